	.target	sm_80

	.elftype	@"ET_EXEC"


//--------------------- .note.nv.tkinfo           --------------------------
	.section	.note.nv.tkinfo,"",@"SHT_NOTE"
	.sectionflags	@"SHF_NOTE_NV_TKINFO"
	.tkinfo
        /*0018*/ 	.word	0x00000002
        /*0030*/ 	.string	""
        /*0030*/ 	.string	"ptxas"
        /*0030*/ 	.string	"Cuda compilation tools, release 13.0, V13.0.88"
        /*0030*/ 	.string	"Build cuda_13.0.r13.0/compiler.36424714_0"
        /*0030*/ 	.string	"-arch sm_80 -m 64 "



//--------------------- .note.nv.cuinfo           --------------------------
	.section	.note.nv.cuinfo,"",@"SHT_NOTE"
	.sectionflags	@"SHF_NOTE_NV_CUINFO"
        /*0018*/ 	.short	0x0002
        /*001a*/ 	.short	0x0050
        /*001c*/ 	.short	0x0082
	.zero		2


//--------------------- .nv.info                  --------------------------
	.section	.nv.info,"",@"SHT_CUDA_INFO"
	.align	4


	//----- nvinfo : EIATTR_REGCOUNT
	.align		4
        /*0000*/ 	.byte	0x04, 0x2f
        /*0002*/ 	.short	(.L_29 - .L_28)
	.align		4
.L_28:
        /*0004*/ 	.word	index@(_ZN2at6native58_GLOBAL__N__9a069279_25_AdaptiveAveragePooling_cu_ef17039c26adaptive_average_pool_nhwcIidEEvPKT0_PS3_iiiiiiiiT_S7_S7_S7_)
        /*0008*/ 	.word	0x0000001f


	//----- nvinfo : EIATTR_FRAME_SIZE
	.align		4
.L_29:
        /*000c*/ 	.byte	0x04, 0x11
        /*000e*/ 	.short	(.L_31 - .L_30)
	.align		4
.L_30:
        /*0010*/ 	.word	index@($__internal_16_$__cuda_sm20_dblrcp_rn_slowpath_v3)
        /*0014*/ 	.word	0x00000000


	//----- nvinfo : EIATTR_FRAME_SIZE
	.align		4
.L_31:
        /*0018*/ 	.byte	0x04, 0x11
        /*001a*/ 	.short	(.L_33 - .L_32)
	.align		4
.L_32:
        /*001c*/ 	.word	index@(_ZN2at6native58_GLOBAL__N__9a069279_25_AdaptiveAveragePooling_cu_ef17039c26adaptive_average_pool_nhwcIidEEvPKT0_PS3_iiiiiiiiT_S7_S7_S7_)
        /*0020*/ 	.word	0x00000000


	//----- nvinfo : EIATTR_REGCOUNT
	.align		4
.L_33:
        /*0024*/ 	.byte	0x04, 0x2f
        /*0026*/ 	.short	(.L_35 - .L_34)
	.align		4
.L_34:
        /*0028*/ 	.word	index@(_ZN2at6native58_GLOBAL__N__9a069279_25_AdaptiveAveragePooling_cu_ef17039c26adaptive_average_pool_nhwcIifEEvPKT0_PS3_iiiiiiiiT_S7_S7_S7_)
        /*002c*/ 	.word	0x0000001e


	//----- nvinfo : EIATTR_FRAME_SIZE
	.align		4
.L_35:
        /*0030*/ 	.byte	0x04, 0x11
        /*0032*/ 	.short	(.L_37 - .L_36)
	.align		4
.L_36:
        /*0034*/ 	.word	index@(_ZN2at6native58_GLOBAL__N__9a069279_25_AdaptiveAveragePooling_cu_ef17039c26adaptive_average_pool_nhwcIifEEvPKT0_PS3_iiiiiiiiT_S7_S7_S7_)
        /*0038*/ 	.word	0x00000000


	//----- nvinfo : EIATTR_REGCOUNT
	.align		4
.L_37:
        /*003c*/ 	.byte	0x04, 0x2f
        /*003e*/ 	.short	(.L_39 - .L_38)
	.align		4
.L_38:
        /*0040*/ 	.word	index@(_ZN2at6native58_GLOBAL__N__9a069279_25_AdaptiveAveragePooling_cu_ef17039c26adaptive_average_pool_nhwcIiN3c104HalfEEEvPKT0_PS5_iiiiiiiiT_S9_S9_S9_)
        /*0044*/ 	.word	0x0000001f


	//----- nvinfo : EIATTR_FRAME_SIZE
	.align		4
.L_39:
        /*0048*/ 	.byte	0x04, 0x11
        /*004a*/ 	.short	(.L_41 - .L_40)
	.align		4
.L_40:
        /*004c*/ 	.word	index@(_ZN2at6native58_GLOBAL__N__9a069279_25_AdaptiveAveragePooling_cu_ef17039c26adaptive_average_pool_nhwcIiN3c104HalfEEEvPKT0_PS5_iiiiiiiiT_S9_S9_S9_)
        /*0050*/ 	.word	0x00000000


	//----- nvinfo : EIATTR_REGCOUNT
	.align		4
.L_41:
        /*0054*/ 	.byte	0x04, 0x2f
        /*0056*/ 	.short	(.L_43 - .L_42)
	.align		4
.L_42:
        /*0058*/ 	.word	index@(_ZN2at6native58_GLOBAL__N__9a069279_25_AdaptiveAveragePooling_cu_ef17039c26adaptive_average_pool_nhwcIiN3c108BFloat16EEEvPKT0_PS5_iiiiiiiiT_S9_S9_S9_)
        /*005c*/ 	.word	0x0000001f


	//----- nvinfo : EIATTR_FRAME_SIZE
	.align		4
.L_43:
        /*0060*/ 	.byte	0x04, 0x11
        /*0062*/ 	.short	(.L_45 - .L_44)
	.align		4
.L_44:
        /*0064*/ 	.word	index@(_ZN2at6native58_GLOBAL__N__9a069279_25_AdaptiveAveragePooling_cu_ef17039c26adaptive_average_pool_nhwcIiN3c108BFloat16EEEvPKT0_PS5_iiiiiiiiT_S9_S9_S9_)
        /*0068*/ 	.word	0x00000000


	//----- nvinfo : EIATTR_REGCOUNT
	.align		4
.L_45:
        /*006c*/ 	.byte	0x04, 0x2f
        /*006e*/ 	.short	(.L_47 - .L_46)
	.align		4
.L_46:
        /*0070*/ 	.word	index@(_ZN2at6native58_GLOBAL__N__9a069279_25_AdaptiveAveragePooling_cu_ef17039c21adaptive_average_poolIdEEvPKT_PS3_iiiilll)
        /*0074*/ 	.word	0x00000028


	//----- nvinfo : EIATTR_FRAME_SIZE
	.align		4
.L_47:
        /*0078*/ 	.byte	0x04, 0x11
        /*007a*/ 	.short	(.L_49 - .L_48)
	.align		4
.L_48:
        /*007c*/ 	.word	index@($__internal_15_$__cuda_sm20_div_s64)
        /*0080*/ 	.word	0x00000000


	//----- nvinfo : EIATTR_FRAME_SIZE
	.align		4
.L_49:
        /*0084*/ 	.byte	0x04, 0x11
        /*0086*/ 	.short	(.L_51 - .L_50)
	.align		4
.L_50:
        /*0088*/ 	.word	index@($__internal_14_$__cuda_sm20_div_rn_f64_full)
        /*008c*/ 	.word	0x00000000


	//----- nvinfo : EIATTR_FRAME_SIZE
	.align		4
.L_51:
        /*0090*/ 	.byte	0x04, 0x11
        /*0092*/ 	.short	(.L_53 - .L_52)
	.align		4
.L_52:
        /*0094*/ 	.word	index@(_ZN2at6native58_GLOBAL__N__9a069279_25_AdaptiveAveragePooling_cu_ef17039c21adaptive_average_poolIdEEvPKT_PS3_iiiilll)
        /*0098*/ 	.word	0x00000000


	//----- nvinfo : EIATTR_REGCOUNT
	.align		4
.L_53:
        /*009c*/ 	.byte	0x04, 0x2f
        /*009e*/ 	.short	(.L_55 - .L_54)
	.align		4
.L_54:
        /*00a0*/ 	.word	index@(_ZN2at6native58_GLOBAL__N__9a069279_25_AdaptiveAveragePooling_cu_ef17039c21adaptive_average_poolIfEEvPKT_PS3_iiiilll)
        /*00a4*/ 	.word	0x00000026


	//----- nvinfo : EIATTR_FRAME_SIZE
	.align		4
.L_55:
        /*00a8*/ 	.byte	0x04, 0x11
        /*00aa*/ 	.short	(.L_57 - .L_56)
	.align		4
.L_56:
        /*00ac*/ 	.word	index@($__internal_13_$__cuda_sm20_div_s64)
        /*00b0*/ 	.word	0x00000000


	//----- nvinfo : EIATTR_FRAME_SIZE
	.align		4
.L_57:
        /*00b4*/ 	.byte	0x04, 0x11
        /*00b6*/ 	.short	(.L_59 - .L_58)
	.align		4
.L_58:
        /*00b8*/ 	.word	index@(_ZN2at6native58_GLOBAL__N__9a069279_25_AdaptiveAveragePooling_cu_ef17039c21adaptive_average_poolIfEEvPKT_PS3_iiiilll)
        /*00bc*/ 	.word	0x00000000


	//----- nvinfo : EIATTR_REGCOUNT
	.align		4
.L_59:
        /*00c0*/ 	.byte	0x04, 0x2f
        /*00c2*/ 	.short	(.L_61 - .L_60)
	.align		4
.L_60:
        /*00c4*/ 	.word	index@(_ZN2at6native58_GLOBAL__N__9a069279_25_AdaptiveAveragePooling_cu_ef17039c21adaptive_average_poolIN3c104HalfEEEvPKT_PS5_iiiilll)
        /*00c8*/ 	.word	0x00000026


	//----- nvinfo : EIATTR_FRAME_SIZE
	.align		4
.L_61:
        /*00cc*/ 	.byte	0x04, 0x11
        /*00ce*/ 	.short	(.L_63 - .L_62)
	.align		4
.L_62:
        /*00d0*/ 	.word	index@($__internal_12_$__cuda_sm20_div_s64)
        /*00d4*/ 	.word	0x00000000


	//----- nvinfo : EIATTR_FRAME_SIZE
	.align		4
.L_63:
        /*00d8*/ 	.byte	0x04, 0x11
        /*00da*/ 	.short	(.L_65 - .L_64)
	.align		4
.L_64:
        /*00dc*/ 	.word	index@(_ZN2at6native58_GLOBAL__N__9a069279_25_AdaptiveAveragePooling_cu_ef17039c21adaptive_average_poolIN3c104HalfEEEvPKT_PS5_iiiilll)
        /*00e0*/ 	.word	0x00000000


	//----- nvinfo : EIATTR_REGCOUNT
	.align		4
.L_65:
        /*00e4*/ 	.byte	0x04, 0x2f
        /*00e6*/ 	.short	(.L_67 - .L_66)
	.align		4
.L_66:
        /*00e8*/ 	.word	index@(_ZN2at6native58_GLOBAL__N__9a069279_25_AdaptiveAveragePooling_cu_ef17039c21adaptive_average_poolIN3c108BFloat16EEEvPKT_PS5_iiiilll)
        /*00ec*/ 	.word	0x00000026


	//----- nvinfo : EIATTR_FRAME_SIZE
	.align		4
.L_67:
        /*00f0*/ 	.byte	0x04, 0x11
        /*00f2*/ 	.short	(.L_69 - .L_68)
	.align		4
.L_68:
        /*00f4*/ 	.word	index@($__internal_11_$__cuda_sm20_div_s64)
        /*00f8*/ 	.word	0x00000000


	//----- nvinfo : EIATTR_FRAME_SIZE
	.align		4
.L_69:
        /*00fc*/ 	.byte	0x04, 0x11
        /*00fe*/ 	.short	(.L_71 - .L_70)
	.align		4
.L_70:
        /*0100*/ 	.word	index@(_ZN2at6native58_GLOBAL__N__9a069279_25_AdaptiveAveragePooling_cu_ef17039c21adaptive_average_poolIN3c108BFloat16EEEvPKT_PS5_iiiilll)
        /*0104*/ 	.word	0x00000000


	//----- nvinfo : EIATTR_REGCOUNT
	.align		4
.L_71:
        /*0108*/ 	.byte	0x04, 0x2f
        /*010a*/ 	.short	(.L_73 - .L_72)
	.align		4
.L_72:
        /*010c*/ 	.word	index@(_ZN2at6native58_GLOBAL__N__9a069279_25_AdaptiveAveragePooling_cu_ef17039c31adaptive_average_gradinput_nhwcIidEEvPT0_PKS3_iiiiiiiiT_S7_S7_S7_)
        /*0110*/ 	.word	0x00000020


	//----- nvinfo : EIATTR_FRAME_SIZE
	.align		4
.L_73:
        /*0114*/ 	.byte	0x04, 0x11
        /*0116*/ 	.short	(.L_75 - .L_74)
	.align		4
.L_74:
        /*0118*/ 	.word	index@($__internal_10_$__cuda_sm20_dblrcp_rn_slowpath_v3)
        /*011c*/ 	.word	0x00000000


	//----- nvinfo : EIATTR_FRAME_SIZE
	.align		4
.L_75:
        /*0120*/ 	.byte	0x04, 0x11
        /*0122*/ 	.short	(.L_77 - .L_76)
	.align		4
.L_76:
        /*0124*/ 	.word	index@(_ZN2at6native58_GLOBAL__N__9a069279_25_AdaptiveAveragePooling_cu_ef17039c31adaptive_average_gradinput_nhwcIidEEvPT0_PKS3_iiiiiiiiT_S7_S7_S7_)
        /*0128*/ 	.word	0x00000000


	//----- nvinfo : EIATTR_REGCOUNT
	.align		4
.L_77:
        /*012c*/ 	.byte	0x04, 0x2f
        /*012e*/ 	.short	(.L_79 - .L_78)
	.align		4
.L_78:
        /*0130*/ 	.word	index@(_ZN2at6native58_GLOBAL__N__9a069279_25_AdaptiveAveragePooling_cu_ef17039c31adaptive_average_gradinput_nhwcIifEEvPT0_PKS3_iiiiiiiiT_S7_S7_S7_)
        /*0134*/ 	.word	0x00000020


	//----- nvinfo : EIATTR_FRAME_SIZE
	.align		4
.L_79:
        /*0138*/ 	.byte	0x04, 0x11
        /*013a*/ 	.short	(.L_81 - .L_80)
	.align		4
.L_80:
        /*013c*/ 	.word	index@(_ZN2at6native58_GLOBAL__N__9a069279_25_AdaptiveAveragePooling_cu_ef17039c31adaptive_average_gradinput_nhwcIifEEvPT0_PKS3_iiiiiiiiT_S7_S7_S7_)
        /*0140*/ 	.word	0x00000000


	//----- nvinfo : EIATTR_REGCOUNT
	.align		4
.L_81:
        /*0144*/ 	.byte	0x04, 0x2f
        /*0146*/ 	.short	(.L_83 - .L_82)
	.align		4
.L_82:
        /*0148*/ 	.word	index@(_ZN2at6native58_GLOBAL__N__9a069279_25_AdaptiveAveragePooling_cu_ef17039c31adaptive_average_gradinput_nhwcIiN3c104HalfEEEvPT0_PKS5_iiiiiiiiT_S9_S9_S9_)
        /*014c*/ 	.word	0x00000020


	//----- nvinfo : EIATTR_FRAME_SIZE
	.align		4
.L_83:
        /*0150*/ 	.byte	0x04, 0x11
        /*0152*/ 	.short	(.L_85 - .L_84)
	.align		4
.L_84:
        /*0154*/ 	.word	index@(_ZN2at6native58_GLOBAL__N__9a069279_25_AdaptiveAveragePooling_cu_ef17039c31adaptive_average_gradinput_nhwcIiN3c104HalfEEEvPT0_PKS5_iiiiiiiiT_S9_S9_S9_)
        /*0158*/ 	.word	0x00000000


	//----- nvinfo : EIATTR_REGCOUNT
	.align		4
.L_85:
        /*015c*/ 	.byte	0x04, 0x2f
        /*015e*/ 	.short	(.L_87 - .L_86)
	.align		4
.L_86:
        /*0160*/ 	.word	index@(_ZN2at6native58_GLOBAL__N__9a069279_25_AdaptiveAveragePooling_cu_ef17039c31adaptive_average_gradinput_nhwcIiN3c108BFloat16EEEvPT0_PKS5_iiiiiiiiT_S9_S9_S9_)
        /*0164*/ 	.word	0x00000020


	//----- nvinfo : EIATTR_FRAME_SIZE
	.align		4
.L_87:
        /*0168*/ 	.byte	0x04, 0x11
        /*016a*/ 	.short	(.L_89 - .L_88)
	.align		4
.L_88:
        /*016c*/ 	.word	index@(_ZN2at6native58_GLOBAL__N__9a069279_25_AdaptiveAveragePooling_cu_ef17039c31adaptive_average_gradinput_nhwcIiN3c108BFloat16EEEvPT0_PKS5_iiiiiiiiT_S9_S9_S9_)
        /*0170*/ 	.word	0x00000000


	//----- nvinfo : EIATTR_REGCOUNT
	.align		4
.L_89:
        /*0174*/ 	.byte	0x04, 0x2f
        /*0176*/ 	.short	(.L_91 - .L_90)
	.align		4
.L_90:
        /*0178*/ 	.word	index@(_ZN2at6native58_GLOBAL__N__9a069279_25_AdaptiveAveragePooling_cu_ef17039c33atomic_adaptive_average_gradinputIdEEvPT_PKS3_iiii)
        /*017c*/ 	.word	0x0000002a


	//----- nvinfo : EIATTR_FRAME_SIZE
	.align		4
.L_91:
        /*0180*/ 	.byte	0x04, 0x11
        /*0182*/ 	.short	(.L_93 - .L_92)
	.align		4
.L_92:
        /*0184*/ 	.word	index@($__internal_9_$__cuda_sm20_div_s64)
        /*0188*/ 	.word	0x00000000


	//----- nvinfo : EIATTR_FRAME_SIZE
	.align		4
.L_93:
        /*018c*/ 	.byte	0x04, 0x11
        /*018e*/ 	.short	(.L_95 - .L_94)
	.align		4
.L_94:
        /*0190*/ 	.word	index@($__internal_8_$__cuda_sm20_div_rn_f64_full)
        /*0194*/ 	.word	0x00000000


	//----- nvinfo : EIATTR_FRAME_SIZE
	.align		4
.L_95:
        /*0198*/ 	.byte	0x04, 0x11
        /*019a*/ 	.short	(.L_97 - .L_96)
	.align		4
.L_96:
        /*019c*/ 	.word	index@(_ZN2at6native58_GLOBAL__N__9a069279_25_AdaptiveAveragePooling_cu_ef17039c33atomic_adaptive_average_gradinputIdEEvPT_PKS3_iiii)
        /*01a0*/ 	.word	0x00000000


	//----- nvinfo : EIATTR_REGCOUNT
	.align		4
.L_97:
        /*01a4*/ 	.byte	0x04, 0x2f
        /*01a6*/ 	.short	(.L_99 - .L_98)
	.align		4
.L_98:
        /*01a8*/ 	.word	index@(_ZN2at6native58_GLOBAL__N__9a069279_25_AdaptiveAveragePooling_cu_ef17039c26adaptive_average_gradinputIdEEvPT_PKS3_iiii)
        /*01ac*/ 	.word	0x00000038


	//----- nvinfo : EIATTR_FRAME_SIZE
	.align		4
.L_99:
        /*01b0*/ 	.byte	0x04, 0x11
        /*01b2*/ 	.short	(.L_101 - .L_100)
	.align		4
.L_100:
        /*01b4*/ 	.word	index@($__internal_7_$__cuda_sm20_div_s64)
        /*01b8*/ 	.word	0x00000000


	//----- nvinfo : EIATTR_FRAME_SIZE
	.align		4
.L_101:
        /*01bc*/ 	.byte	0x04, 0x11
        /*01be*/ 	.short	(.L_103 - .L_102)
	.align		4
.L_102:
        /*01c0*/ 	.word	index@($__internal_6_$__cuda_sm20_div_rn_f64_full)
        /*01c4*/ 	.word	0x00000000


	//----- nvinfo : EIATTR_FRAME_SIZE
	.align		4
.L_103:
        /*01c8*/ 	.byte	0x04, 0x11
        /*01ca*/ 	.short	(.L_105 - .L_104)
	.align		4
.L_104:
        /*01cc*/ 	.word	index@(_ZN2at6native58_GLOBAL__N__9a069279_25_AdaptiveAveragePooling_cu_ef17039c26adaptive_average_gradinputIdEEvPT_PKS3_iiii)
        /*01d0*/ 	.word	0x00000000


	//----- nvinfo : EIATTR_REGCOUNT
	.align		4
.L_105:
        /*01d4*/ 	.byte	0x04, 0x2f
        /*01d6*/ 	.short	(.L_107 - .L_106)
	.align		4
.L_106:
        /*01d8*/ 	.word	index@(_ZN2at6native58_GLOBAL__N__9a069279_25_AdaptiveAveragePooling_cu_ef17039c33atomic_adaptive_average_gradinputIfEEvPT_PKS3_iiii)
        /*01dc*/ 	.word	0x00000020


	//----- nvinfo : EIATTR_FRAME_SIZE
	.align		4
.L_107:
        /*01e0*/ 	.byte	0x04, 0x11
        /*01e2*/ 	.short	(.L_109 - .L_108)
	.align		4
.L_108:
        /*01e4*/ 	.word	index@($__internal_5_$__cuda_sm20_div_s64)
        /*01e8*/ 	.word	0x00000000


	//----- nvinfo : EIATTR_FRAME_SIZE
	.align		4
.L_109:
        /*01ec*/ 	.byte	0x04, 0x11
        /*01ee*/ 	.short	(.L_111 - .L_110)
	.align		4
.L_110:
        /*01f0*/ 	.word	index@(_ZN2at6native58_GLOBAL__N__9a069279_25_AdaptiveAveragePooling_cu_ef17039c33atomic_adaptive_average_gradinputIfEEvPT_PKS3_iiii)
        /*01f4*/ 	.word	0x00000000


	//----- nvinfo : EIATTR_REGCOUNT
	.align		4
.L_111:
        /*01f8*/ 	.byte	0x04, 0x2f
        /*01fa*/ 	.short	(.L_113 - .L_112)
	.align		4
.L_112:
        /*01fc*/ 	.word	index@(_ZN2at6native58_GLOBAL__N__9a069279_25_AdaptiveAveragePooling_cu_ef17039c26adaptive_average_gradinputIfEEvPT_PKS3_iiii)
        /*0200*/ 	.word	0x00000034


	//----- nvinfo : EIATTR_FRAME_SIZE
	.align		4
.L_113:
        /*0204*/ 	.byte	0x04, 0x11
        /*0206*/ 	.short	(.L_115 - .L_114)
	.align		4
.L_114:
        /*0208*/ 	.word	index@($__internal_4_$__cuda_sm20_div_s64)
        /*020c*/ 	.word	0x00000000


	//----- nvinfo : EIATTR_FRAME_SIZE
	.align		4
.L_115:
        /*0210*/ 	.byte	0x04, 0x11
        /*0212*/ 	.short	(.L_117 - .L_116)
	.align		4
.L_116:
        /*0214*/ 	.word	index@(_ZN2at6native58_GLOBAL__N__9a069279_25_AdaptiveAveragePooling_cu_ef17039c26adaptive_average_gradinputIfEEvPT_PKS3_iiii)
        /*0218*/ 	.word	0x00000000


	//----- nvinfo : EIATTR_REGCOUNT
	.align		4
.L_117:
        /*021c*/ 	.byte	0x04, 0x2f
        /*021e*/ 	.short	(.L_119 - .L_118)
	.align		4
.L_118:
        /*0220*/ 	.word	index@(_ZN2at6native58_GLOBAL__N__9a069279_25_AdaptiveAveragePooling_cu_ef17039c33atomic_adaptive_average_gradinputIN3c104HalfEEEvPT_PKS5_iiii)
        /*0224*/ 	.word	0x00000022


	//----- nvinfo : EIATTR_FRAME_SIZE
	.align		4
.L_119:
        /*0228*/ 	.byte	0x04, 0x11
        /*022a*/ 	.short	(.L_121 - .L_120)
	.align		4
.L_120:
        /*022c*/ 	.word	index@($__internal_3_$__cuda_sm20_div_s64)
        /*0230*/ 	.word	0x00000000


	//----- nvinfo : EIATTR_FRAME_SIZE
	.align		4
.L_121:
        /*0234*/ 	.byte	0x04, 0x11
        /*0236*/ 	.short	(.L_123 - .L_122)
	.align		4
.L_122:
        /*0238*/ 	.word	index@(_ZN2at6native58_GLOBAL__N__9a069279_25_AdaptiveAveragePooling_cu_ef17039c33atomic_adaptive_average_gradinputIN3c104HalfEEEvPT_PKS5_iiii)
        /*023c*/ 	.word	0x00000000


	//----- nvinfo : EIATTR_REGCOUNT
	.align		4
.L_123:
        /*0240*/ 	.byte	0x04, 0x2f
        /*0242*/ 	.short	(.L_125 - .L_124)
	.align		4
.L_124:
        /*0244*/ 	.word	index@(_ZN2at6native58_GLOBAL__N__9a069279_25_AdaptiveAveragePooling_cu_ef17039c26adaptive_average_gradinputIN3c104HalfEEEvPT_PKS5_iiii)
        /*0248*/ 	.word	0x00000034


	//----- nvinfo : EIATTR_FRAME_SIZE
	.align		4
.L_125:
        /*024c*/ 	.byte	0x04, 0x11
        /*024e*/ 	.short	(.L_127 - .L_126)
	.align		4
.L_126:
        /*0250*/ 	.word	index@($__internal_2_$__cuda_sm20_div_s64)
        /*0254*/ 	.word	0x00000000


	//----- nvinfo : EIATTR_FRAME_SIZE
	.align		4
.L_127:
        /*0258*/ 	.byte	0x04, 0x11
        /*025a*/ 	.short	(.L_129 - .L_128)
	.align		4
.L_128:
        /*025c*/ 	.word	index@(_ZN2at6native58_GLOBAL__N__9a069279_25_AdaptiveAveragePooling_cu_ef17039c26adaptive_average_gradinputIN3c104HalfEEEvPT_PKS5_iiii)
        /*0260*/ 	.word	0x00000000


	//----- nvinfo : EIATTR_REGCOUNT
	.align		4
.L_129:
        /*0264*/ 	.byte	0x04, 0x2f
        /*0266*/ 	.short	(.L_131 - .L_130)
	.align		4
.L_130:
        /*0268*/ 	.word	index@(_ZN2at6native58_GLOBAL__N__9a069279_25_AdaptiveAveragePooling_cu_ef17039c33atomic_adaptive_average_gradinputIN3c108BFloat16EEEvPT_PKS5_iiii)
        /*026c*/ 	.word	0x00000023


	//----- nvinfo : EIATTR_FRAME_SIZE
	.align		4
.L_131:
        /*0270*/ 	.byte	0x04, 0x11
        /*0272*/ 	.short	(.L_133 - .L_132)
	.align		4
.L_132:
        /*0274*/ 	.word	index@($__internal_1_$__cuda_sm20_div_s64)
        /*0278*/ 	.word	0x00000000


	//----- nvinfo : EIATTR_FRAME_SIZE
	.align		4
.L_133:
        /*027c*/ 	.byte	0x04, 0x11
        /*027e*/ 	.short	(.L_135 - .L_134)
	.align		4
.L_134:
        /*0280*/ 	.word	index@(_ZN2at6native58_GLOBAL__N__9a069279_25_AdaptiveAveragePooling_cu_ef17039c33atomic_adaptive_average_gradinputIN3c108BFloat16EEEvPT_PKS5_iiii)
        /*0284*/ 	.word	0x00000000


	//----- nvinfo : EIATTR_REGCOUNT
	.align		4
.L_135:
        /*0288*/ 	.byte	0x04, 0x2f
        /*028a*/ 	.short	(.L_137 - .L_136)
	.align		4
.L_136:
        /*028c*/ 	.word	index@(_ZN2at6native58_GLOBAL__N__9a069279_25_AdaptiveAveragePooling_cu_ef17039c26adaptive_average_gradinputIN3c108BFloat16EEEvPT_PKS5_iiii)
        /*0290*/ 	.word	0x00000034


	//----- nvinfo : EIATTR_FRAME_SIZE
	.align		4
.L_137:
        /*0294*/ 	.byte	0x04, 0x11
        /*0296*/ 	.short	(.L_139 - .L_138)
	.align		4
.L_138:
        /*0298*/ 	.word	index@($__internal_0_$__cuda_sm20_div_s64)
        /*029c*/ 	.word	0x00000000


	//----- nvinfo : EIATTR_FRAME_SIZE
	.align		4
.L_139:
        /*02a0*/ 	.byte	0x04, 0x11
        /*02a2*/ 	.short	(.L_141 - .L_140)
	.align		4
.L_140:
        /*02a4*/ 	.word	index@(_ZN2at6native58_GLOBAL__N__9a069279_25_AdaptiveAveragePooling_cu_ef17039c26adaptive_average_gradinputIN3c108BFloat16EEEvPT_PKS5_iiii)
        /*02a8*/ 	.word	0x00000000


	//----- nvinfo : EIATTR_MIN_STACK_SIZE
	.align		4
.L_141:
        /*02ac*/ 	.byte	0x04, 0x12
        /*02ae*/ 	.short	(.L_143 - .L_142)
	.align		4
.L_142:
        /*02b0*/ 	.word	index@(_ZN2at6native58_GLOBAL__N__9a069279_25_AdaptiveAveragePooling_cu_ef17039c26adaptive_average_gradinputIN3c108BFloat16EEEvPT_PKS5_iiii)
        /*02b4*/ 	.word	0x00000000


	//----- nvinfo : EIATTR_MIN_STACK_SIZE
	.align		4
.L_143:
        /*02b8*/ 	.byte	0x04, 0x12
        /*02ba*/ 	.short	(.L_145 - .L_144)
	.align		4
.L_144:
        /*02bc*/ 	.word	index@(_ZN2at6native58_GLOBAL__N__9a069279_25_AdaptiveAveragePooling_cu_ef17039c33atomic_adaptive_average_gradinputIN3c108BFloat16EEEvPT_PKS5_iiii)
        /*02c0*/ 	.word	0x00000000


	//----- nvinfo : EIATTR_MIN_STACK_SIZE
	.align		4
.L_145:
        /*02c4*/ 	.byte	0x04, 0x12
        /*02c6*/ 	.short	(.L_147 - .L_146)
	.align		4
.L_146:
        /*02c8*/ 	.word	index@(_ZN2at6native58_GLOBAL__N__9a069279_25_AdaptiveAveragePooling_cu_ef17039c26adaptive_average_gradinputIN3c104HalfEEEvPT_PKS5_iiii)
        /*02cc*/ 	.word	0x00000000


	//----- nvinfo : EIATTR_MIN_STACK_SIZE
	.align		4
.L_147:
        /*02d0*/ 	.byte	0x04, 0x12
        /*02d2*/ 	.short	(.L_149 - .L_148)
	.align		4
.L_148:
        /*02d4*/ 	.word	index@(_ZN2at6native58_GLOBAL__N__9a069279_25_AdaptiveAveragePooling_cu_ef17039c33atomic_adaptive_average_gradinputIN3c104HalfEEEvPT_PKS5_iiii)
        /*02d8*/ 	.word	0x00000000


	//----- nvinfo : EIATTR_MIN_STACK_SIZE
	.align		4
.L_149:
        /*02dc*/ 	.byte	0x04, 0x12
        /*02de*/ 	.short	(.L_151 - .L_150)
	.align		4
.L_150:
        /*02e0*/ 	.word	index@(_ZN2at6native58_GLOBAL__N__9a069279_25_AdaptiveAveragePooling_cu_ef17039c26adaptive_average_gradinputIfEEvPT_PKS3_iiii)
        /*02e4*/ 	.word	0x00000000


	//----- nvinfo : EIATTR_MIN_STACK_SIZE
	.align		4
.L_151:
        /*02e8*/ 	.byte	0x04, 0x12
        /*02ea*/ 	.short	(.L_153 - .L_152)
	.align		4
.L_152:
        /*02ec*/ 	.word	index@(_ZN2at6native58_GLOBAL__N__9a069279_25_AdaptiveAveragePooling_cu_ef17039c33atomic_adaptive_average_gradinputIfEEvPT_PKS3_iiii)
        /*02f0*/ 	.word	0x00000000


	//----- nvinfo : EIATTR_MIN_STACK_SIZE
	.align		4
.L_153:
        /*02f4*/ 	.byte	0x04, 0x12
        /*02f6*/ 	.short	(.L_155 - .L_154)
	.align		4
.L_154:
        /*02f8*/ 	.word	index@(_ZN2at6native58_GLOBAL__N__9a069279_25_AdaptiveAveragePooling_cu_ef17039c26adaptive_average_gradinputIdEEvPT_PKS3_iiii)
        /*02fc*/ 	.word	0x00000000


	//----- nvinfo : EIATTR_MIN_STACK_SIZE
	.align		4
.L_155:
        /*0300*/ 	.byte	0x04, 0x12
        /*0302*/ 	.short	(.L_157 - .L_156)
	.align		4
.L_156:
        /*0304*/ 	.word	index@(_ZN2at6native58_GLOBAL__N__9a069279_25_AdaptiveAveragePooling_cu_ef17039c33atomic_adaptive_average_gradinputIdEEvPT_PKS3_iiii)
        /*0308*/ 	.word	0x00000000


	//----- nvinfo : EIATTR_MIN_STACK_SIZE
	.align		4
.L_157:
        /*030c*/ 	.byte	0x04, 0x12
        /*030e*/ 	.short	(.L_159 - .L_158)
	.align		4
.L_158:
        /*0310*/ 	.word	index@(_ZN2at6native58_GLOBAL__N__9a069279_25_AdaptiveAveragePooling_cu_ef17039c31adaptive_average_gradinput_nhwcIiN3c108BFloat16EEEvPT0_PKS5_iiiiiiiiT_S9_S9_S9_)
        /*0314*/ 	.word	0x00000000


	//----- nvinfo : EIATTR_MIN_STACK_SIZE
	.align		4
.L_159:
        /*0318*/ 	.byte	0x04, 0x12
        /*031a*/ 	.short	(.L_161 - .L_160)
	.align		4
.L_160:
        /*031c*/ 	.word	index@(_ZN2at6native58_GLOBAL__N__9a069279_25_AdaptiveAveragePooling_cu_ef17039c31adaptive_average_gradinput_nhwcIiN3c104HalfEEEvPT0_PKS5_iiiiiiiiT_S9_S9_S9_)
        /*0320*/ 	.word	0x00000000


	//----- nvinfo : EIATTR_MIN_STACK_SIZE
	.align		4
.L_161:
        /*0324*/ 	.byte	0x04, 0x12
        /*0326*/ 	.short	(.L_163 - .L_162)
	.align		4
.L_162:
        /*0328*/ 	.word	index@(_ZN2at6native58_GLOBAL__N__9a069279_25_AdaptiveAveragePooling_cu_ef17039c31adaptive_average_gradinput_nhwcIifEEvPT0_PKS3_iiiiiiiiT_S7_S7_S7_)
        /*032c*/ 	.word	0x00000000


	//----- nvinfo : EIATTR_MIN_STACK_SIZE
	.align		4
.L_163:
        /*0330*/ 	.byte	0x04, 0x12
        /*0332*/ 	.short	(.L_165 - .L_164)
	.align		4
.L_164:
        /*0334*/ 	.word	index@(_ZN2at6native58_GLOBAL__N__9a069279_25_AdaptiveAveragePooling_cu_ef17039c31adaptive_average_gradinput_nhwcIidEEvPT0_PKS3_iiiiiiiiT_S7_S7_S7_)
        /*0338*/ 	.word	0x00000000


	//----- nvinfo : EIATTR_MIN_STACK_SIZE
	.align		4
.L_165:
        /*033c*/ 	.byte	0x04, 0x12
        /*033e*/ 	.short	(.L_167 - .L_166)
	.align		4
.L_166:
        /*0340*/ 	.word	index@(_ZN2at6native58_GLOBAL__N__9a069279_25_AdaptiveAveragePooling_cu_ef17039c21adaptive_average_poolIN3c108BFloat16EEEvPKT_PS5_iiiilll)
        /*0344*/ 	.word	0x00000000


	//----- nvinfo : EIATTR_MIN_STACK_SIZE
	.align		4
.L_167:
        /*0348*/ 	.byte	0x04, 0x12
        /*034a*/ 	.short	(.L_169 - .L_168)
	.align		4
.L_168:
        /*034c*/ 	.word	index@(_ZN2at6native58_GLOBAL__N__9a069279_25_AdaptiveAveragePooling_cu_ef17039c21adaptive_average_poolIN3c104HalfEEEvPKT_PS5_iiiilll)
        /*0350*/ 	.word	0x00000000


	//----- nvinfo : EIATTR_MIN_STACK_SIZE
	.align		4
.L_169:
        /*0354*/ 	.byte	0x04, 0x12
        /*0356*/ 	.short	(.L_171 - .L_170)
	.align		4
.L_170:
        /*0358*/ 	.word	index@(_ZN2at6native58_GLOBAL__N__9a069279_25_AdaptiveAveragePooling_cu_ef17039c21adaptive_average_poolIfEEvPKT_PS3_iiiilll)
        /*035c*/ 	.word	0x00000000


	//----- nvinfo : EIATTR_MIN_STACK_SIZE
	.align		4
.L_171:
        /*0360*/ 	.byte	0x04, 0x12
        /*0362*/ 	.short	(.L_173 - .L_172)
	.align		4
.L_172:
        /*0364*/ 	.word	index@(_ZN2at6native58_GLOBAL__N__9a069279_25_AdaptiveAveragePooling_cu_ef17039c21adaptive_average_poolIdEEvPKT_PS3_iiiilll)
        /*0368*/ 	.word	0x00000000


	//----- nvinfo : EIATTR_MIN_STACK_SIZE
	.align		4
.L_173:
        /*036c*/ 	.byte	0x04, 0x12
        /*036e*/ 	.short	(.L_175 - .L_174)
	.align		4
.L_174:
        /*0370*/ 	.word	index@(_ZN2at6native58_GLOBAL__N__9a069279_25_AdaptiveAveragePooling_cu_ef17039c26adaptive_average_pool_nhwcIiN3c108BFloat16EEEvPKT0_PS5_iiiiiiiiT_S9_S9_S9_)
        /*0374*/ 	.word	0x00000000


	//----- nvinfo : EIATTR_MIN_STACK_SIZE
	.align		4
.L_175:
        /*0378*/ 	.byte	0x04, 0x12
        /*037a*/ 	.short	(.L_177 - .L_176)
	.align		4
.L_176:
        /*037c*/ 	.word	index@(_ZN2at6native58_GLOBAL__N__9a069279_25_AdaptiveAveragePooling_cu_ef17039c26adaptive_average_pool_nhwcIiN3c104HalfEEEvPKT0_PS5_iiiiiiiiT_S9_S9_S9_)
        /*0380*/ 	.word	0x00000000


	//----- nvinfo : EIATTR_MIN_STACK_SIZE
	.align		4
.L_177:
        /*0384*/ 	.byte	0x04, 0x12
        /*0386*/ 	.short	(.L_179 - .L_178)
	.align		4
.L_178:
        /*0388*/ 	.word	index@(_ZN2at6native58_GLOBAL__N__9a069279_25_AdaptiveAveragePooling_cu_ef17039c26adaptive_average_pool_nhwcIifEEvPKT0_PS3_iiiiiiiiT_S7_S7_S7_)
        /*038c*/ 	.word	0x00000000


	//----- nvinfo : EIATTR_MIN_STACK_SIZE
	.align		4
.L_179:
        /*0390*/ 	.byte	0x04, 0x12
        /*0392*/ 	.short	(.L_181 - .L_180)
	.align		4
.L_180:
        /*0394*/ 	.word	index@(_ZN2at6native58_GLOBAL__N__9a069279_25_AdaptiveAveragePooling_cu_ef17039c26adaptive_average_pool_nhwcIidEEvPKT0_PS3_iiiiiiiiT_S7_S7_S7_)
        /*0398*/ 	.word	0x00000000
.L_181:


//--------------------- .nv.info._ZN2at6native58_GLOBAL__N__9a069279_25_AdaptiveAveragePooling_cu_ef17039c26adaptive_average_gradinputIN3c108BFloat16EEEvPT_PKS5_iiii --------------------------
	.section	.nv.info._ZN2at6native58_GLOBAL__N__9a069279_25_AdaptiveAveragePooling_cu_ef17039c26adaptive_average_gradinputIN3c108BFloat16EEEvPT_PKS5_iiii,"",@"SHT_CUDA_INFO"
	.sectionflags	@""
	.align	4


	//----- nvinfo : EIATTR_CUDA_API_VERSION
	.align		4
        /*0000*/ 	.byte	0x04, 0x37
        /*0002*/ 	.short	(.L_183 - .L_182)
.L_182:
        /*0004*/ 	.word	0x00000082


	//----- nvinfo : EIATTR_SW2861232_WAR
	.align		4
.L_183:
        /*0008*/ 	.byte	0x01, 0x35
	.zero		2


	//----- nvinfo : EIATTR_PARAM_CBANK
	.align		4
        /*000c*/ 	.byte	0x04, 0x0a
        /*000e*/ 	.short	(.L_185 - .L_184)
	.align		4
.L_184:
        /*0010*/ 	.word	index@(.nv.constant0._ZN2at6native58_GLOBAL__N__9a069279_25_AdaptiveAveragePooling_cu_ef17039c26adaptive_average_gradinputIN3c108BFloat16EEEvPT_PKS5_iiii)
        /*0014*/ 	.short	0x0160
        /*0016*/ 	.short	0x0020


	//----- nvinfo : EIATTR_CBANK_PARAM_SIZE
	.align		4
.L_185:
        /*0018*/ 	.byte	0x03, 0x19
        /*001a*/ 	.short	0x0020


	//----- nvinfo : EIATTR_KPARAM_INFO
	.align		4
        /*001c*/ 	.byte	0x04, 0x17
        /*001e*/ 	.short	(.L_187 - .L_186)
.L_186:
        /*0020*/ 	.word	0x00000000
        /*0024*/ 	.short	0x0005
        /*0026*/ 	.short	0x001c
        /*0028*/ 	.byte	0x00, 0xf0, 0x11, 0x00


	//----- nvinfo : EIATTR_KPARAM_INFO
	.align		4
.L_187:
        /*002c*/ 	.byte	0x04, 0x17
        /*002e*/ 	.short	(.L_189 - .L_188)
.L_188:
        /*0030*/ 	.word	0x00000000
        /*0034*/ 	.short	0x0004
        /*0036*/ 	.short	0x0018
        /*0038*/ 	.byte	0x00, 0xf0, 0x11, 0x00


	//----- nvinfo : EIATTR_KPARAM_INFO
	.align		4
.L_189:
        /*003c*/ 	.byte	0x04, 0x17
        /*003e*/ 	.short	(.L_191 - .L_190)
.L_190:
        /*0040*/ 	.word	0x00000000
        /*0044*/ 	.short	0x0003
        /*0046*/ 	.short	0x0014
        /*0048*/ 	.byte	0x00, 0xf0, 0x11, 0x00


	//----- nvinfo : EIATTR_KPARAM_INFO
	.align		4
.L_191:
        /*004c*/ 	.byte	0x04, 0x17
        /*004e*/ 	.short	(.L_193 - .L_192)
.L_192:
        /*0050*/ 	.word	0x00000000
        /*0054*/ 	.short	0x0002
        /*0056*/ 	.short	0x0010
        /*0058*/ 	.byte	0x00, 0xf0, 0x11, 0x00


	//----- nvinfo : EIATTR_KPARAM_INFO
	.align		4
.L_193:
        /*005c*/ 	.byte	0x04, 0x17
        /*005e*/ 	.short	(.L_195 - .L_194)
.L_194:
        /*0060*/ 	.word	0x00000000
        /*0064*/ 	.short	0x0001
        /*0066*/ 	.short	0x0008
        /*0068*/ 	.byte	0x00, 0xf0, 0x21, 0x00


	//----- nvinfo : EIATTR_KPARAM_INFO
	.align		4
.L_195:
        /*006c*/ 	.byte	0x04, 0x17
        /*006e*/ 	.short	(.L_197 - .L_196)
.L_196:
        /*0070*/ 	.word	0x00000000
        /*0074*/ 	.short	0x0000
        /*0076*/ 	.short	0x0000
        /*0078*/ 	.byte	0x00, 0xf0, 0x21, 0x00


	//----- nvinfo : EIATTR_MAXREG_COUNT
	.align		4
.L_197:
        /*007c*/ 	.byte	0x03, 0x1b
        /*007e*/ 	.short	0x00ff


	//----- nvinfo : EIATTR_MERCURY_ISA_VERSION
	.align		4
        /*0080*/ 	.byte	0x03, 0x5f
        /*0082*/ 	.short	0x0000


	//----- nvinfo : EIATTR_EXIT_INSTR_OFFSETS
	.align		4
        /*0084*/ 	.byte	0x04, 0x1c
        /*0086*/ 	.short	(.L_199 - .L_198)


	//   ....[0]....
.L_198:
        /*0088*/ 	.word	0x00000050


	//   ....[1]....
        /*008c*/ 	.word	0x00004070


	//----- nvinfo : EIATTR_CRS_STACK_SIZE
	.align		4
.L_199:
        /*0090*/ 	.byte	0x04, 0x1e
        /*0092*/ 	.short	(.L_201 - .L_200)
.L_200:
        /*0094*/ 	.word	0x00000000
.L_201:


//--------------------- .nv.info._ZN2at6native58_GLOBAL__N__9a069279_25_AdaptiveAveragePooling_cu_ef17039c33atomic_adaptive_average_gradinputIN3c108BFloat16EEEvPT_PKS5_iiii --------------------------
	.section	.nv.info._ZN2at6native58_GLOBAL__N__9a069279_25_AdaptiveAveragePooling_cu_ef17039c33atomic_adaptive_average_gradinputIN3c108BFloat16EEEvPT_PKS5_iiii,"",@"SHT_CUDA_INFO"
	.sectionflags	@""
	.align	4


	//----- nvinfo : EIATTR_CUDA_API_VERSION
	.align		4
        /*0000*/ 	.byte	0x04, 0x37
        /*0002*/ 	.short	(.L_203 - .L_202)
.L_202:
        /*0004*/ 	.word	0x00000082


	//----- nvinfo : EIATTR_SW2861232_WAR
	.align		4
.L_203:
        /*0008*/ 	.byte	0x01, 0x35
	.zero		2


	//----- nvinfo : EIATTR_PARAM_CBANK
	.align		4
        /*000c*/ 	.byte	0x04, 0x0a
        /*000e*/ 	.short	(.L_205 - .L_204)
	.align		4
.L_204:
        /*0010*/ 	.word	index@(.nv.constant0._ZN2at6native58_GLOBAL__N__9a069279_25_AdaptiveAveragePooling_cu_ef17039c33atomic_adaptive_average_gradinputIN3c108BFloat16EEEvPT_PKS5_iiii)
        /*0014*/ 	.short	0x0160
        /*0016*/ 	.short	0x0020


	//----- nvinfo : EIATTR_CBANK_PARAM_SIZE
	.align		4
.L_205:
        /*0018*/ 	.byte	0x03, 0x19
        /*001a*/ 	.short	0x0020


	//----- nvinfo : EIATTR_KPARAM_INFO
	.align		4
        /*001c*/ 	.byte	0x04, 0x17
        /*001e*/ 	.short	(.L_207 - .L_206)
.L_206:
        /*0020*/ 	.word	0x00000000
        /*0024*/ 	.short	0x0005
        /*0026*/ 	.short	0x001c
        /*0028*/ 	.byte	0x00, 0xf0, 0x11, 0x00


	//----- nvinfo : EIATTR_KPARAM_INFO
	.align		4
.L_207:
        /*002c*/ 	.byte	0x04, 0x17
        /*002e*/ 	.short	(.L_209 - .L_208)
.L_208:
        /*0030*/ 	.word	0x00000000
        /*0034*/ 	.short	0x0004
        /*0036*/ 	.short	0x0018
        /*0038*/ 	.byte	0x00, 0xf0, 0x11, 0x00


	//----- nvinfo : EIATTR_KPARAM_INFO
	.align		4
.L_209:
        /*003c*/ 	.byte	0x04, 0x17
        /*003e*/ 	.short	(.L_211 - .L_210)
.L_210:
        /*0040*/ 	.word	0x00000000
        /*0044*/ 	.short	0x0003
        /*0046*/ 	.short	0x0014
        /*0048*/ 	.byte	0x00, 0xf0, 0x11, 0x00


	//----- nvinfo : EIATTR_KPARAM_INFO
	.align		4
.L_211:
        /*004c*/ 	.byte	0x04, 0x17
        /*004e*/ 	.short	(.L_213 - .L_212)
.L_212:
        /*0050*/ 	.word	0x00000000
        /*0054*/ 	.short	0x0002
        /*0056*/ 	.short	0x0010
        /*0058*/ 	.byte	0x00, 0xf0, 0x11, 0x00


	//----- nvinfo : EIATTR_KPARAM_INFO
	.align		4
.L_213:
        /*005c*/ 	.byte	0x04, 0x17
        /*005e*/ 	.short	(.L_215 - .L_214)
.L_214:
        /*0060*/ 	.word	0x00000000
        /*0064*/ 	.short	0x0001
        /*0066*/ 	.short	0x0008
        /*0068*/ 	.byte	0x00, 0xf0, 0x21, 0x00


	//----- nvinfo : EIATTR_KPARAM_INFO
	.align		4
.L_215:
        /*006c*/ 	.byte	0x04, 0x17
        /*006e*/ 	.short	(.L_217 - .L_216)
.L_216:
        /*0070*/ 	.word	0x00000000
        /*0074*/ 	.short	0x0000
        /*0076*/ 	.short	0x0000
        /*0078*/ 	.byte	0x00, 0xf0, 0x21, 0x00


	//----- nvinfo : EIATTR_MAXREG_COUNT
	.align		4
.L_217:
        /*007c*/ 	.byte	0x03, 0x1b
        /*007e*/ 	.short	0x00ff


	//----- nvinfo : EIATTR_MERCURY_ISA_VERSION
	.align		4
        /*0080*/ 	.byte	0x03, 0x5f
        /*0082*/ 	.short	0x0000


	//----- nvinfo : EIATTR_ATOM16_EMUL_INSTR_REG_MAP
	.align		4
        /*0084*/ 	.byte	0x04, 0x2e
        /*0086*/ 	.short	(.L_219 - .L_218)


	//   ....[0]....
.L_218:
        /*0088*/ 	.word	0x00000e90
        /*008c*/ 	.short	0x0002
        /*008e*/ 	.short	0x0000


	//   ....[1]....
        /*0090*/ 	.word	0x00000f30
        /*0094*/ 	.short	0x0002
        /*0096*/ 	.short	0x0000


	//----- nvinfo : EIATTR_EXIT_INSTR_OFFSETS
	.align		4
.L_219:
        /*0098*/ 	.byte	0x04, 0x1c
        /*009a*/ 	.short	(.L_221 - .L_220)


	//   ....[0]....
.L_220:
        /*009c*/ 	.word	0x00000050


	//   ....[1]....
        /*00a0*/ 	.word	0x00001100


	//----- nvinfo : EIATTR_CRS_STACK_SIZE
	.align		4
.L_221:
        /*00a4*/ 	.byte	0x04, 0x1e
        /*00a6*/ 	.short	(.L_223 - .L_222)
.L_222:
        /*00a8*/ 	.word	0x00000000
.L_223:


//--------------------- .nv.info._ZN2at6native58_GLOBAL__N__9a069279_25_AdaptiveAveragePooling_cu_ef17039c26adaptive_average_gradinputIN3c104HalfEEEvPT_PKS5_iiii --------------------------
	.section	.nv.info._ZN2at6native58_GLOBAL__N__9a069279_25_AdaptiveAveragePooling_cu_ef17039c26adaptive_average_gradinputIN3c104HalfEEEvPT_PKS5_iiii,"",@"SHT_CUDA_INFO"
	.sectionflags	@""
	.align	4


	//----- nvinfo : EIATTR_CUDA_API_VERSION
	.align		4
        /*0000*/ 	.byte	0x04, 0x37
        /*0002*/ 	.short	(.L_225 - .L_224)
.L_224:
        /*0004*/ 	.word	0x00000082


	//----- nvinfo : EIATTR_SW2861232_WAR
	.align		4
.L_225:
        /*0008*/ 	.byte	0x01, 0x35
	.zero		2


	//----- nvinfo : EIATTR_PARAM_CBANK
	.align		4
        /*000c*/ 	.byte	0x04, 0x0a
        /*000e*/ 	.short	(.L_227 - .L_226)
	.align		4
.L_226:
        /*0010*/ 	.word	index@(.nv.constant0._ZN2at6native58_GLOBAL__N__9a069279_25_AdaptiveAveragePooling_cu_ef17039c26adaptive_average_gradinputIN3c104HalfEEEvPT_PKS5_iiii)
        /*0014*/ 	.short	0x0160
        /*0016*/ 	.short	0x0020


	//----- nvinfo : EIATTR_CBANK_PARAM_SIZE
	.align		4
.L_227:
        /*0018*/ 	.byte	0x03, 0x19
        /*001a*/ 	.short	0x0020


	//----- nvinfo : EIATTR_KPARAM_INFO
	.align		4
        /*001c*/ 	.byte	0x04, 0x17
        /*001e*/ 	.short	(.L_229 - .L_228)
.L_228:
        /*0020*/ 	.word	0x00000000
        /*0024*/ 	.short	0x0005
        /*0026*/ 	.short	0x001c
        /*0028*/ 	.byte	0x00, 0xf0, 0x11, 0x00


	//----- nvinfo : EIATTR_KPARAM_INFO
	.align		4
.L_229:
        /*002c*/ 	.byte	0x04, 0x17
        /*002e*/ 	.short	(.L_231 - .L_230)
.L_230:
        /*0030*/ 	.word	0x00000000
        /*0034*/ 	.short	0x0004
        /*0036*/ 	.short	0x0018
        /*0038*/ 	.byte	0x00, 0xf0, 0x11, 0x00


	//----- nvinfo : EIATTR_KPARAM_INFO
	.align		4
.L_231:
        /*003c*/ 	.byte	0x04, 0x17
        /*003e*/ 	.short	(.L_233 - .L_232)
.L_232:
        /*0040*/ 	.word	0x00000000
        /*0044*/ 	.short	0x0003
        /*0046*/ 	.short	0x0014
        /*0048*/ 	.byte	0x00, 0xf0, 0x11, 0x00


	//----- nvinfo : EIATTR_KPARAM_INFO
	.align		4
.L_233:
        /*004c*/ 	.byte	0x04, 0x17
        /*004e*/ 	.short	(.L_235 - .L_234)
.L_234:
        /*0050*/ 	.word	0x00000000
        /*0054*/ 	.short	0x0002
        /*0056*/ 	.short	0x0010
        /*0058*/ 	.byte	0x00, 0xf0, 0x11, 0x00


	//----- nvinfo : EIATTR_KPARAM_INFO
	.align		4
.L_235:
        /*005c*/ 	.byte	0x04, 0x17
        /*005e*/ 	.short	(.L_237 - .L_236)
.L_236:
        /*0060*/ 	.word	0x00000000
        /*0064*/ 	.short	0x0001
        /*0066*/ 	.short	0x0008
        /*0068*/ 	.byte	0x00, 0xf0, 0x21, 0x00


	//----- nvinfo : EIATTR_KPARAM_INFO
	.align		4
.L_237:
        /*006c*/ 	.byte	0x04, 0x17
        /*006e*/ 	.short	(.L_239 - .L_238)
.L_238:
        /*0070*/ 	.word	0x00000000
        /*0074*/ 	.short	0x0000
        /*0076*/ 	.short	0x0000
        /*0078*/ 	.byte	0x00, 0xf0, 0x21, 0x00


	//----- nvinfo : EIATTR_MAXREG_COUNT
	.align		4
.L_239:
        /*007c*/ 	.byte	0x03, 0x1b
        /*007e*/ 	.short	0x00ff


	//----- nvinfo : EIATTR_MERCURY_ISA_VERSION
	.align		4
        /*0080*/ 	.byte	0x03, 0x5f
        /*0082*/ 	.short	0x0000


	//----- nvinfo : EIATTR_EXIT_INSTR_OFFSETS
	.align		4
        /*0084*/ 	.byte	0x04, 0x1c
        /*0086*/ 	.short	(.L_241 - .L_240)


	//   ....[0]....
.L_240:
        /*0088*/ 	.word	0x00000050


	//   ....[1]....
        /*008c*/ 	.word	0x00004070


	//----- nvinfo : EIATTR_CRS_STACK_SIZE
	.align		4
.L_241:
        /*0090*/ 	.byte	0x04, 0x1e
        /*0092*/ 	.short	(.L_243 - .L_242)
.L_242:
        /*0094*/ 	.word	0x00000000
.L_243:


//--------------------- .nv.info._ZN2at6native58_GLOBAL__N__9a069279_25_AdaptiveAveragePooling_cu_ef17039c33atomic_adaptive_average_gradinputIN3c104HalfEEEvPT_PKS5_iiii --------------------------
	.section	.nv.info._ZN2at6native58_GLOBAL__N__9a069279_25_AdaptiveAveragePooling_cu_ef17039c33atomic_adaptive_average_gradinputIN3c104HalfEEEvPT_PKS5_iiii,"",@"SHT_CUDA_INFO"
	.sectionflags	@""
	.align	4


	//----- nvinfo : EIATTR_CUDA_API_VERSION
	.align		4
        /*0000*/ 	.byte	0x04, 0x37
        /*0002*/ 	.short	(.L_245 - .L_244)
.L_244:
        /*0004*/ 	.word	0x00000082


	//----- nvinfo : EIATTR_SW2861232_WAR
	.align		4
.L_245:
        /*0008*/ 	.byte	0x01, 0x35
	.zero		2


	//----- nvinfo : EIATTR_PARAM_CBANK
	.align		4
        /*000c*/ 	.byte	0x04, 0x0a
        /*000e*/ 	.short	(.L_247 - .L_246)
	.align		4
.L_246:
        /*0010*/ 	.word	index@(.nv.constant0._ZN2at6native58_GLOBAL__N__9a069279_25_AdaptiveAveragePooling_cu_ef17039c33atomic_adaptive_average_gradinputIN3c104HalfEEEvPT_PKS5_iiii)
        /*0014*/ 	.short	0x0160
        /*0016*/ 	.short	0x0020


	//----- nvinfo : EIATTR_CBANK_PARAM_SIZE
	.align		4
.L_247:
        /*0018*/ 	.byte	0x03, 0x19
        /*001a*/ 	.short	0x0020


	//----- nvinfo : EIATTR_KPARAM_INFO
	.align		4
        /*001c*/ 	.byte	0x04, 0x17
        /*001e*/ 	.short	(.L_249 - .L_248)
.L_248:
        /*0020*/ 	.word	0x00000000
        /*0024*/ 	.short	0x0005
        /*0026*/ 	.short	0x001c
        /*0028*/ 	.byte	0x00, 0xf0, 0x11, 0x00


	//----- nvinfo : EIATTR_KPARAM_INFO
	.align		4
.L_249:
        /*002c*/ 	.byte	0x04, 0x17
        /*002e*/ 	.short	(.L_251 - .L_250)
.L_250:
        /*0030*/ 	.word	0x00000000
        /*0034*/ 	.short	0x0004
        /*0036*/ 	.short	0x0018
        /*0038*/ 	.byte	0x00, 0xf0, 0x11, 0x00


	//----- nvinfo : EIATTR_KPARAM_INFO
	.align		4
.L_251:
        /*003c*/ 	.byte	0x04, 0x17
        /*003e*/ 	.short	(.L_253 - .L_252)
.L_252:
        /*0040*/ 	.word	0x00000000
        /*0044*/ 	.short	0x0003
        /*0046*/ 	.short	0x0014
        /*0048*/ 	.byte	0x00, 0xf0, 0x11, 0x00


	//----- nvinfo : EIATTR_KPARAM_INFO
	.align		4
.L_253:
        /*004c*/ 	.byte	0x04, 0x17
        /*004e*/ 	.short	(.L_255 - .L_254)
.L_254:
        /*0050*/ 	.word	0x00000000
        /*0054*/ 	.short	0x0002
        /*0056*/ 	.short	0x0010
        /*0058*/ 	.byte	0x00, 0xf0, 0x11, 0x00


	//----- nvinfo : EIATTR_KPARAM_INFO
	.align		4
.L_255:
        /*005c*/ 	.byte	0x04, 0x17
        /*005e*/ 	.short	(.L_257 - .L_256)
.L_256:
        /*0060*/ 	.word	0x00000000
        /*0064*/ 	.short	0x0001
        /*0066*/ 	.short	0x0008
        /*0068*/ 	.byte	0x00, 0xf0, 0x21, 0x00


	//----- nvinfo : EIATTR_KPARAM_INFO
	.align		4
.L_257:
        /*006c*/ 	.byte	0x04, 0x17
        /*006e*/ 	.short	(.L_259 - .L_258)
.L_258:
        /*0070*/ 	.word	0x00000000
        /*0074*/ 	.short	0x0000
        /*0076*/ 	.short	0x0000
        /*0078*/ 	.byte	0x00, 0xf0, 0x21, 0x00


	//----- nvinfo : EIATTR_MAXREG_COUNT
	.align		4
.L_259:
        /*007c*/ 	.byte	0x03, 0x1b
        /*007e*/ 	.short	0x00ff


	//----- nvinfo : EIATTR_MERCURY_ISA_VERSION
	.align		4
        /*0080*/ 	.byte	0x03, 0x5f
        /*0082*/ 	.short	0x0000


	//----- nvinfo : EIATTR_ATOM16_EMUL_INSTR_REG_MAP
	.align		4
        /*0084*/ 	.byte	0x04, 0x2e
        /*0086*/ 	.short	(.L_261 - .L_260)


	//   ....[0]....
.L_260:
        /*0088*/ 	.word	0x00000ef0
        /*008c*/ 	.short	0x0019
        /*008e*/ 	.short	0x0000


	//   ....[1]....
        /*0090*/ 	.word	0x00000f50
        /*0094*/ 	.short	0x0019
        /*0096*/ 	.short	0x0000


	//   ....[2]....
        /*0098*/ 	.word	0x00001000
        /*009c*/ 	.short	0x001f
        /*009e*/ 	.short	0x0000


	//   ....[3]....
        /*00a0*/ 	.word	0x00001050
        /*00a4*/ 	.short	0x001f
        /*00a6*/ 	.short	0x0000


	//   ....[4]....
        /*00a8*/ 	.word	0x00001100
        /*00ac*/ 	.short	0x001f
        /*00ae*/ 	.short	0x0000


	//   ....[5]....
        /*00b0*/ 	.word	0x00001150
        /*00b4*/ 	.short	0x001f
        /*00b6*/ 	.short	0x0000


	//   ....[6]....
        /*00b8*/ 	.word	0x00001200
        /*00bc*/ 	.short	0x001f
        /*00be*/ 	.short	0x0000


	//   ....[7]....
        /*00c0*/ 	.word	0x00001250
        /*00c4*/ 	.short	0x001f
        /*00c6*/ 	.short	0x0000


	//   ....[8]....
        /*00c8*/ 	.word	0x000013c0
        /*00cc*/ 	.short	0x0010
        /*00ce*/ 	.short	0x0000


	//   ....[9]....
        /*00d0*/ 	.word	0x00001420
        /*00d4*/ 	.short	0x0010
        /*00d6*/ 	.short	0x0000


	//   ....[10]....
        /*00d8*/ 	.word	0x000014f0
        /*00dc*/ 	.short	0x001b
        /*00de*/ 	.short	0x0000


	//   ....[11]....
        /*00e0*/ 	.word	0x00001540
        /*00e4*/ 	.short	0x001b
        /*00e6*/ 	.short	0x0000


	//   ....[12]....
        /*00e8*/ 	.word	0x000015f0
        /*00ec*/ 	.short	0x0019
        /*00ee*/ 	.short	0x0000


	//   ....[13]....
        /*00f0*/ 	.word	0x00001640
        /*00f4*/ 	.short	0x0019
        /*00f6*/ 	.short	0x0000


	//----- nvinfo : EIATTR_EXIT_INSTR_OFFSETS
	.align		4
.L_261:
        /*00f8*/ 	.byte	0x04, 0x1c
        /*00fa*/ 	.short	(.L_263 - .L_262)


	//   ....[0]....
.L_262:
        /*00fc*/ 	.word	0x00000050


	//   ....[1]....
        /*0100*/ 	.word	0x00001780


	//----- nvinfo : EIATTR_CRS_STACK_SIZE
	.align		4
.L_263:
        /*0104*/ 	.byte	0x04, 0x1e
        /*0106*/ 	.short	(.L_265 - .L_264)
.L_264:
        /*0108*/ 	.word	0x00000000
.L_265:


//--------------------- .nv.info._ZN2at6native58_GLOBAL__N__9a069279_25_AdaptiveAveragePooling_cu_ef17039c26adaptive_average_gradinputIfEEvPT_PKS3_iiii --------------------------
	.section	.nv.info._ZN2at6native58_GLOBAL__N__9a069279_25_AdaptiveAveragePooling_cu_ef17039c26adaptive_average_gradinputIfEEvPT_PKS3_iiii,"",@"SHT_CUDA_INFO"
	.sectionflags	@""
	.align	4


	//----- nvinfo : EIATTR_CUDA_API_VERSION
	.align		4
        /*0000*/ 	.byte	0x04, 0x37
        /*0002*/ 	.short	(.L_267 - .L_266)
.L_266:
        /*0004*/ 	.word	0x00000082


	//----- nvinfo : EIATTR_SW2861232_WAR
	.align		4
.L_267:
        /*0008*/ 	.byte	0x01, 0x35
	.zero		2


	//----- nvinfo : EIATTR_PARAM_CBANK
	.align		4
        /*000c*/ 	.byte	0x04, 0x0a
        /*000e*/ 	.short	(.L_269 - .L_268)
	.align		4
.L_268:
        /*0010*/ 	.word	index@(.nv.constant0._ZN2at6native58_GLOBAL__N__9a069279_25_AdaptiveAveragePooling_cu_ef17039c26adaptive_average_gradinputIfEEvPT_PKS3_iiii)
        /*0014*/ 	.short	0x0160
        /*0016*/ 	.short	0x0020


	//----- nvinfo : EIATTR_CBANK_PARAM_SIZE
	.align		4
.L_269:
        /*0018*/ 	.byte	0x03, 0x19
        /*001a*/ 	.short	0x0020


	//----- nvinfo : EIATTR_KPARAM_INFO
	.align		4
        /*001c*/ 	.byte	0x04, 0x17
        /*001e*/ 	.short	(.L_271 - .L_270)
.L_270:
        /*0020*/ 	.word	0x00000000
        /*0024*/ 	.short	0x0005
        /*0026*/ 	.short	0x001c
        /*0028*/ 	.byte	0x00, 0xf0, 0x11, 0x00


	//----- nvinfo : EIATTR_KPARAM_INFO
	.align		4
.L_271:
        /*002c*/ 	.byte	0x04, 0x17
        /*002e*/ 	.short	(.L_273 - .L_272)
.L_272:
        /*0030*/ 	.word	0x00000000
        /*0034*/ 	.short	0x0004
        /*0036*/ 	.short	0x0018
        /*0038*/ 	.byte	0x00, 0xf0, 0x11, 0x00


	//----- nvinfo : EIATTR_KPARAM_INFO
	.align		4
.L_273:
        /*003c*/ 	.byte	0x04, 0x17
        /*003e*/ 	.short	(.L_275 - .L_274)
.L_274:
        /*0040*/ 	.word	0x00000000
        /*0044*/ 	.short	0x0003
        /*0046*/ 	.short	0x0014
        /*0048*/ 	.byte	0x00, 0xf0, 0x11, 0x00


	//----- nvinfo : EIATTR_KPARAM_INFO
	.align		4
.L_275:
        /*004c*/ 	.byte	0x04, 0x17
        /*004e*/ 	.short	(.L_277 - .L_276)
.L_276:
        /*0050*/ 	.word	0x00000000
        /*0054*/ 	.short	0x0002
        /*0056*/ 	.short	0x0010
        /*0058*/ 	.byte	0x00, 0xf0, 0x11, 0x00


	//----- nvinfo : EIATTR_KPARAM_INFO
	.align		4
.L_277:
        /*005c*/ 	.byte	0x04, 0x17
        /*005e*/ 	.short	(.L_279 - .L_278)
.L_278:
        /*0060*/ 	.word	0x00000000
        /*0064*/ 	.short	0x0001
        /*0066*/ 	.short	0x0008
        /*0068*/ 	.byte	0x00, 0xf0, 0x21, 0x00


	//----- nvinfo : EIATTR_KPARAM_INFO
	.align		4
.L_279:
        /*006c*/ 	.byte	0x04, 0x17
        /*006e*/ 	.short	(.L_281 - .L_280)
.L_280:
        /*0070*/ 	.word	0x00000000
        /*0074*/ 	.short	0x0000
        /*0076*/ 	.short	0x0000
        /*0078*/ 	.byte	0x00, 0xf0, 0x21, 0x00


	//----- nvinfo : EIATTR_MAXREG_COUNT
	.align		4
.L_281:
        /*007c*/ 	.byte	0x03, 0x1b
        /*007e*/ 	.short	0x00ff


	//----- nvinfo : EIATTR_MERCURY_ISA_VERSION
	.align		4
        /*0080*/ 	.byte	0x03, 0x5f
        /*0082*/ 	.short	0x0000


	//----- nvinfo : EIATTR_EXIT_INSTR_OFFSETS
	.align		4
        /*0084*/ 	.byte	0x04, 0x1c
        /*0086*/ 	.short	(.L_283 - .L_282)


	//   ....[0]....
.L_282:
        /*0088*/ 	.word	0x00000050


	//   ....[1]....
        /*008c*/ 	.word	0x00003b10


	//----- nvinfo : EIATTR_CRS_STACK_SIZE
	.align		4
.L_283:
        /*0090*/ 	.byte	0x04, 0x1e
        /*0092*/ 	.short	(.L_285 - .L_284)
.L_284:
        /*0094*/ 	.word	0x00000000
.L_285:


//--------------------- .nv.info._ZN2at6native58_GLOBAL__N__9a069279_25_AdaptiveAveragePooling_cu_ef17039c33atomic_adaptive_average_gradinputIfEEvPT_PKS3_iiii --------------------------
	.section	.nv.info._ZN2at6native58_GLOBAL__N__9a069279_25_AdaptiveAveragePooling_cu_ef17039c33atomic_adaptive_average_gradinputIfEEvPT_PKS3_iiii,"",@"SHT_CUDA_INFO"
	.sectionflags	@""
	.align	4


	//----- nvinfo : EIATTR_CUDA_API_VERSION
	.align		4
        /*0000*/ 	.byte	0x04, 0x37
        /*0002*/ 	.short	(.L_287 - .L_286)
.L_286:
        /*0004*/ 	.word	0x00000082


	//----- nvinfo : EIATTR_SW2861232_WAR
	.align		4
.L_287:
        /*0008*/ 	.byte	0x01, 0x35
	.zero		2


	//----- nvinfo : EIATTR_PARAM_CBANK
	.align		4
        /*000c*/ 	.byte	0x04, 0x0a
        /*000e*/ 	.short	(.L_289 - .L_288)
	.align		4
.L_288:
        /*0010*/ 	.word	index@(.nv.constant0._ZN2at6native58_GLOBAL__N__9a069279_25_AdaptiveAveragePooling_cu_ef17039c33atomic_adaptive_average_gradinputIfEEvPT_PKS3_iiii)
        /*0014*/ 	.short	0x0160
        /*0016*/ 	.short	0x0020


	//----- nvinfo : EIATTR_CBANK_PARAM_SIZE
	.align		4
.L_289:
        /*0018*/ 	.byte	0x03, 0x19
        /*001a*/ 	.short	0x0020


	//----- nvinfo : EIATTR_KPARAM_INFO
	.align		4
        /*001c*/ 	.byte	0x04, 0x17
        /*001e*/ 	.short	(.L_291 - .L_290)
.L_290:
        /*0020*/ 	.word	0x00000000
        /*0024*/ 	.short	0x0005
        /*0026*/ 	.short	0x001c
        /*0028*/ 	.byte	0x00, 0xf0, 0x11, 0x00


	//----- nvinfo : EIATTR_KPARAM_INFO
	.align		4
.L_291:
        /*002c*/ 	.byte	0x04, 0x17
        /*002e*/ 	.short	(.L_293 - .L_292)
.L_292:
        /*0030*/ 	.word	0x00000000
        /*0034*/ 	.short	0x0004
        /*0036*/ 	.short	0x0018
        /*0038*/ 	.byte	0x00, 0xf0, 0x11, 0x00


	//----- nvinfo : EIATTR_KPARAM_INFO
	.align		4
.L_293:
        /*003c*/ 	.byte	0x04, 0x17
        /*003e*/ 	.short	(.L_295 - .L_294)
.L_294:
        /*0040*/ 	.word	0x00000000
        /*0044*/ 	.short	0x0003
        /*0046*/ 	.short	0x0014
        /*0048*/ 	.byte	0x00, 0xf0, 0x11, 0x00


	//----- nvinfo : EIATTR_KPARAM_INFO
	.align		4
.L_295:
        /*004c*/ 	.byte	0x04, 0x17
        /*004e*/ 	.short	(.L_297 - .L_296)
.L_296:
        /*0050*/ 	.word	0x00000000
        /*0054*/ 	.short	0x0002
        /*0056*/ 	.short	0x0010
        /*0058*/ 	.byte	0x00, 0xf0, 0x11, 0x00


	//----- nvinfo : EIATTR_KPARAM_INFO
	.align		4
.L_297:
        /*005c*/ 	.byte	0x04, 0x17
        /*005e*/ 	.short	(.L_299 - .L_298)
.L_298:
        /*0060*/ 	.word	0x00000000
        /*0064*/ 	.short	0x0001
        /*0066*/ 	.short	0x0008
        /*0068*/ 	.byte	0x00, 0xf0, 0x21, 0x00


	//----- nvinfo : EIATTR_KPARAM_INFO
	.align		4
.L_299:
        /*006c*/ 	.byte	0x04, 0x17
        /*006e*/ 	.short	(.L_301 - .L_300)
.L_300:
        /*0070*/ 	.word	0x00000000
        /*0074*/ 	.short	0x0000
        /*0076*/ 	.short	0x0000
        /*0078*/ 	.byte	0x00, 0xf0, 0x21, 0x00


	//----- nvinfo : EIATTR_MAXREG_COUNT
	.align		4
.L_301:
        /*007c*/ 	.byte	0x03, 0x1b
        /*007e*/ 	.short	0x00ff


	//----- nvinfo : EIATTR_MERCURY_ISA_VERSION
	.align		4
        /*0080*/ 	.byte	0x03, 0x5f
        /*0082*/ 	.short	0x0000


	//----- nvinfo : EIATTR_EXIT_INSTR_OFFSETS
	.align		4
        /*0084*/ 	.byte	0x04, 0x1c
        /*0086*/ 	.short	(.L_303 - .L_302)


	//   ....[0]....
.L_302:
        /*0088*/ 	.word	0x00000050


	//   ....[1]....
        /*008c*/ 	.word	0x000010c0


	//----- nvinfo : EIATTR_CRS_STACK_SIZE
	.align		4
.L_303:
        /*0090*/ 	.byte	0x04, 0x1e
        /*0092*/ 	.short	(.L_305 - .L_304)
.L_304:
        /*0094*/ 	.word	0x00000000
.L_305:


//--------------------- .nv.info._ZN2at6native58_GLOBAL__N__9a069279_25_AdaptiveAveragePooling_cu_ef17039c26adaptive_average_gradinputIdEEvPT_PKS3_iiii --------------------------
	.section	.nv.info._ZN2at6native58_GLOBAL__N__9a069279_25_AdaptiveAveragePooling_cu_ef17039c26adaptive_average_gradinputIdEEvPT_PKS3_iiii,"",@"SHT_CUDA_INFO"
	.sectionflags	@""
	.align	4


	//----- nvinfo : EIATTR_CUDA_API_VERSION
	.align		4
        /*0000*/ 	.byte	0x04, 0x37
        /*0002*/ 	.short	(.L_307 - .L_306)
.L_306:
        /*0004*/ 	.word	0x00000082


	//----- nvinfo : EIATTR_SW2861232_WAR
	.align		4
.L_307:
        /*0008*/ 	.byte	0x01, 0x35
	.zero		2


	//----- nvinfo : EIATTR_PARAM_CBANK
	.align		4
        /*000c*/ 	.byte	0x04, 0x0a
        /*000e*/ 	.short	(.L_309 - .L_308)
	.align		4
.L_308:
        /*0010*/ 	.word	index@(.nv.constant0._ZN2at6native58_GLOBAL__N__9a069279_25_AdaptiveAveragePooling_cu_ef17039c26adaptive_average_gradinputIdEEvPT_PKS3_iiii)
        /*0014*/ 	.short	0x0160
        /*0016*/ 	.short	0x0020


	//----- nvinfo : EIATTR_CBANK_PARAM_SIZE
	.align		4
.L_309:
        /*0018*/ 	.byte	0x03, 0x19
        /*001a*/ 	.short	0x0020


	//----- nvinfo : EIATTR_KPARAM_INFO
	.align		4
        /*001c*/ 	.byte	0x04, 0x17
        /*001e*/ 	.short	(.L_311 - .L_310)
.L_310:
        /*0020*/ 	.word	0x00000000
        /*0024*/ 	.short	0x0005
        /*0026*/ 	.short	0x001c
        /*0028*/ 	.byte	0x00, 0xf0, 0x11, 0x00


	//----- nvinfo : EIATTR_KPARAM_INFO
	.align		4
.L_311:
        /*002c*/ 	.byte	0x04, 0x17
        /*002e*/ 	.short	(.L_313 - .L_312)
.L_312:
        /*0030*/ 	.word	0x00000000
        /*0034*/ 	.short	0x0004
        /*0036*/ 	.short	0x0018
        /*0038*/ 	.byte	0x00, 0xf0, 0x11, 0x00


	//----- nvinfo : EIATTR_KPARAM_INFO
	.align		4
.L_313:
        /*003c*/ 	.byte	0x04, 0x17
        /*003e*/ 	.short	(.L_315 - .L_314)
.L_314:
        /*0040*/ 	.word	0x00000000
        /*0044*/ 	.short	0x0003
        /*0046*/ 	.short	0x0014
        /*0048*/ 	.byte	0x00, 0xf0, 0x11, 0x00


	//----- nvinfo : EIATTR_KPARAM_INFO
	.align		4
.L_315:
        /*004c*/ 	.byte	0x04, 0x17
        /*004e*/ 	.short	(.L_317 - .L_316)
.L_316:
        /*0050*/ 	.word	0x00000000
        /*0054*/ 	.short	0x0002
        /*0056*/ 	.short	0x0010
        /*0058*/ 	.byte	0x00, 0xf0, 0x11, 0x00


	//----- nvinfo : EIATTR_KPARAM_INFO
	.align		4
.L_317:
        /*005c*/ 	.byte	0x04, 0x17
        /*005e*/ 	.short	(.L_319 - .L_318)
.L_318:
        /*0060*/ 	.word	0x00000000
        /*0064*/ 	.short	0x0001
        /*0066*/ 	.short	0x0008
        /*0068*/ 	.byte	0x00, 0xf0, 0x21, 0x00


	//----- nvinfo : EIATTR_KPARAM_INFO
	.align		4
.L_319:
        /*006c*/ 	.byte	0x04, 0x17
        /*006e*/ 	.short	(.L_321 - .L_320)
.L_320:
        /*0070*/ 	.word	0x00000000
        /*0074*/ 	.short	0x0000
        /*0076*/ 	.short	0x0000
        /*0078*/ 	.byte	0x00, 0xf0, 0x21, 0x00


	//----- nvinfo : EIATTR_MAXREG_COUNT
	.align		4
.L_321:
        /*007c*/ 	.byte	0x03, 0x1b
        /*007e*/ 	.short	0x00ff


	//----- nvinfo : EIATTR_MERCURY_ISA_VERSION
	.align		4
        /*0080*/ 	.byte	0x03, 0x5f
        /*0082*/ 	.short	0x0000


	//----- nvinfo : EIATTR_EXIT_INSTR_OFFSETS
	.align		4
        /*0084*/ 	.byte	0x04, 0x1c
        /*0086*/ 	.short	(.L_323 - .L_322)


	//   ....[0]....
.L_322:
        /*0088*/ 	.word	0x00000050


	//   ....[1]....
        /*008c*/ 	.word	0x00004c60


	//----- nvinfo : EIATTR_CRS_STACK_SIZE
	.align		4
.L_323:
        /*0090*/ 	.byte	0x04, 0x1e
        /*0092*/ 	.short	(.L_325 - .L_324)
.L_324:
        /*0094*/ 	.word	0x00000000
.L_325:


//--------------------- .nv.info._ZN2at6native58_GLOBAL__N__9a069279_25_AdaptiveAveragePooling_cu_ef17039c33atomic_adaptive_average_gradinputIdEEvPT_PKS3_iiii --------------------------
	.section	.nv.info._ZN2at6native58_GLOBAL__N__9a069279_25_AdaptiveAveragePooling_cu_ef17039c33atomic_adaptive_average_gradinputIdEEvPT_PKS3_iiii,"",@"SHT_CUDA_INFO"
	.sectionflags	@""
	.align	4


	//----- nvinfo : EIATTR_CUDA_API_VERSION
	.align		4
        /*0000*/ 	.byte	0x04, 0x37
        /*0002*/ 	.short	(.L_327 - .L_326)
.L_326:
        /*0004*/ 	.word	0x00000082


	//----- nvinfo : EIATTR_SW2861232_WAR
	.align		4
.L_327:
        /*0008*/ 	.byte	0x01, 0x35
	.zero		2


	//----- nvinfo : EIATTR_PARAM_CBANK
	.align		4
        /*000c*/ 	.byte	0x04, 0x0a
        /*000e*/ 	.short	(.L_329 - .L_328)
	.align		4
.L_328:
        /*0010*/ 	.word	index@(.nv.constant0._ZN2at6native58_GLOBAL__N__9a069279_25_AdaptiveAveragePooling_cu_ef17039c33atomic_adaptive_average_gradinputIdEEvPT_PKS3_iiii)
        /*0014*/ 	.short	0x0160
        /*0016*/ 	.short	0x0020


	//----- nvinfo : EIATTR_CBANK_PARAM_SIZE
	.align		4
.L_329:
        /*0018*/ 	.byte	0x03, 0x19
        /*001a*/ 	.short	0x0020


	//----- nvinfo : EIATTR_KPARAM_INFO
	.align		4
        /*001c*/ 	.byte	0x04, 0x17
        /*001e*/ 	.short	(.L_331 - .L_330)
.L_330:
        /*0020*/ 	.word	0x00000000
        /*0024*/ 	.short	0x0005
        /*0026*/ 	.short	0x001c
        /*0028*/ 	.byte	0x00, 0xf0, 0x11, 0x00


	//----- nvinfo : EIATTR_KPARAM_INFO
	.align		4
.L_331:
        /*002c*/ 	.byte	0x04, 0x17
        /*002e*/ 	.short	(.L_333 - .L_332)
.L_332:
        /*0030*/ 	.word	0x00000000
        /*0034*/ 	.short	0x0004
        /*0036*/ 	.short	0x0018
        /*0038*/ 	.byte	0x00, 0xf0, 0x11, 0x00


	//----- nvinfo : EIATTR_KPARAM_INFO
	.align		4
.L_333:
        /*003c*/ 	.byte	0x04, 0x17
        /*003e*/ 	.short	(.L_335 - .L_334)
.L_334:
        /*0040*/ 	.word	0x00000000
        /*0044*/ 	.short	0x0003
        /*0046*/ 	.short	0x0014
        /*0048*/ 	.byte	0x00, 0xf0, 0x11, 0x00


	//----- nvinfo : EIATTR_KPARAM_INFO
	.align		4
.L_335:
        /*004c*/ 	.byte	0x04, 0x17
        /*004e*/ 	.short	(.L_337 - .L_336)
.L_336:
        /*0050*/ 	.word	0x00000000
        /*0054*/ 	.short	0x0002
        /*0056*/ 	.short	0x0010
        /*0058*/ 	.byte	0x00, 0xf0, 0x11, 0x00


	//----- nvinfo : EIATTR_KPARAM_INFO
	.align		4
.L_337:
        /*005c*/ 	.byte	0x04, 0x17
        /*005e*/ 	.short	(.L_339 - .L_338)
.L_338:
        /*0060*/ 	.word	0x00000000
        /*0064*/ 	.short	0x0001
        /*0066*/ 	.short	0x0008
        /*0068*/ 	.byte	0x00, 0xf0, 0x21, 0x00


	//----- nvinfo : EIATTR_KPARAM_INFO
	.align		4
.L_339:
        /*006c*/ 	.byte	0x04, 0x17
        /*006e*/ 	.short	(.L_341 - .L_340)
.L_340:
        /*0070*/ 	.word	0x00000000
        /*0074*/ 	.short	0x0000
        /*0076*/ 	.short	0x0000
        /*0078*/ 	.byte	0x00, 0xf0, 0x21, 0x00


	//----- nvinfo : EIATTR_MAXREG_COUNT
	.align		4
.L_341:
        /*007c*/ 	.byte	0x03, 0x1b
        /*007e*/ 	.short	0x00ff


	//----- nvinfo : EIATTR_MERCURY_ISA_VERSION
	.align		4
        /*0080*/ 	.byte	0x03, 0x5f
        /*0082*/ 	.short	0x0000


	//----- nvinfo : EIATTR_EXIT_INSTR_OFFSETS
	.align		4
        /*0084*/ 	.byte	0x04, 0x1c
        /*0086*/ 	.short	(.L_343 - .L_342)


	//   ....[0]....
.L_342:
        /*0088*/ 	.word	0x00000050


	//   ....[1]....
        /*008c*/ 	.word	0x00001310


	//----- nvinfo : EIATTR_CRS_STACK_SIZE
	.align		4
.L_343:
        /*0090*/ 	.byte	0x04, 0x1e
        /*0092*/ 	.short	(.L_345 - .L_344)
.L_344:
        /*0094*/ 	.word	0x00000000
.L_345:


//--------------------- .nv.info._ZN2at6native58_GLOBAL__N__9a069279_25_AdaptiveAveragePooling_cu_ef17039c31adaptive_average_gradinput_nhwcIiN3c108BFloat16EEEvPT0_PKS5_iiiiiiiiT_S9_S9_S9_ --------------------------
	.section	.nv.info._ZN2at6native58_GLOBAL__N__9a069279_25_AdaptiveAveragePooling_cu_ef17039c31adaptive_average_gradinput_nhwcIiN3c108BFloat16EEEvPT0_PKS5_iiiiiiiiT_S9_S9_S9_,"",@"SHT_CUDA_INFO"
	.sectionflags	@""
	.align	4


	//----- nvinfo : EIATTR_CUDA_API_VERSION
	.align		4
        /*0000*/ 	.byte	0x04, 0x37
        /*0002*/ 	.short	(.L_347 - .L_346)
.L_346:
        /*0004*/ 	.word	0x00000082


	//----- nvinfo : EIATTR_SW2861232_WAR
	.align		4
.L_347:
        /*0008*/ 	.byte	0x01, 0x35
	.zero		2


	//----- nvinfo : EIATTR_PARAM_CBANK
	.align		4
        /*000c*/ 	.byte	0x04, 0x0a
        /*000e*/ 	.short	(.L_349 - .L_348)
	.align		4
.L_348:
        /*0010*/ 	.word	index@(.nv.constant0._ZN2at6native58_GLOBAL__N__9a069279_25_AdaptiveAveragePooling_cu_ef17039c31adaptive_average_gradinput_nhwcIiN3c108BFloat16EEEvPT0_PKS5_iiiiiiiiT_S9_S9_S9_)
        /*0014*/ 	.short	0x0160
        /*0016*/ 	.short	0x0040


	//----- nvinfo : EIATTR_CBANK_PARAM_SIZE
	.align		4
.L_349:
        /*0018*/ 	.byte	0x03, 0x19
        /*001a*/ 	.short	0x0040


	//----- nvinfo : EIATTR_KPARAM_INFO
	.align		4
        /*001c*/ 	.byte	0x04, 0x17
        /*001e*/ 	.short	(.L_351 - .L_350)
.L_350:
        /*0020*/ 	.word	0x00000000
        /*0024*/ 	.short	0x000d
        /*0026*/ 	.short	0x003c
        /*0028*/ 	.byte	0x00, 0xf0, 0x11, 0x00


	//----- nvinfo : EIATTR_KPARAM_INFO
	.align		4
.L_351:
        /*002c*/ 	.byte	0x04, 0x17
        /*002e*/ 	.short	(.L_353 - .L_352)
.L_352:
        /*0030*/ 	.word	0x00000000
        /*0034*/ 	.short	0x000c
        /*0036*/ 	.short	0x0038
        /*0038*/ 	.byte	0x00, 0xf0, 0x11, 0x00


	//----- nvinfo : EIATTR_KPARAM_INFO
	.align		4
.L_353:
        /*003c*/ 	.byte	0x04, 0x17
        /*003e*/ 	.short	(.L_355 - .L_354)
.L_354:
        /*0040*/ 	.word	0x00000000
        /*0044*/ 	.short	0x000b
        /*0046*/ 	.short	0x0034
        /*0048*/ 	.byte	0x00, 0xf0, 0x11, 0x00


	//----- nvinfo : EIATTR_KPARAM_INFO
	.align		4
.L_355:
        /*004c*/ 	.byte	0x04, 0x17
        /*004e*/ 	.short	(.L_357 - .L_356)
.L_356:
        /*0050*/ 	.word	0x00000000
        /*0054*/ 	.short	0x000a
        /*0056*/ 	.short	0x0030
        /*0058*/ 	.byte	0x00, 0xf0, 0x11, 0x00


	//----- nvinfo : EIATTR_KPARAM_INFO
	.align		4
.L_357:
        /*005c*/ 	.byte	0x04, 0x17
        /*005e*/ 	.short	(.L_359 - .L_358)
.L_358:
        /*0060*/ 	.word	0x00000000
        /*0064*/ 	.short	0x0009
        /*0066*/ 	.short	0x002c
        /*0068*/ 	.byte	0x00, 0xf0, 0x11, 0x00


	//----- nvinfo : EIATTR_KPARAM_INFO
	.align		4
.L_359:
        /*006c*/ 	.byte	0x04, 0x17
        /*006e*/ 	.short	(.L_361 - .L_360)
.L_360:
        /*0070*/ 	.word	0x00000000
        /*0074*/ 	.short	0x0008
        /*0076*/ 	.short	0x0028
        /*0078*/ 	.byte	0x00, 0xf0, 0x11, 0x00


	//----- nvinfo : EIATTR_KPARAM_INFO
	.align		4
.L_361:
        /*007c*/ 	.byte	0x04, 0x17
        /*007e*/ 	.short	(.L_363 - .L_362)
.L_362:
        /*0080*/ 	.word	0x00000000
        /*0084*/ 	.short	0x0007
        /*0086*/ 	.short	0x0024
        /*0088*/ 	.byte	0x00, 0xf0, 0x11, 0x00


	//----- nvinfo : EIATTR_KPARAM_INFO
	.align		4
.L_363:
        /*008c*/ 	.byte	0x04, 0x17
        /*008e*/ 	.short	(.L_365 - .L_364)
.L_364:
        /*0090*/ 	.word	0x00000000
        /*0094*/ 	.short	0x0006
        /*0096*/ 	.short	0x0020
        /*0098*/ 	.byte	0x00, 0xf0, 0x11, 0x00


	//----- nvinfo : EIATTR_KPARAM_INFO
	.align		4
.L_365:
        /*009c*/ 	.byte	0x04, 0x17
        /*009e*/ 	.short	(.L_367 - .L_366)
.L_366:
        /*00a0*/ 	.word	0x00000000
        /*00a4*/ 	.short	0x0005
        /*00a6*/ 	.short	0x001c
        /*00a8*/ 	.byte	0x00, 0xf0, 0x11, 0x00


	//----- nvinfo : EIATTR_KPARAM_INFO
	.align		4
.L_367:
        /*00ac*/ 	.byte	0x04, 0x17
        /*00ae*/ 	.short	(.L_369 - .L_368)
.L_368:
        /*00b0*/ 	.word	0x00000000
        /*00b4*/ 	.short	0x0004
        /*00b6*/ 	.short	0x0018
        /*00b8*/ 	.byte	0x00, 0xf0, 0x11, 0x00


	//----- nvinfo : EIATTR_KPARAM_INFO
	.align		4
.L_369:
        /*00bc*/ 	.byte	0x04, 0x17
        /*00be*/ 	.short	(.L_371 - .L_370)
.L_370:
        /*00c0*/ 	.word	0x00000000
        /*00c4*/ 	.short	0x0003
        /*00c6*/ 	.short	0x0014
        /*00c8*/ 	.byte	0x00, 0xf0, 0x11, 0x00


	//----- nvinfo : EIATTR_KPARAM_INFO
	.align		4
.L_371:
        /*00cc*/ 	.byte	0x04, 0x17
        /*00ce*/ 	.short	(.L_373 - .L_372)
.L_372:
        /*00d0*/ 	.word	0x00000000
        /*00d4*/ 	.short	0x0002
        /*00d6*/ 	.short	0x0010
        /*00d8*/ 	.byte	0x00, 0xf0, 0x11, 0x00


	//----- nvinfo : EIATTR_KPARAM_INFO
	.align		4
.L_373:
        /*00dc*/ 	.byte	0x04, 0x17
        /*00de*/ 	.short	(.L_375 - .L_374)
.L_374:
        /*00e0*/ 	.word	0x00000000
        /*00e4*/ 	.short	0x0001
        /*00e6*/ 	.short	0x0008
        /*00e8*/ 	.byte	0x00, 0xf0, 0x21, 0x00


	//----- nvinfo : EIATTR_KPARAM_INFO
	.align		4
.L_375:
        /*00ec*/ 	.byte	0x04, 0x17
        /*00ee*/ 	.short	(.L_377 - .L_376)
.L_376:
        /*00f0*/ 	.word	0x00000000
        /*00f4*/ 	.short	0x0000
        /*00f6*/ 	.short	0x0000
        /*00f8*/ 	.byte	0x00, 0xf0, 0x21, 0x00


	//----- nvinfo : EIATTR_MAXREG_COUNT
	.align		4
.L_377:
        /*00fc*/ 	.byte	0x03, 0x1b
        /*00fe*/ 	.short	0x0040


	//----- nvinfo : EIATTR_NUM_BARRIERS
	.align		4
        /*0100*/ 	.byte	0x02, 0x4c
        /*0102*/ 	.byte	0x01
	.zero		1


	//----- nvinfo : EIATTR_MERCURY_ISA_VERSION
	.align		4
        /*0104*/ 	.byte	0x03, 0x5f
        /*0106*/ 	.short	0x0000


	//----- nvinfo : EIATTR_EXIT_INSTR_OFFSETS
	.align		4
        /*0108*/ 	.byte	0x04, 0x1c
        /*010a*/ 	.short	(.L_379 - .L_378)


	//   ....[0]....
.L_378:
        /*010c*/ 	.word	0x00001f20


	//   ....[1]....
        /*0110*/ 	.word	0x00002950


	//----- nvinfo : EIATTR_CTAIDZ_USED
	.align		4
.L_379:
        /*0114*/ 	.byte	0x01, 0x04
	.zero		2


	//----- nvinfo : EIATTR_MAX_THREADS
	.align		4
        /*0118*/ 	.byte	0x04, 0x05
        /*011a*/ 	.short	(.L_381 - .L_380)
.L_380:
        /*011c*/ 	.word	0x00000400
        /*0120*/ 	.word	0x00000001
        /*0124*/ 	.word	0x00000001


	//----- nvinfo : EIATTR_CRS_STACK_SIZE
	.align		4
.L_381:
        /*0128*/ 	.byte	0x04, 0x1e
        /*012a*/ 	.short	(.L_383 - .L_382)
.L_382:
        /*012c*/ 	.word	0x00000000
.L_383:


//--------------------- .nv.info._ZN2at6native58_GLOBAL__N__9a069279_25_AdaptiveAveragePooling_cu_ef17039c31adaptive_average_gradinput_nhwcIiN3c104HalfEEEvPT0_PKS5_iiiiiiiiT_S9_S9_S9_ --------------------------
	.section	.nv.info._ZN2at6native58_GLOBAL__N__9a069279_25_AdaptiveAveragePooling_cu_ef17039c31adaptive_average_gradinput_nhwcIiN3c104HalfEEEvPT0_PKS5_iiiiiiiiT_S9_S9_S9_,"",@"SHT_CUDA_INFO"
	.sectionflags	@""
	.align	4


	//----- nvinfo : EIATTR_CUDA_API_VERSION
	.align		4
        /*0000*/ 	.byte	0x04, 0x37
        /*0002*/ 	.short	(.L_385 - .L_384)
.L_384:
        /*0004*/ 	.word	0x00000082


	//----- nvinfo : EIATTR_SW2861232_WAR
	.align		4
.L_385:
        /*0008*/ 	.byte	0x01, 0x35
	.zero		2


	//----- nvinfo : EIATTR_PARAM_CBANK
	.align		4
        /*000c*/ 	.byte	0x04, 0x0a
        /*000e*/ 	.short	(.L_387 - .L_386)
	.align		4
.L_386:
        /*0010*/ 	.word	index@(.nv.constant0._ZN2at6native58_GLOBAL__N__9a069279_25_AdaptiveAveragePooling_cu_ef17039c31adaptive_average_gradinput_nhwcIiN3c104HalfEEEvPT0_PKS5_iiiiiiiiT_S9_S9_S9_)
        /*0014*/ 	.short	0x0160
        /*0016*/ 	.short	0x0040


	//----- nvinfo : EIATTR_CBANK_PARAM_SIZE
	.align		4
.L_387:
        /*0018*/ 	.byte	0x03, 0x19
        /*001a*/ 	.short	0x0040


	//----- nvinfo : EIATTR_KPARAM_INFO
	.align		4
        /*001c*/ 	.byte	0x04, 0x17
        /*001e*/ 	.short	(.L_389 - .L_388)
.L_388:
        /*0020*/ 	.word	0x00000000
        /*0024*/ 	.short	0x000d
        /*0026*/ 	.short	0x003c
        /*0028*/ 	.byte	0x00, 0xf0, 0x11, 0x00


	//----- nvinfo : EIATTR_KPARAM_INFO
	.align		4
.L_389:
        /*002c*/ 	.byte	0x04, 0x17
        /*002e*/ 	.short	(.L_391 - .L_390)
.L_390:
        /*0030*/ 	.word	0x00000000
        /*0034*/ 	.short	0x000c
        /*0036*/ 	.short	0x0038
        /*0038*/ 	.byte	0x00, 0xf0, 0x11, 0x00


	//----- nvinfo : EIATTR_KPARAM_INFO
	.align		4
.L_391:
        /*003c*/ 	.byte	0x04, 0x17
        /*003e*/ 	.short	(.L_393 - .L_392)
.L_392:
        /*0040*/ 	.word	0x00000000
        /*0044*/ 	.short	0x000b
        /*0046*/ 	.short	0x0034
        /*0048*/ 	.byte	0x00, 0xf0, 0x11, 0x00


	//----- nvinfo : EIATTR_KPARAM_INFO
	.align		4
.L_393:
        /*004c*/ 	.byte	0x04, 0x17
        /*004e*/ 	.short	(.L_395 - .L_394)
.L_394:
        /*0050*/ 	.word	0x00000000
        /*0054*/ 	.short	0x000a
        /*0056*/ 	.short	0x0030
        /*0058*/ 	.byte	0x00, 0xf0, 0x11, 0x00


	//----- nvinfo : EIATTR_KPARAM_INFO
	.align		4
.L_395:
        /*005c*/ 	.byte	0x04, 0x17
        /*005e*/ 	.short	(.L_397 - .L_396)
.L_396:
        /*0060*/ 	.word	0x00000000
        /*0064*/ 	.short	0x0009
        /*0066*/ 	.short	0x002c
        /*0068*/ 	.byte	0x00, 0xf0, 0x11, 0x00


	//----- nvinfo : EIATTR_KPARAM_INFO
	.align		4
.L_397:
        /*006c*/ 	.byte	0x04, 0x17
        /*006e*/ 	.short	(.L_399 - .L_398)
.L_398:
        /*0070*/ 	.word	0x00000000
        /*0074*/ 	.short	0x0008
        /*0076*/ 	.short	0x0028
        /*0078*/ 	.byte	0x00, 0xf0, 0x11, 0x00


	//----- nvinfo : EIATTR_KPARAM_INFO
	.align		4
.L_399:
        /*007c*/ 	.byte	0x04, 0x17
        /*007e*/ 	.short	(.L_401 - .L_400)
.L_400:
        /*0080*/ 	.word	0x00000000
        /*0084*/ 	.short	0x0007
        /*0086*/ 	.short	0x0024
        /*0088*/ 	.byte	0x00, 0xf0, 0x11, 0x00


	//----- nvinfo : EIATTR_KPARAM_INFO
	.align		4
.L_401:
        /*008c*/ 	.byte	0x04, 0x17
        /*008e*/ 	.short	(.L_403 - .L_402)
.L_402:
        /*0090*/ 	.word	0x00000000
        /*0094*/ 	.short	0x0006
        /*0096*/ 	.short	0x0020
        /*0098*/ 	.byte	0x00, 0xf0, 0x11, 0x00


	//----- nvinfo : EIATTR_KPARAM_INFO
	.align		4
.L_403:
        /*009c*/ 	.byte	0x04, 0x17
        /*009e*/ 	.short	(.L_405 - .L_404)
.L_404:
        /*00a0*/ 	.word	0x00000000
        /*00a4*/ 	.short	0x0005
        /*00a6*/ 	.short	0x001c
        /*00a8*/ 	.byte	0x00, 0xf0, 0x11, 0x00


	//----- nvinfo : EIATTR_KPARAM_INFO
	.align		4
.L_405:
        /*00ac*/ 	.byte	0x04, 0x17
        /*00ae*/ 	.short	(.L_407 - .L_406)
.L_406:
        /*00b0*/ 	.word	0x00000000
        /*00b4*/ 	.short	0x0004
        /*00b6*/ 	.short	0x0018
        /*00b8*/ 	.byte	0x00, 0xf0, 0x11, 0x00


	//----- nvinfo : EIATTR_KPARAM_INFO
	.align		4
.L_407:
        /*00bc*/ 	.byte	0x04, 0x17
        /*00be*/ 	.short	(.L_409 - .L_408)
.L_408:
        /*00c0*/ 	.word	0x00000000
        /*00c4*/ 	.short	0x0003
        /*00c6*/ 	.short	0x0014
        /*00c8*/ 	.byte	0x00, 0xf0, 0x11, 0x00


	//----- nvinfo : EIATTR_KPARAM_INFO
	.align		4
.L_409:
        /*00cc*/ 	.byte	0x04, 0x17
        /*00ce*/ 	.short	(.L_411 - .L_410)
.L_410:
        /*00d0*/ 	.word	0x00000000
        /*00d4*/ 	.short	0x0002
        /*00d6*/ 	.short	0x0010
        /*00d8*/ 	.byte	0x00, 0xf0, 0x11, 0x00


	//----- nvinfo : EIATTR_KPARAM_INFO
	.align		4
.L_411:
        /*00dc*/ 	.byte	0x04, 0x17
        /*00de*/ 	.short	(.L_413 - .L_412)
.L_412:
        /*00e0*/ 	.word	0x00000000
        /*00e4*/ 	.short	0x0001
        /*00e6*/ 	.short	0x0008
        /*00e8*/ 	.byte	0x00, 0xf0, 0x21, 0x00


	//----- nvinfo : EIATTR_KPARAM_INFO
	.align		4
.L_413:
        /*00ec*/ 	.byte	0x04, 0x17
        /*00ee*/ 	.short	(.L_415 - .L_414)
.L_414:
        /*00f0*/ 	.word	0x00000000
        /*00f4*/ 	.short	0x0000
        /*00f6*/ 	.short	0x0000
        /*00f8*/ 	.byte	0x00, 0xf0, 0x21, 0x00


	//----- nvinfo : EIATTR_MAXREG_COUNT
	.align		4
.L_415:
        /*00fc*/ 	.byte	0x03, 0x1b
        /*00fe*/ 	.short	0x0040


	//----- nvinfo : EIATTR_NUM_BARRIERS
	.align		4
        /*0100*/ 	.byte	0x02, 0x4c
        /*0102*/ 	.byte	0x01
	.zero		1


	//----- nvinfo : EIATTR_MERCURY_ISA_VERSION
	.align		4
        /*0104*/ 	.byte	0x03, 0x5f
        /*0106*/ 	.short	0x0000


	//----- nvinfo : EIATTR_EXIT_INSTR_OFFSETS
	.align		4
        /*0108*/ 	.byte	0x04, 0x1c
        /*010a*/ 	.short	(.L_417 - .L_416)


	//   ....[0]....
.L_416:
        /*010c*/ 	.word	0x00001f20


	//   ....[1]....
        /*0110*/ 	.word	0x00002950


	//----- nvinfo : EIATTR_CTAIDZ_USED
	.align		4
.L_417:
        /*0114*/ 	.byte	0x01, 0x04
	.zero		2


	//----- nvinfo : EIATTR_MAX_THREADS
	.align		4
        /*0118*/ 	.byte	0x04, 0x05
        /*011a*/ 	.short	(.L_419 - .L_418)
.L_418:
        /*011c*/ 	.word	0x00000400
        /*0120*/ 	.word	0x00000001
        /*0124*/ 	.word	0x00000001


	//----- nvinfo : EIATTR_CRS_STACK_SIZE
	.align		4
.L_419:
        /*0128*/ 	.byte	0x04, 0x1e
        /*012a*/ 	.short	(.L_421 - .L_420)
.L_420:
        /*012c*/ 	.word	0x00000000
.L_421:


//--------------------- .nv.info._ZN2at6native58_GLOBAL__N__9a069279_25_AdaptiveAveragePooling_cu_ef17039c31adaptive_average_gradinput_nhwcIifEEvPT0_PKS3_iiiiiiiiT_S7_S7_S7_ --------------------------
	.section	.nv.info._ZN2at6native58_GLOBAL__N__9a069279_25_AdaptiveAveragePooling_cu_ef17039c31adaptive_average_gradinput_nhwcIifEEvPT0_PKS3_iiiiiiiiT_S7_S7_S7_,"",@"SHT_CUDA_INFO"
	.sectionflags	@""
	.align	4


	//----- nvinfo : EIATTR_CUDA_API_VERSION
	.align		4
        /*0000*/ 	.byte	0x04, 0x37
        /*0002*/ 	.short	(.L_423 - .L_422)
.L_422:
        /*0004*/ 	.word	0x00000082


	//----- nvinfo : EIATTR_SW2861232_WAR
	.align		4
.L_423:
        /*0008*/ 	.byte	0x01, 0x35
	.zero		2


	//----- nvinfo : EIATTR_PARAM_CBANK
	.align		4
        /*000c*/ 	.byte	0x04, 0x0a
        /*000e*/ 	.short	(.L_425 - .L_424)
	.align		4
.L_424:
        /*0010*/ 	.word	index@(.nv.constant0._ZN2at6native58_GLOBAL__N__9a069279_25_AdaptiveAveragePooling_cu_ef17039c31adaptive_average_gradinput_nhwcIifEEvPT0_PKS3_iiiiiiiiT_S7_S7_S7_)
        /*0014*/ 	.short	0x0160
        /*0016*/ 	.short	0x0040


	//----- nvinfo : EIATTR_CBANK_PARAM_SIZE
	.align		4
.L_425:
        /*0018*/ 	.byte	0x03, 0x19
        /*001a*/ 	.short	0x0040


	//----- nvinfo : EIATTR_KPARAM_INFO
	.align		4
        /*001c*/ 	.byte	0x04, 0x17
        /*001e*/ 	.short	(.L_427 - .L_426)
.L_426:
        /*0020*/ 	.word	0x00000000
        /*0024*/ 	.short	0x000d
        /*0026*/ 	.short	0x003c
        /*0028*/ 	.byte	0x00, 0xf0, 0x11, 0x00


	//----- nvinfo : EIATTR_KPARAM_INFO
	.align		4
.L_427:
        /*002c*/ 	.byte	0x04, 0x17
        /*002e*/ 	.short	(.L_429 - .L_428)
.L_428:
        /*0030*/ 	.word	0x00000000
        /*0034*/ 	.short	0x000c
        /*0036*/ 	.short	0x0038
        /*0038*/ 	.byte	0x00, 0xf0, 0x11, 0x00


	//----- nvinfo : EIATTR_KPARAM_INFO
	.align		4
.L_429:
        /*003c*/ 	.byte	0x04, 0x17
        /*003e*/ 	.short	(.L_431 - .L_430)
.L_430:
        /*0040*/ 	.word	0x00000000
        /*0044*/ 	.short	0x000b
        /*0046*/ 	.short	0x0034
        /*0048*/ 	.byte	0x00, 0xf0, 0x11, 0x00


	//----- nvinfo : EIATTR_KPARAM_INFO
	.align		4
.L_431:
        /*004c*/ 	.byte	0x04, 0x17
        /*004e*/ 	.short	(.L_433 - .L_432)
.L_432:
        /*0050*/ 	.word	0x00000000
        /*0054*/ 	.short	0x000a
        /*0056*/ 	.short	0x0030
        /*0058*/ 	.byte	0x00, 0xf0, 0x11, 0x00


	//----- nvinfo : EIATTR_KPARAM_INFO
	.align		4
.L_433:
        /*005c*/ 	.byte	0x04, 0x17
        /*005e*/ 	.short	(.L_435 - .L_434)
.L_434:
        /*0060*/ 	.word	0x00000000
        /*0064*/ 	.short	0x0009
        /*0066*/ 	.short	0x002c
        /*0068*/ 	.byte	0x00, 0xf0, 0x11, 0x00


	//----- nvinfo : EIATTR_KPARAM_INFO
	.align		4
.L_435:
        /*006c*/ 	.byte	0x04, 0x17
        /*006e*/ 	.short	(.L_437 - .L_436)
.L_436:
        /*0070*/ 	.word	0x00000000
        /*0074*/ 	.short	0x0008
        /*0076*/ 	.short	0x0028
        /*0078*/ 	.byte	0x00, 0xf0, 0x11, 0x00


	//----- nvinfo : EIATTR_KPARAM_INFO
	.align		4
.L_437:
        /*007c*/ 	.byte	0x04, 0x17
        /*007e*/ 	.short	(.L_439 - .L_438)
.L_438:
        /*0080*/ 	.word	0x00000000
        /*0084*/ 	.short	0x0007
        /*0086*/ 	.short	0x0024
        /*0088*/ 	.byte	0x00, 0xf0, 0x11, 0x00


	//----- nvinfo : EIATTR_KPARAM_INFO
	.align		4
.L_439:
        /*008c*/ 	.byte	0x04, 0x17
        /*008e*/ 	.short	(.L_441 - .L_440)
.L_440:
        /*0090*/ 	.word	0x00000000
        /*0094*/ 	.short	0x0006
        /*0096*/ 	.short	0x0020
        /*0098*/ 	.byte	0x00, 0xf0, 0x11, 0x00


	//----- nvinfo : EIATTR_KPARAM_INFO
	.align		4
.L_441:
        /*009c*/ 	.byte	0x04, 0x17
        /*009e*/ 	.short	(.L_443 - .L_442)
.L_442:
        /*00a0*/ 	.word	0x00000000
        /*00a4*/ 	.short	0x0005
        /*00a6*/ 	.short	0x001c
        /*00a8*/ 	.byte	0x00, 0xf0, 0x11, 0x00


	//----- nvinfo : EIATTR_KPARAM_INFO
	.align		4
.L_443:
        /*00ac*/ 	.byte	0x04, 0x17
        /*00ae*/ 	.short	(.L_445 - .L_444)
.L_444:
        /*00b0*/ 	.word	0x00000000
        /*00b4*/ 	.short	0x0004
        /*00b6*/ 	.short	0x0018
        /*00b8*/ 	.byte	0x00, 0xf0, 0x11, 0x00


	//----- nvinfo : EIATTR_KPARAM_INFO
	.align		4
.L_445:
        /*00bc*/ 	.byte	0x04, 0x17
        /*00be*/ 	.short	(.L_447 - .L_446)
.L_446:
        /*00c0*/ 	.word	0x00000000
        /*00c4*/ 	.short	0x0003
        /*00c6*/ 	.short	0x0014
        /*00c8*/ 	.byte	0x00, 0xf0, 0x11, 0x00


	//----- nvinfo : EIATTR_KPARAM_INFO
	.align		4
.L_447:
        /*00cc*/ 	.byte	0x04, 0x17
        /*00ce*/ 	.short	(.L_449 - .L_448)
.L_448:
        /*00d0*/ 	.word	0x00000000
        /*00d4*/ 	.short	0x0002
        /*00d6*/ 	.short	0x0010
        /*00d8*/ 	.byte	0x00, 0xf0, 0x11, 0x00


	//----- nvinfo : EIATTR_KPARAM_INFO
	.align		4
.L_449:
        /*00dc*/ 	.byte	0x04, 0x17
        /*00de*/ 	.short	(.L_451 - .L_450)
.L_450:
        /*00e0*/ 	.word	0x00000000
        /*00e4*/ 	.short	0x0001
        /*00e6*/ 	.short	0x0008
        /*00e8*/ 	.byte	0x00, 0xf0, 0x21, 0x00


	//----- nvinfo : EIATTR_KPARAM_INFO
	.align		4
.L_451:
        /*00ec*/ 	.byte	0x04, 0x17
        /*00ee*/ 	.short	(.L_453 - .L_452)
.L_452:
        /*00f0*/ 	.word	0x00000000
        /*00f4*/ 	.short	0x0000
        /*00f6*/ 	.short	0x0000
        /*00f8*/ 	.byte	0x00, 0xf0, 0x21, 0x00


	//----- nvinfo : EIATTR_MAXREG_COUNT
	.align		4
.L_453:
        /*00fc*/ 	.byte	0x03, 0x1b
        /*00fe*/ 	.short	0x0040


	//----- nvinfo : EIATTR_NUM_BARRIERS
	.align		4
        /*0100*/ 	.byte	0x02, 0x4c
        /*0102*/ 	.byte	0x01
	.zero		1


	//----- nvinfo : EIATTR_MERCURY_ISA_VERSION
	.align		4
        /*0104*/ 	.byte	0x03, 0x5f
        /*0106*/ 	.short	0x0000


	//----- nvinfo : EIATTR_EXIT_INSTR_OFFSETS
	.align		4
        /*0108*/ 	.byte	0x04, 0x1c
        /*010a*/ 	.short	(.L_455 - .L_454)


	//   ....[0]....
.L_454:
        /*010c*/ 	.word	0x00003850


	//   ....[1]....
        /*0110*/ 	.word	0x00004250


	//----- nvinfo : EIATTR_CTAIDZ_USED
	.align		4
.L_455:
        /*0114*/ 	.byte	0x01, 0x04
	.zero		2


	//----- nvinfo : EIATTR_MAX_THREADS
	.align		4
        /*0118*/ 	.byte	0x04, 0x05
        /*011a*/ 	.short	(.L_457 - .L_456)
.L_456:
        /*011c*/ 	.word	0x00000400
        /*0120*/ 	.word	0x00000001
        /*0124*/ 	.word	0x00000001


	//----- nvinfo : EIATTR_CRS_STACK_SIZE
	.align		4
.L_457:
        /*0128*/ 	.byte	0x04, 0x1e
        /*012a*/ 	.short	(.L_459 - .L_458)
.L_458:
        /*012c*/ 	.word	0x00000000
.L_459:


//--------------------- .nv.info._ZN2at6native58_GLOBAL__N__9a069279_25_AdaptiveAveragePooling_cu_ef17039c31adaptive_average_gradinput_nhwcIidEEvPT0_PKS3_iiiiiiiiT_S7_S7_S7_ --------------------------
	.section	.nv.info._ZN2at6native58_GLOBAL__N__9a069279_25_AdaptiveAveragePooling_cu_ef17039c31adaptive_average_gradinput_nhwcIidEEvPT0_PKS3_iiiiiiiiT_S7_S7_S7_,"",@"SHT_CUDA_INFO"
	.sectionflags	@""
	.align	4


	//----- nvinfo : EIATTR_CUDA_API_VERSION
	.align		4
        /*0000*/ 	.byte	0x04, 0x37
        /*0002*/ 	.short	(.L_461 - .L_460)
.L_460:
        /*0004*/ 	.word	0x00000082


	//----- nvinfo : EIATTR_SW2861232_WAR
	.align		4
.L_461:
        /*0008*/ 	.byte	0x01, 0x35
	.zero		2


	//----- nvinfo : EIATTR_PARAM_CBANK
	.align		4
        /*000c*/ 	.byte	0x04, 0x0a
        /*000e*/ 	.short	(.L_463 - .L_462)
	.align		4
.L_462:
        /*0010*/ 	.word	index@(.nv.constant0._ZN2at6native58_GLOBAL__N__9a069279_25_AdaptiveAveragePooling_cu_ef17039c31adaptive_average_gradinput_nhwcIidEEvPT0_PKS3_iiiiiiiiT_S7_S7_S7_)
        /*0014*/ 	.short	0x0160
        /*0016*/ 	.short	0x0040


	//----- nvinfo : EIATTR_CBANK_PARAM_SIZE
	.align		4
.L_463:
        /*0018*/ 	.byte	0x03, 0x19
        /*001a*/ 	.short	0x0040


	//----- nvinfo : EIATTR_KPARAM_INFO
	.align		4
        /*001c*/ 	.byte	0x04, 0x17
        /*001e*/ 	.short	(.L_465 - .L_464)
.L_464:
        /*0020*/ 	.word	0x00000000
        /*0024*/ 	.short	0x000d
        /*0026*/ 	.short	0x003c
        /*0028*/ 	.byte	0x00, 0xf0, 0x11, 0x00


	//----- nvinfo : EIATTR_KPARAM_INFO
	.align		4
.L_465:
        /*002c*/ 	.byte	0x04, 0x17
        /*002e*/ 	.short	(.L_467 - .L_466)
.L_466:
        /*0030*/ 	.word	0x00000000
        /*0034*/ 	.short	0x000c
        /*0036*/ 	.short	0x0038
        /*0038*/ 	.byte	0x00, 0xf0, 0x11, 0x00


	//----- nvinfo : EIATTR_KPARAM_INFO
	.align		4
.L_467:
        /*003c*/ 	.byte	0x04, 0x17
        /*003e*/ 	.short	(.L_469 - .L_468)
.L_468:
        /*0040*/ 	.word	0x00000000
        /*0044*/ 	.short	0x000b
        /*0046*/ 	.short	0x0034
        /*0048*/ 	.byte	0x00, 0xf0, 0x11, 0x00


	//----- nvinfo : EIATTR_KPARAM_INFO
	.align		4
.L_469:
        /*004c*/ 	.byte	0x04, 0x17
        /*004e*/ 	.short	(.L_471 - .L_470)
.L_470:
        /*0050*/ 	.word	0x00000000
        /*0054*/ 	.short	0x000a
        /*0056*/ 	.short	0x0030
        /*0058*/ 	.byte	0x00, 0xf0, 0x11, 0x00


	//----- nvinfo : EIATTR_KPARAM_INFO
	.align		4
.L_471:
        /*005c*/ 	.byte	0x04, 0x17
        /*005e*/ 	.short	(.L_473 - .L_472)
.L_472:
        /*0060*/ 	.word	0x00000000
        /*0064*/ 	.short	0x0009
        /*0066*/ 	.short	0x002c
        /*0068*/ 	.byte	0x00, 0xf0, 0x11, 0x00


	//----- nvinfo : EIATTR_KPARAM_INFO
	.align		4
.L_473:
        /*006c*/ 	.byte	0x04, 0x17
        /*006e*/ 	.short	(.L_475 - .L_474)
.L_474:
        /*0070*/ 	.word	0x00000000
        /*0074*/ 	.short	0x0008
        /*0076*/ 	.short	0x0028
        /*0078*/ 	.byte	0x00, 0xf0, 0x11, 0x00


	//----- nvinfo : EIATTR_KPARAM_INFO
	.align		4
.L_475:
        /*007c*/ 	.byte	0x04, 0x17
        /*007e*/ 	.short	(.L_477 - .L_476)
.L_476:
        /*0080*/ 	.word	0x00000000
        /*0084*/ 	.short	0x0007
        /*0086*/ 	.short	0x0024
        /*0088*/ 	.byte	0x00, 0xf0, 0x11, 0x00


	//----- nvinfo : EIATTR_KPARAM_INFO
	.align		4
.L_477:
        /*008c*/ 	.byte	0x04, 0x17
        /*008e*/ 	.short	(.L_479 - .L_478)
.L_478:
        /*0090*/ 	.word	0x00000000
        /*0094*/ 	.short	0x0006
        /*0096*/ 	.short	0x0020
        /*0098*/ 	.byte	0x00, 0xf0, 0x11, 0x00


	//----- nvinfo : EIATTR_KPARAM_INFO
	.align		4
.L_479:
        /*009c*/ 	.byte	0x04, 0x17
        /*009e*/ 	.short	(.L_481 - .L_480)
.L_480:
        /*00a0*/ 	.word	0x00000000
        /*00a4*/ 	.short	0x0005
        /*00a6*/ 	.short	0x001c
        /*00a8*/ 	.byte	0x00, 0xf0, 0x11, 0x00


	//----- nvinfo : EIATTR_KPARAM_INFO
	.align		4
.L_481:
        /*00ac*/ 	.byte	0x04, 0x17
        /*00ae*/ 	.short	(.L_483 - .L_482)
.L_482:
        /*00b0*/ 	.word	0x00000000
        /*00b4*/ 	.short	0x0004
        /*00b6*/ 	.short	0x0018
        /*00b8*/ 	.byte	0x00, 0xf0, 0x11, 0x00


	//----- nvinfo : EIATTR_KPARAM_INFO
	.align		4
.L_483:
        /*00bc*/ 	.byte	0x04, 0x17
        /*00be*/ 	.short	(.L_485 - .L_484)
.L_484:
        /*00c0*/ 	.word	0x00000000
        /*00c4*/ 	.short	0x0003
        /*00c6*/ 	.short	0x0014
        /*00c8*/ 	.byte	0x00, 0xf0, 0x11, 0x00


	//----- nvinfo : EIATTR_KPARAM_INFO
	.align		4
.L_485:
        /*00cc*/ 	.byte	0x04, 0x17
        /*00ce*/ 	.short	(.L_487 - .L_486)
.L_486:
        /*00d0*/ 	.word	0x00000000
        /*00d4*/ 	.short	0x0002
        /*00d6*/ 	.short	0x0010
        /*00d8*/ 	.byte	0x00, 0xf0, 0x11, 0x00


	//----- nvinfo : EIATTR_KPARAM_INFO
	.align		4
.L_487:
        /*00dc*/ 	.byte	0x04, 0x17
        /*00de*/ 	.short	(.L_489 - .L_488)
.L_488:
        /*00e0*/ 	.word	0x00000000
        /*00e4*/ 	.short	0x0001
        /*00e6*/ 	.short	0x0008
        /*00e8*/ 	.byte	0x00, 0xf0, 0x21, 0x00


	//----- nvinfo : EIATTR_KPARAM_INFO
	.align		4
.L_489:
        /*00ec*/ 	.byte	0x04, 0x17
        /*00ee*/ 	.short	(.L_491 - .L_490)
.L_490:
        /*00f0*/ 	.word	0x00000000
        /*00f4*/ 	.short	0x0000
        /*00f6*/ 	.short	0x0000
        /*00f8*/ 	.byte	0x00, 0xf0, 0x21, 0x00


	//----- nvinfo : EIATTR_MAXREG_COUNT
	.align		4
.L_491:
        /*00fc*/ 	.byte	0x03, 0x1b
        /*00fe*/ 	.short	0x0040


	//----- nvinfo : EIATTR_NUM_BARRIERS
	.align		4
        /*0100*/ 	.byte	0x02, 0x4c
        /*0102*/ 	.byte	0x01
	.zero		1


	//----- nvinfo : EIATTR_MERCURY_ISA_VERSION
	.align		4
        /*0104*/ 	.byte	0x03, 0x5f
        /*0106*/ 	.short	0x0000


	//----- nvinfo : EIATTR_EXIT_INSTR_OFFSETS
	.align		4
        /*0108*/ 	.byte	0x04, 0x1c
        /*010a*/ 	.short	(.L_493 - .L_492)


	//   ....[0]....
.L_492:
        /*010c*/ 	.word	0x00004440


	//   ....[1]....
        /*0110*/ 	.word	0x00004e20


	//----- nvinfo : EIATTR_CTAIDZ_USED
	.align		4
.L_493:
        /*0114*/ 	.byte	0x01, 0x04
	.zero		2


	//----- nvinfo : EIATTR_MAX_THREADS
	.align		4
        /*0118*/ 	.byte	0x04, 0x05
        /*011a*/ 	.short	(.L_495 - .L_494)
.L_494:
        /*011c*/ 	.word	0x00000400
        /*0120*/ 	.word	0x00000001
        /*0124*/ 	.word	0x00000001


	//----- nvinfo : EIATTR_CRS_STACK_SIZE
	.align		4
.L_495:
        /*0128*/ 	.byte	0x04, 0x1e
        /*012a*/ 	.short	(.L_497 - .L_496)
.L_496:
        /*012c*/ 	.word	0x00000000
.L_497:


//--------------------- .nv.info._ZN2at6native58_GLOBAL__N__9a069279_25_AdaptiveAveragePooling_cu_ef17039c21adaptive_average_poolIN3c108BFloat16EEEvPKT_PS5_iiiilll --------------------------
	.section	.nv.info._ZN2at6native58_GLOBAL__N__9a069279_25_AdaptiveAveragePooling_cu_ef17039c21adaptive_average_poolIN3c108BFloat16EEEvPKT_PS5_iiiilll,"",@"SHT_CUDA_INFO"
	.sectionflags	@""
	.align	4


	//----- nvinfo : EIATTR_CUDA_API_VERSION
	.align		4
        /*0000*/ 	.byte	0x04, 0x37
        /*0002*/ 	.short	(.L_499 - .L_498)
.L_498:
        /*0004*/ 	.word	0x00000082


	//----- nvinfo : EIATTR_SW2861232_WAR
	.align		4
.L_499:
        /*0008*/ 	.byte	0x01, 0x35
	.zero		2


	//----- nvinfo : EIATTR_PARAM_CBANK
	.align		4
        /*000c*/ 	.byte	0x04, 0x0a
        /*000e*/ 	.short	(.L_501 - .L_500)
	.align		4
.L_500:
        /*0010*/ 	.word	index@(.nv.constant0._ZN2at6native58_GLOBAL__N__9a069279_25_AdaptiveAveragePooling_cu_ef17039c21adaptive_average_poolIN3c108BFloat16EEEvPKT_PS5_iiiilll)
        /*0014*/ 	.short	0x0160
        /*0016*/ 	.short	0x0038


	//----- nvinfo : EIATTR_CBANK_PARAM_SIZE
	.align		4
.L_501:
        /*0018*/ 	.byte	0x03, 0x19
        /*001a*/ 	.short	0x0038


	//----- nvinfo : EIATTR_KPARAM_INFO
	.align		4
        /*001c*/ 	.byte	0x04, 0x17
        /*001e*/ 	.short	(.L_503 - .L_502)
.L_502:
        /*0020*/ 	.word	0x00000000
        /*0024*/ 	.short	0x0008
        /*0026*/ 	.short	0x0030
        /*0028*/ 	.byte	0x00, 0xf0, 0x21, 0x00


	//----- nvinfo : EIATTR_KPARAM_INFO
	.align		4
.L_503:
        /*002c*/ 	.byte	0x04, 0x17
        /*002e*/ 	.short	(.L_505 - .L_504)
.L_504:
        /*0030*/ 	.word	0x00000000
        /*0034*/ 	.short	0x0007
        /*0036*/ 	.short	0x0028
        /*0038*/ 	.byte	0x00, 0xf0, 0x21, 0x00


	//----- nvinfo : EIATTR_KPARAM_INFO
	.align		4
.L_505:
        /*003c*/ 	.byte	0x04, 0x17
        /*003e*/ 	.short	(.L_507 - .L_506)
.L_506:
        /*0040*/ 	.word	0x00000000
        /*0044*/ 	.short	0x0006
        /*0046*/ 	.short	0x0020
        /*0048*/ 	.byte	0x00, 0xf0, 0x21, 0x00


	//----- nvinfo : EIATTR_KPARAM_INFO
	.align		4
.L_507:
        /*004c*/ 	.byte	0x04, 0x17
        /*004e*/ 	.short	(.L_509 - .L_508)
.L_508:
        /*0050*/ 	.word	0x00000000
        /*0054*/ 	.short	0x0005
        /*0056*/ 	.short	0x001c
        /*0058*/ 	.byte	0x00, 0xf0, 0x11, 0x00


	//----- nvinfo : EIATTR_KPARAM_INFO
	.align		4
.L_509:
        /*005c*/ 	.byte	0x04, 0x17
        /*005e*/ 	.short	(.L_511 - .L_510)
.L_510:
        /*0060*/ 	.word	0x00000000
        /*0064*/ 	.short	0x0004
        /*0066*/ 	.short	0x0018
        /*0068*/ 	.byte	0x00, 0xf0, 0x11, 0x00


	//----- nvinfo : EIATTR_KPARAM_INFO
	.align		4
.L_511:
        /*006c*/ 	.byte	0x04, 0x17
        /*006e*/ 	.short	(.L_513 - .L_512)
.L_512:
        /*0070*/ 	.word	0x00000000
        /*0074*/ 	.short	0x0003
        /*0076*/ 	.short	0x0014
        /*0078*/ 	.byte	0x00, 0xf0, 0x11, 0x00


	//----- nvinfo : EIATTR_KPARAM_INFO
	.align		4
.L_513:
        /*007c*/ 	.byte	0x04, 0x17
        /*007e*/ 	.short	(.L_515 - .L_514)
.L_514:
        /*0080*/ 	.word	0x00000000
        /*0084*/ 	.short	0x0002
        /*0086*/ 	.short	0x0010
        /*0088*/ 	.byte	0x00, 0xf0, 0x11, 0x00


	//----- nvinfo : EIATTR_KPARAM_INFO
	.align		4
.L_515:
        /*008c*/ 	.byte	0x04, 0x17
        /*008e*/ 	.short	(.L_517 - .L_516)
.L_516:
        /*0090*/ 	.word	0x00000000
        /*0094*/ 	.short	0x0001
        /*0096*/ 	.short	0x0008
        /*0098*/ 	.byte	0x00, 0xf0, 0x21, 0x00


	//----- nvinfo : EIATTR_KPARAM_INFO
	.align		4
.L_517:
        /*009c*/ 	.byte	0x04, 0x17
        /*009e*/ 	.short	(.L_519 - .L_518)
.L_518:
        /*00a0*/ 	.word	0x00000000
        /*00a4*/ 	.short	0x0000
        /*00a6*/ 	.short	0x0000
        /*00a8*/ 	.byte	0x00, 0xf0, 0x21, 0x00


	//----- nvinfo : EIATTR_MAXREG_COUNT
	.align		4
.L_519:
        /*00ac*/ 	.byte	0x03, 0x1b
        /*00ae*/ 	.short	0x00ff


	//----- nvinfo : EIATTR_MERCURY_ISA_VERSION
	.align		4
        /*00b0*/ 	.byte	0x03, 0x5f
        /*00b2*/ 	.short	0x0000


	//----- nvinfo : EIATTR_EXIT_INSTR_OFFSETS
	.align		4
        /*00b4*/ 	.byte	0x04, 0x1c
        /*00b6*/ 	.short	(.L_521 - .L_520)


	//   ....[0]....
.L_520:
        /*00b8*/ 	.word	0x00000050


	//   ....[1]....
        /*00bc*/ 	.word	0x00001d90


	//----- nvinfo : EIATTR_CRS_STACK_SIZE
	.align		4
.L_521:
        /*00c0*/ 	.byte	0x04, 0x1e
        /*00c2*/ 	.short	(.L_523 - .L_522)
.L_522:
        /*00c4*/ 	.word	0x00000000
.L_523:


//--------------------- .nv.info._ZN2at6native58_GLOBAL__N__9a069279_25_AdaptiveAveragePooling_cu_ef17039c21adaptive_average_poolIN3c104HalfEEEvPKT_PS5_iiiilll --------------------------
	.section	.nv.info._ZN2at6native58_GLOBAL__N__9a069279_25_AdaptiveAveragePooling_cu_ef17039c21adaptive_average_poolIN3c104HalfEEEvPKT_PS5_iiiilll,"",@"SHT_CUDA_INFO"
	.sectionflags	@""
	.align	4


	//----- nvinfo : EIATTR_CUDA_API_VERSION
	.align		4
        /*0000*/ 	.byte	0x04, 0x37
        /*0002*/ 	.short	(.L_525 - .L_524)
.L_524:
        /*0004*/ 	.word	0x00000082


	//----- nvinfo : EIATTR_SW2861232_WAR
	.align		4
.L_525:
        /*0008*/ 	.byte	0x01, 0x35
	.zero		2


	//----- nvinfo : EIATTR_PARAM_CBANK
	.align		4
        /*000c*/ 	.byte	0x04, 0x0a
        /*000e*/ 	.short	(.L_527 - .L_526)
	.align		4
.L_526:
        /*0010*/ 	.word	index@(.nv.constant0._ZN2at6native58_GLOBAL__N__9a069279_25_AdaptiveAveragePooling_cu_ef17039c21adaptive_average_poolIN3c104HalfEEEvPKT_PS5_iiiilll)
        /*0014*/ 	.short	0x0160
        /*0016*/ 	.short	0x0038


	//----- nvinfo : EIATTR_CBANK_PARAM_SIZE
	.align		4
.L_527:
        /*0018*/ 	.byte	0x03, 0x19
        /*001a*/ 	.short	0x0038


	//----- nvinfo : EIATTR_KPARAM_INFO
	.align		4
        /*001c*/ 	.byte	0x04, 0x17
        /*001e*/ 	.short	(.L_529 - .L_528)
.L_528:
        /*0020*/ 	.word	0x00000000
        /*0024*/ 	.short	0x0008
        /*0026*/ 	.short	0x0030
        /*0028*/ 	.byte	0x00, 0xf0, 0x21, 0x00


	//----- nvinfo : EIATTR_KPARAM_INFO
	.align		4
.L_529:
        /*002c*/ 	.byte	0x04, 0x17
        /*002e*/ 	.short	(.L_531 - .L_530)
.L_530:
        /*0030*/ 	.word	0x00000000
        /*0034*/ 	.short	0x0007
        /*0036*/ 	.short	0x0028
        /*0038*/ 	.byte	0x00, 0xf0, 0x21, 0x00


	//----- nvinfo : EIATTR_KPARAM_INFO
	.align		4
.L_531:
        /*003c*/ 	.byte	0x04, 0x17
        /*003e*/ 	.short	(.L_533 - .L_532)
.L_532:
        /*0040*/ 	.word	0x00000000
        /*0044*/ 	.short	0x0006
        /*0046*/ 	.short	0x0020
        /*0048*/ 	.byte	0x00, 0xf0, 0x21, 0x00


	//----- nvinfo : EIATTR_KPARAM_INFO
	.align		4
.L_533:
        /*004c*/ 	.byte	0x04, 0x17
        /*004e*/ 	.short	(.L_535 - .L_534)
.L_534:
        /*0050*/ 	.word	0x00000000
        /*0054*/ 	.short	0x0005
        /*0056*/ 	.short	0x001c
        /*0058*/ 	.byte	0x00, 0xf0, 0x11, 0x00


	//----- nvinfo : EIATTR_KPARAM_INFO
	.align		4
.L_535:
        /*005c*/ 	.byte	0x04, 0x17
        /*005e*/ 	.short	(.L_537 - .L_536)
.L_536:
        /*0060*/ 	.word	0x00000000
        /*0064*/ 	.short	0x0004
        /*0066*/ 	.short	0x0018
        /*0068*/ 	.byte	0x00, 0xf0, 0x11, 0x00


	//----- nvinfo : EIATTR_KPARAM_INFO
	.align		4
.L_537:
        /*006c*/ 	.byte	0x04, 0x17
        /*006e*/ 	.short	(.L_539 - .L_538)
.L_538:
        /*0070*/ 	.word	0x00000000
        /*0074*/ 	.short	0x0003
        /*0076*/ 	.short	0x0014
        /*0078*/ 	.byte	0x00, 0xf0, 0x11, 0x00


	//----- nvinfo : EIATTR_KPARAM_INFO
	.align		4
.L_539:
        /*007c*/ 	.byte	0x04, 0x17
        /*007e*/ 	.short	(.L_541 - .L_540)
.L_540:
        /*0080*/ 	.word	0x00000000
        /*0084*/ 	.short	0x0002
        /*0086*/ 	.short	0x0010
        /*0088*/ 	.byte	0x00, 0xf0, 0x11, 0x00


	//----- nvinfo : EIATTR_KPARAM_INFO
	.align		4
.L_541:
        /*008c*/ 	.byte	0x04, 0x17
        /*008e*/ 	.short	(.L_543 - .L_542)
.L_542:
        /*0090*/ 	.word	0x00000000
        /*0094*/ 	.short	0x0001
        /*0096*/ 	.short	0x0008
        /*0098*/ 	.byte	0x00, 0xf0, 0x21, 0x00


	//----- nvinfo : EIATTR_KPARAM_INFO
	.align		4
.L_543:
        /*009c*/ 	.byte	0x04, 0x17
        /*009e*/ 	.short	(.L_545 - .L_544)
.L_544:
        /*00a0*/ 	.word	0x00000000
        /*00a4*/ 	.short	0x0000
        /*00a6*/ 	.short	0x0000
        /*00a8*/ 	.byte	0x00, 0xf0, 0x21, 0x00


	//----- nvinfo : EIATTR_MAXREG_COUNT
	.align		4
.L_545:
        /*00ac*/ 	.byte	0x03, 0x1b
        /*00ae*/ 	.short	0x00ff


	//----- nvinfo : EIATTR_MERCURY_ISA_VERSION
	.align		4
        /*00b0*/ 	.byte	0x03, 0x5f
        /*00b2*/ 	.short	0x0000


	//----- nvinfo : EIATTR_EXIT_INSTR_OFFSETS
	.align		4
        /*00b4*/ 	.byte	0x04, 0x1c
        /*00b6*/ 	.short	(.L_547 - .L_546)


	//   ....[0]....
.L_546:
        /*00b8*/ 	.word	0x00000050


	//   ....[1]....
        /*00bc*/ 	.word	0x00001d90


	//----- nvinfo : EIATTR_CRS_STACK_SIZE
	.align		4
.L_547:
        /*00c0*/ 	.byte	0x04, 0x1e
        /*00c2*/ 	.short	(.L_549 - .L_548)
.L_548:
        /*00c4*/ 	.word	0x00000000
.L_549:


//--------------------- .nv.info._ZN2at6native58_GLOBAL__N__9a069279_25_AdaptiveAveragePooling_cu_ef17039c21adaptive_average_poolIfEEvPKT_PS3_iiiilll --------------------------
	.section	.nv.info._ZN2at6native58_GLOBAL__N__9a069279_25_AdaptiveAveragePooling_cu_ef17039c21adaptive_average_poolIfEEvPKT_PS3_iiiilll,"",@"SHT_CUDA_INFO"
	.sectionflags	@""
	.align	4


	//----- nvinfo : EIATTR_CUDA_API_VERSION
	.align		4
        /*0000*/ 	.byte	0x04, 0x37
        /*0002*/ 	.short	(.L_551 - .L_550)
.L_550:
        /*0004*/ 	.word	0x00000082


	//----- nvinfo : EIATTR_SW2861232_WAR
	.align		4
.L_551:
        /*0008*/ 	.byte	0x01, 0x35
	.zero		2


	//----- nvinfo : EIATTR_PARAM_CBANK
	.align		4
        /*000c*/ 	.byte	0x04, 0x0a
        /*000e*/ 	.short	(.L_553 - .L_552)
	.align		4
.L_552:
        /*0010*/ 	.word	index@(.nv.constant0._ZN2at6native58_GLOBAL__N__9a069279_25_AdaptiveAveragePooling_cu_ef17039c21adaptive_average_poolIfEEvPKT_PS3_iiiilll)
        /*0014*/ 	.short	0x0160
        /*0016*/ 	.short	0x0038


	//----- nvinfo : EIATTR_CBANK_PARAM_SIZE
	.align		4
.L_553:
        /*0018*/ 	.byte	0x03, 0x19
        /*001a*/ 	.short	0x0038


	//----- nvinfo : EIATTR_KPARAM_INFO
	.align		4
        /*001c*/ 	.byte	0x04, 0x17
        /*001e*/ 	.short	(.L_555 - .L_554)
.L_554:
        /*0020*/ 	.word	0x00000000
        /*0024*/ 	.short	0x0008
        /*0026*/ 	.short	0x0030
        /*0028*/ 	.byte	0x00, 0xf0, 0x21, 0x00


	//----- nvinfo : EIATTR_KPARAM_INFO
	.align		4
.L_555:
        /*002c*/ 	.byte	0x04, 0x17
        /*002e*/ 	.short	(.L_557 - .L_556)
.L_556:
        /*0030*/ 	.word	0x00000000
        /*0034*/ 	.short	0x0007
        /*0036*/ 	.short	0x0028
        /*0038*/ 	.byte	0x00, 0xf0, 0x21, 0x00


	//----- nvinfo : EIATTR_KPARAM_INFO
	.align		4
.L_557:
        /*003c*/ 	.byte	0x04, 0x17
        /*003e*/ 	.short	(.L_559 - .L_558)
.L_558:
        /*0040*/ 	.word	0x00000000
        /*0044*/ 	.short	0x0006
        /*0046*/ 	.short	0x0020
        /*0048*/ 	.byte	0x00, 0xf0, 0x21, 0x00


	//----- nvinfo : EIATTR_KPARAM_INFO
	.align		4
.L_559:
        /*004c*/ 	.byte	0x04, 0x17
        /*004e*/ 	.short	(.L_561 - .L_560)
.L_560:
        /*0050*/ 	.word	0x00000000
        /*0054*/ 	.short	0x0005
        /*0056*/ 	.short	0x001c
        /*0058*/ 	.byte	0x00, 0xf0, 0x11, 0x00


	//----- nvinfo : EIATTR_KPARAM_INFO
	.align		4
.L_561:
        /*005c*/ 	.byte	0x04, 0x17
        /*005e*/ 	.short	(.L_563 - .L_562)
.L_562:
        /*0060*/ 	.word	0x00000000
        /*0064*/ 	.short	0x0004
        /*0066*/ 	.short	0x0018
        /*0068*/ 	.byte	0x00, 0xf0, 0x11, 0x00


	//----- nvinfo : EIATTR_KPARAM_INFO
	.align		4
.L_563:
        /*006c*/ 	.byte	0x04, 0x17
        /*006e*/ 	.short	(.L_565 - .L_564)
.L_564:
        /*0070*/ 	.word	0x00000000
        /*0074*/ 	.short	0x0003
        /*0076*/ 	.short	0x0014
        /*0078*/ 	.byte	0x00, 0xf0, 0x11, 0x00


	//----- nvinfo : EIATTR_KPARAM_INFO
	.align		4
.L_565:
        /*007c*/ 	.byte	0x04, 0x17
        /*007e*/ 	.short	(.L_567 - .L_566)
.L_566:
        /*0080*/ 	.word	0x00000000
        /*0084*/ 	.short	0x0002
        /*0086*/ 	.short	0x0010
        /*0088*/ 	.byte	0x00, 0xf0, 0x11, 0x00


	//----- nvinfo : EIATTR_KPARAM_INFO
	.align		4
.L_567:
        /*008c*/ 	.byte	0x04, 0x17
        /*008e*/ 	.short	(.L_569 - .L_568)
.L_568:
        /*0090*/ 	.word	0x00000000
        /*0094*/ 	.short	0x0001
        /*0096*/ 	.short	0x0008
        /*0098*/ 	.byte	0x00, 0xf0, 0x21, 0x00


	//----- nvinfo : EIATTR_KPARAM_INFO
	.align		4
.L_569:
        /*009c*/ 	.byte	0x04, 0x17
        /*009e*/ 	.short	(.L_571 - .L_570)
.L_570:
        /*00a0*/ 	.word	0x00000000
        /*00a4*/ 	.short	0x0000
        /*00a6*/ 	.short	0x0000
        /*00a8*/ 	.byte	0x00, 0xf0, 0x21, 0x00


	//----- nvinfo : EIATTR_MAXREG_COUNT
	.align		4
.L_571:
        /*00ac*/ 	.byte	0x03, 0x1b
        /*00ae*/ 	.short	0x00ff


	//----- nvinfo : EIATTR_MERCURY_ISA_VERSION
	.align		4
        /*00b0*/ 	.byte	0x03, 0x5f
        /*00b2*/ 	.short	0x0000


	//----- nvinfo : EIATTR_EXIT_INSTR_OFFSETS
	.align		4
        /*00b4*/ 	.byte	0x04, 0x1c
        /*00b6*/ 	.short	(.L_573 - .L_572)


	//   ....[0]....
.L_572:
        /*00b8*/ 	.word	0x00000050


	//   ....[1]....
        /*00bc*/ 	.word	0x00001b80


	//----- nvinfo : EIATTR_CRS_STACK_SIZE
	.align		4
.L_573:
        /*00c0*/ 	.byte	0x04, 0x1e
        /*00c2*/ 	.short	(.L_575 - .L_574)
.L_574:
        /*00c4*/ 	.word	0x00000000
.L_575:


//--------------------- .nv.info._ZN2at6native58_GLOBAL__N__9a069279_25_AdaptiveAveragePooling_cu_ef17039c21adaptive_average_poolIdEEvPKT_PS3_iiiilll --------------------------
	.section	.nv.info._ZN2at6native58_GLOBAL__N__9a069279_25_AdaptiveAveragePooling_cu_ef17039c21adaptive_average_poolIdEEvPKT_PS3_iiiilll,"",@"SHT_CUDA_INFO"
	.sectionflags	@""
	.align	4


	//----- nvinfo : EIATTR_CUDA_API_VERSION
	.align		4
        /*0000*/ 	.byte	0x04, 0x37
        /*0002*/ 	.short	(.L_577 - .L_576)
.L_576:
        /*0004*/ 	.word	0x00000082


	//----- nvinfo : EIATTR_SW2861232_WAR
	.align		4
.L_577:
        /*0008*/ 	.byte	0x01, 0x35
	.zero		2


	//----- nvinfo : EIATTR_PARAM_CBANK
	.align		4
        /*000c*/ 	.byte	0x04, 0x0a
        /*000e*/ 	.short	(.L_579 - .L_578)
	.align		4
.L_578:
        /*0010*/ 	.word	index@(.nv.constant0._ZN2at6native58_GLOBAL__N__9a069279_25_AdaptiveAveragePooling_cu_ef17039c21adaptive_average_poolIdEEvPKT_PS3_iiiilll)
        /*0014*/ 	.short	0x0160
        /*0016*/ 	.short	0x0038


	//----- nvinfo : EIATTR_CBANK_PARAM_SIZE
	.align		4
.L_579:
        /*0018*/ 	.byte	0x03, 0x19
        /*001a*/ 	.short	0x0038


	//----- nvinfo : EIATTR_KPARAM_INFO
	.align		4
        /*001c*/ 	.byte	0x04, 0x17
        /*001e*/ 	.short	(.L_581 - .L_580)
.L_580:
        /*0020*/ 	.word	0x00000000
        /*0024*/ 	.short	0x0008
        /*0026*/ 	.short	0x0030
        /*0028*/ 	.byte	0x00, 0xf0, 0x21, 0x00


	//----- nvinfo : EIATTR_KPARAM_INFO
	.align		4
.L_581:
        /*002c*/ 	.byte	0x04, 0x17
        /*002e*/ 	.short	(.L_583 - .L_582)
.L_582:
        /*0030*/ 	.word	0x00000000
        /*0034*/ 	.short	0x0007
        /*0036*/ 	.short	0x0028
        /*0038*/ 	.byte	0x00, 0xf0, 0x21, 0x00


	//----- nvinfo : EIATTR_KPARAM_INFO
	.align		4
.L_583:
        /*003c*/ 	.byte	0x04, 0x17
        /*003e*/ 	.short	(.L_585 - .L_584)
.L_584:
        /*0040*/ 	.word	0x00000000
        /*0044*/ 	.short	0x0006
        /*0046*/ 	.short	0x0020
        /*0048*/ 	.byte	0x00, 0xf0, 0x21, 0x00


	//----- nvinfo : EIATTR_KPARAM_INFO
	.align		4
.L_585:
        /*004c*/ 	.byte	0x04, 0x17
        /*004e*/ 	.short	(.L_587 - .L_586)
.L_586:
        /*0050*/ 	.word	0x00000000
        /*0054*/ 	.short	0x0005
        /*0056*/ 	.short	0x001c
        /*0058*/ 	.byte	0x00, 0xf0, 0x11, 0x00


	//----- nvinfo : EIATTR_KPARAM_INFO
	.align		4
.L_587:
        /*005c*/ 	.byte	0x04, 0x17
        /*005e*/ 	.short	(.L_589 - .L_588)
.L_588:
        /*0060*/ 	.word	0x00000000
        /*0064*/ 	.short	0x0004
        /*0066*/ 	.short	0x0018
        /*0068*/ 	.byte	0x00, 0xf0, 0x11, 0x00


	//----- nvinfo : EIATTR_KPARAM_INFO
	.align		4
.L_589:
        /*006c*/ 	.byte	0x04, 0x17
        /*006e*/ 	.short	(.L_591 - .L_590)
.L_590:
        /*0070*/ 	.word	0x00000000
        /*0074*/ 	.short	0x0003
        /*0076*/ 	.short	0x0014
        /*0078*/ 	.byte	0x00, 0xf0, 0x11, 0x00


	//----- nvinfo : EIATTR_KPARAM_INFO
	.align		4
.L_591:
        /*007c*/ 	.byte	0x04, 0x17
        /*007e*/ 	.short	(.L_593 - .L_592)
.L_592:
        /*0080*/ 	.word	0x00000000
        /*0084*/ 	.short	0x0002
        /*0086*/ 	.short	0x0010
        /*0088*/ 	.byte	0x00, 0xf0, 0x11, 0x00


	//----- nvinfo : EIATTR_KPARAM_INFO
	.align		4
.L_593:
        /*008c*/ 	.byte	0x04, 0x17
        /*008e*/ 	.short	(.L_595 - .L_594)
.L_594:
        /*0090*/ 	.word	0x00000000
        /*0094*/ 	.short	0x0001
        /*0096*/ 	.short	0x0008
        /*0098*/ 	.byte	0x00, 0xf0, 0x21, 0x00


	//----- nvinfo : EIATTR_KPARAM_INFO
	.align		4
.L_595:
        /*009c*/ 	.byte	0x04, 0x17
        /*009e*/ 	.short	(.L_597 - .L_596)
.L_596:
        /*00a0*/ 	.word	0x00000000
        /*00a4*/ 	.short	0x0000
        /*00a6*/ 	.short	0x0000
        /*00a8*/ 	.byte	0x00, 0xf0, 0x21, 0x00


	//----- nvinfo : EIATTR_MAXREG_COUNT
	.align		4
.L_597:
        /*00ac*/ 	.byte	0x03, 0x1b
        /*00ae*/ 	.short	0x00ff


	//----- nvinfo : EIATTR_MERCURY_ISA_VERSION
	.align		4
        /*00b0*/ 	.byte	0x03, 0x5f
        /*00b2*/ 	.short	0x0000


	//----- nvinfo : EIATTR_EXIT_INSTR_OFFSETS
	.align		4
        /*00b4*/ 	.byte	0x04, 0x1c
        /*00b6*/ 	.short	(.L_599 - .L_598)


	//   ....[0]....
.L_598:
        /*00b8*/ 	.word	0x00000050


	//   ....[1]....
        /*00bc*/ 	.word	0x00001ed0


	//----- nvinfo : EIATTR_CRS_STACK_SIZE
	.align		4
.L_599:
        /*00c0*/ 	.byte	0x04, 0x1e
        /*00c2*/ 	.short	(.L_601 - .L_600)
.L_600:
        /*00c4*/ 	.word	0x00000000
.L_601:


//--------------------- .nv.info._ZN2at6native58_GLOBAL__N__9a069279_25_AdaptiveAveragePooling_cu_ef17039c26adaptive_average_pool_nhwcIiN3c108BFloat16EEEvPKT0_PS5_iiiiiiiiT_S9_S9_S9_ --------------------------
	.section	.nv.info._ZN2at6native58_GLOBAL__N__9a069279_25_AdaptiveAveragePooling_cu_ef17039c26adaptive_average_pool_nhwcIiN3c108BFloat16EEEvPKT0_PS5_iiiiiiiiT_S9_S9_S9_,"",@"SHT_CUDA_INFO"
	.sectionflags	@""
	.align	4


	//----- nvinfo : EIATTR_CUDA_API_VERSION
	.align		4
        /*0000*/ 	.byte	0x04, 0x37
        /*0002*/ 	.short	(.L_603 - .L_602)
.L_602:
        /*0004*/ 	.word	0x00000082


	//----- nvinfo : EIATTR_SW2861232_WAR
	.align		4
.L_603:
        /*0008*/ 	.byte	0x01, 0x35
	.zero		2


	//----- nvinfo : EIATTR_PARAM_CBANK
	.align		4
        /*000c*/ 	.byte	0x04, 0x0a
        /*000e*/ 	.short	(.L_605 - .L_604)
	.align		4
.L_604:
        /*0010*/ 	.word	index@(.nv.constant0._ZN2at6native58_GLOBAL__N__9a069279_25_AdaptiveAveragePooling_cu_ef17039c26adaptive_average_pool_nhwcIiN3c108BFloat16EEEvPKT0_PS5_iiiiiiiiT_S9_S9_S9_)
        /*0014*/ 	.short	0x0160
        /*0016*/ 	.short	0x0040


	//----- nvinfo : EIATTR_CBANK_PARAM_SIZE
	.align		4
.L_605:
        /*0018*/ 	.byte	0x03, 0x19
        /*001a*/ 	.short	0x0040


	//----- nvinfo : EIATTR_KPARAM_INFO
	.align		4
        /*001c*/ 	.byte	0x04, 0x17
        /*001e*/ 	.short	(.L_607 - .L_606)
.L_606:
        /*0020*/ 	.word	0x00000000
        /*0024*/ 	.short	0x000d
        /*0026*/ 	.short	0x003c
        /*0028*/ 	.byte	0x00, 0xf0, 0x11, 0x00


	//----- nvinfo : EIATTR_KPARAM_INFO
	.align		4
.L_607:
        /*002c*/ 	.byte	0x04, 0x17
        /*002e*/ 	.short	(.L_609 - .L_608)
.L_608:
        /*0030*/ 	.word	0x00000000
        /*0034*/ 	.short	0x000c
        /*0036*/ 	.short	0x0038
        /*0038*/ 	.byte	0x00, 0xf0, 0x11, 0x00


	//----- nvinfo : EIATTR_KPARAM_INFO
	.align		4
.L_609:
        /*003c*/ 	.byte	0x04, 0x17
        /*003e*/ 	.short	(.L_611 - .L_610)
.L_610:
        /*0040*/ 	.word	0x00000000
        /*0044*/ 	.short	0x000b
        /*0046*/ 	.short	0x0034
        /*0048*/ 	.byte	0x00, 0xf0, 0x11, 0x00


	//----- nvinfo : EIATTR_KPARAM_INFO
	.align		4
.L_611:
        /*004c*/ 	.byte	0x04, 0x17
        /*004e*/ 	.short	(.L_613 - .L_612)
.L_612:
        /*0050*/ 	.word	0x00000000
        /*0054*/ 	.short	0x000a
        /*0056*/ 	.short	0x0030
        /*0058*/ 	.byte	0x00, 0xf0, 0x11, 0x00


	//----- nvinfo : EIATTR_KPARAM_INFO
	.align		4
.L_613:
        /*005c*/ 	.byte	0x04, 0x17
        /*005e*/ 	.short	(.L_615 - .L_614)
.L_614:
        /*0060*/ 	.word	0x00000000
        /*0064*/ 	.short	0x0009
        /*0066*/ 	.short	0x002c
        /*0068*/ 	.byte	0x00, 0xf0, 0x11, 0x00


	//----- nvinfo : EIATTR_KPARAM_INFO
	.align		4
.L_615:
        /*006c*/ 	.byte	0x04, 0x17
        /*006e*/ 	.short	(.L_617 - .L_616)
.L_616:
        /*0070*/ 	.word	0x00000000
        /*0074*/ 	.short	0x0008
        /*0076*/ 	.short	0x0028
        /*0078*/ 	.byte	0x00, 0xf0, 0x11, 0x00


	//----- nvinfo : EIATTR_KPARAM_INFO
	.align		4
.L_617:
        /*007c*/ 	.byte	0x04, 0x17
        /*007e*/ 	.short	(.L_619 - .L_618)
.L_618:
        /*0080*/ 	.word	0x00000000
        /*0084*/ 	.short	0x0007
        /*0086*/ 	.short	0x0024
        /*0088*/ 	.byte	0x00, 0xf0, 0x11, 0x00


	//----- nvinfo : EIATTR_KPARAM_INFO
	.align		4
.L_619:
        /*008c*/ 	.byte	0x04, 0x17
        /*008e*/ 	.short	(.L_621 - .L_620)
.L_620:
        /*0090*/ 	.word	0x00000000
        /*0094*/ 	.short	0x0006
        /*0096*/ 	.short	0x0020
        /*0098*/ 	.byte	0x00, 0xf0, 0x11, 0x00


	//----- nvinfo : EIATTR_KPARAM_INFO
	.align		4
.L_621:
        /*009c*/ 	.byte	0x04, 0x17
        /*009e*/ 	.short	(.L_623 - .L_622)
.L_622:
        /*00a0*/ 	.word	0x00000000
        /*00a4*/ 	.short	0x0005
        /*00a6*/ 	.short	0x001c
        /*00a8*/ 	.byte	0x00, 0xf0, 0x11, 0x00


	//----- nvinfo : EIATTR_KPARAM_INFO
	.align		4
.L_623:
        /*00ac*/ 	.byte	0x04, 0x17
        /*00ae*/ 	.short	(.L_625 - .L_624)
.L_624:
        /*00b0*/ 	.word	0x00000000
        /*00b4*/ 	.short	0x0004
        /*00b6*/ 	.short	0x0018
        /*00b8*/ 	.byte	0x00, 0xf0, 0x11, 0x00


	//----- nvinfo : EIATTR_KPARAM_INFO
	.align		4
.L_625:
        /*00bc*/ 	.byte	0x04, 0x17
        /*00be*/ 	.short	(.L_627 - .L_626)
.L_626:
        /*00c0*/ 	.word	0x00000000
        /*00c4*/ 	.short	0x0003
        /*00c6*/ 	.short	0x0014
        /*00c8*/ 	.byte	0x00, 0xf0, 0x11, 0x00


	//----- nvinfo : EIATTR_KPARAM_INFO
	.align		4
.L_627:
        /*00cc*/ 	.byte	0x04, 0x17
        /*00ce*/ 	.short	(.L_629 - .L_628)
.L_628:
        /*00d0*/ 	.word	0x00000000
        /*00d4*/ 	.short	0x0002
        /*00d6*/ 	.short	0x0010
        /*00d8*/ 	.byte	0x00, 0xf0, 0x11, 0x00


	//----- nvinfo : EIATTR_KPARAM_INFO
	.align		4
.L_629:
        /*00dc*/ 	.byte	0x04, 0x17
        /*00de*/ 	.short	(.L_631 - .L_630)
.L_630:
        /*00e0*/ 	.word	0x00000000
        /*00e4*/ 	.short	0x0001
        /*00e6*/ 	.short	0x0008
        /*00e8*/ 	.byte	0x00, 0xf0, 0x21, 0x00


	//----- nvinfo : EIATTR_KPARAM_INFO
	.align		4
.L_631:
        /*00ec*/ 	.byte	0x04, 0x17
        /*00ee*/ 	.short	(.L_633 - .L_632)
.L_632:
        /*00f0*/ 	.word	0x00000000
        /*00f4*/ 	.short	0x0000
        /*00f6*/ 	.short	0x0000
        /*00f8*/ 	.byte	0x00, 0xf0, 0x21, 0x00


	//----- nvinfo : EIATTR_MAXREG_COUNT
	.align		4
.L_633:
        /*00fc*/ 	.byte	0x03, 0x1b
        /*00fe*/ 	.short	0x0040


	//----- nvinfo : EIATTR_NUM_BARRIERS
	.align		4
        /*0100*/ 	.byte	0x02, 0x4c
        /*0102*/ 	.byte	0x01
	.zero		1


	//----- nvinfo : EIATTR_MERCURY_ISA_VERSION
	.align		4
        /*0104*/ 	.byte	0x03, 0x5f
        /*0106*/ 	.short	0x0000


	//----- nvinfo : EIATTR_EXIT_INSTR_OFFSETS
	.align		4
        /*0108*/ 	.byte	0x04, 0x1c
        /*010a*/ 	.short	(.L_635 - .L_634)


	//   ....[0]....
.L_634:
        /*010c*/ 	.word	0x000005c0


	//   ....[1]....
        /*0110*/ 	.word	0x00001180


	//----- nvinfo : EIATTR_CTAIDZ_USED
	.align		4
.L_635:
        /*0114*/ 	.byte	0x01, 0x04
	.zero		2


	//----- nvinfo : EIATTR_MAX_THREADS
	.align		4
        /*0118*/ 	.byte	0x04, 0x05
        /*011a*/ 	.short	(.L_637 - .L_636)
.L_636:
        /*011c*/ 	.word	0x00000400
        /*0120*/ 	.word	0x00000001
        /*0124*/ 	.word	0x00000001


	//----- nvinfo : EIATTR_CRS_STACK_SIZE
	.align		4
.L_637:
        /*0128*/ 	.byte	0x04, 0x1e
        /*012a*/ 	.short	(.L_639 - .L_638)
.L_638:
        /*012c*/ 	.word	0x00000000
.L_639:


//--------------------- .nv.info._ZN2at6native58_GLOBAL__N__9a069279_25_AdaptiveAveragePooling_cu_ef17039c26adaptive_average_pool_nhwcIiN3c104HalfEEEvPKT0_PS5_iiiiiiiiT_S9_S9_S9_ --------------------------
	.section	.nv.info._ZN2at6native58_GLOBAL__N__9a069279_25_AdaptiveAveragePooling_cu_ef17039c26adaptive_average_pool_nhwcIiN3c104HalfEEEvPKT0_PS5_iiiiiiiiT_S9_S9_S9_,"",@"SHT_CUDA_INFO"
	.sectionflags	@""
	.align	4


	//----- nvinfo : EIATTR_CUDA_API_VERSION
	.align		4
        /*0000*/ 	.byte	0x04, 0x37
        /*0002*/ 	.short	(.L_641 - .L_640)
.L_640:
        /*0004*/ 	.word	0x00000082


	//----- nvinfo : EIATTR_SW2861232_WAR
	.align		4
.L_641:
        /*0008*/ 	.byte	0x01, 0x35
	.zero		2


	//----- nvinfo : EIATTR_PARAM_CBANK
	.align		4
        /*000c*/ 	.byte	0x04, 0x0a
        /*000e*/ 	.short	(.L_643 - .L_642)
	.align		4
.L_642:
        /*0010*/ 	.word	index@(.nv.constant0._ZN2at6native58_GLOBAL__N__9a069279_25_AdaptiveAveragePooling_cu_ef17039c26adaptive_average_pool_nhwcIiN3c104HalfEEEvPKT0_PS5_iiiiiiiiT_S9_S9_S9_)
        /*0014*/ 	.short	0x0160
        /*0016*/ 	.short	0x0040


	//----- nvinfo : EIATTR_CBANK_PARAM_SIZE
	.align		4
.L_643:
        /*0018*/ 	.byte	0x03, 0x19
        /*001a*/ 	.short	0x0040


	//----- nvinfo : EIATTR_KPARAM_INFO
	.align		4
        /*001c*/ 	.byte	0x04, 0x17
        /*001e*/ 	.short	(.L_645 - .L_644)
.L_644:
        /*0020*/ 	.word	0x00000000
        /*0024*/ 	.short	0x000d
        /*0026*/ 	.short	0x003c
        /*0028*/ 	.byte	0x00, 0xf0, 0x11, 0x00


	//----- nvinfo : EIATTR_KPARAM_INFO
	.align		4
.L_645:
        /*002c*/ 	.byte	0x04, 0x17
        /*002e*/ 	.short	(.L_647 - .L_646)
.L_646:
        /*0030*/ 	.word	0x00000000
        /*0034*/ 	.short	0x000c
        /*0036*/ 	.short	0x0038
        /*0038*/ 	.byte	0x00, 0xf0, 0x11, 0x00


	//----- nvinfo : EIATTR_KPARAM_INFO
	.align		4
.L_647:
        /*003c*/ 	.byte	0x04, 0x17
        /*003e*/ 	.short	(.L_649 - .L_648)
.L_648:
        /*0040*/ 	.word	0x00000000
        /*0044*/ 	.short	0x000b
        /*0046*/ 	.short	0x0034
        /*0048*/ 	.byte	0x00, 0xf0, 0x11, 0x00


	//----- nvinfo : EIATTR_KPARAM_INFO
	.align		4
.L_649:
        /*004c*/ 	.byte	0x04, 0x17
        /*004e*/ 	.short	(.L_651 - .L_650)
.L_650:
        /*0050*/ 	.word	0x00000000
        /*0054*/ 	.short	0x000a
        /*0056*/ 	.short	0x0030
        /*0058*/ 	.byte	0x00, 0xf0, 0x11, 0x00


	//----- nvinfo : EIATTR_KPARAM_INFO
	.align		4
.L_651:
        /*005c*/ 	.byte	0x04, 0x17
        /*005e*/ 	.short	(.L_653 - .L_652)
.L_652:
        /*0060*/ 	.word	0x00000000
        /*0064*/ 	.short	0x0009
        /*0066*/ 	.short	0x002c
        /*0068*/ 	.byte	0x00, 0xf0, 0x11, 0x00


	//----- nvinfo : EIATTR_KPARAM_INFO
	.align		4
.L_653:
        /*006c*/ 	.byte	0x04, 0x17
        /*006e*/ 	.short	(.L_655 - .L_654)
.L_654:
        /*0070*/ 	.word	0x00000000
        /*0074*/ 	.short	0x0008
        /*0076*/ 	.short	0x0028
        /*0078*/ 	.byte	0x00, 0xf0, 0x11, 0x00


	//----- nvinfo : EIATTR_KPARAM_INFO
	.align		4
.L_655:
        /*007c*/ 	.byte	0x04, 0x17
        /*007e*/ 	.short	(.L_657 - .L_656)
.L_656:
        /*0080*/ 	.word	0x00000000
        /*0084*/ 	.short	0x0007
        /*0086*/ 	.short	0x0024
        /*0088*/ 	.byte	0x00, 0xf0, 0x11, 0x00


	//----- nvinfo : EIATTR_KPARAM_INFO
	.align		4
.L_657:
        /*008c*/ 	.byte	0x04, 0x17
        /*008e*/ 	.short	(.L_659 - .L_658)
.L_658:
        /*0090*/ 	.word	0x00000000
        /*0094*/ 	.short	0x0006
        /*0096*/ 	.short	0x0020
        /*0098*/ 	.byte	0x00, 0xf0, 0x11, 0x00


	//----- nvinfo : EIATTR_KPARAM_INFO
	.align		4
.L_659:
        /*009c*/ 	.byte	0x04, 0x17
        /*009e*/ 	.short	(.L_661 - .L_660)
.L_660:
        /*00a0*/ 	.word	0x00000000
        /*00a4*/ 	.short	0x0005
        /*00a6*/ 	.short	0x001c
        /*00a8*/ 	.byte	0x00, 0xf0, 0x11, 0x00


	//----- nvinfo : EIATTR_KPARAM_INFO
	.align		4
.L_661:
        /*00ac*/ 	.byte	0x04, 0x17
        /*00ae*/ 	.short	(.L_663 - .L_662)
.L_662:
        /*00b0*/ 	.word	0x00000000
        /*00b4*/ 	.short	0x0004
        /*00b6*/ 	.short	0x0018
        /*00b8*/ 	.byte	0x00, 0xf0, 0x11, 0x00


	//----- nvinfo : EIATTR_KPARAM_INFO
	.align		4
.L_663:
        /*00bc*/ 	.byte	0x04, 0x17
        /*00be*/ 	.short	(.L_665 - .L_664)
.L_664:
        /*00c0*/ 	.word	0x00000000
        /*00c4*/ 	.short	0x0003
        /*00c6*/ 	.short	0x0014
        /*00c8*/ 	.byte	0x00, 0xf0, 0x11, 0x00


	//----- nvinfo : EIATTR_KPARAM_INFO
	.align		4
.L_665:
        /*00cc*/ 	.byte	0x04, 0x17
        /*00ce*/ 	.short	(.L_667 - .L_666)
.L_666:
        /*00d0*/ 	.word	0x00000000
        /*00d4*/ 	.short	0x0002
        /*00d6*/ 	.short	0x0010
        /*00d8*/ 	.byte	0x00, 0xf0, 0x11, 0x00


	//----- nvinfo : EIATTR_KPARAM_INFO
	.align		4
.L_667:
        /*00dc*/ 	.byte	0x04, 0x17
        /*00de*/ 	.short	(.L_669 - .L_668)
.L_668:
        /*00e0*/ 	.word	0x00000000
        /*00e4*/ 	.short	0x0001
        /*00e6*/ 	.short	0x0008
        /*00e8*/ 	.byte	0x00, 0xf0, 0x21, 0x00


	//----- nvinfo : EIATTR_KPARAM_INFO
	.align		4
.L_669:
        /*00ec*/ 	.byte	0x04, 0x17
        /*00ee*/ 	.short	(.L_671 - .L_670)
.L_670:
        /*00f0*/ 	.word	0x00000000
        /*00f4*/ 	.short	0x0000
        /*00f6*/ 	.short	0x0000
        /*00f8*/ 	.byte	0x00, 0xf0, 0x21, 0x00


	//----- nvinfo : EIATTR_MAXREG_COUNT
	.align		4
.L_671:
        /*00fc*/ 	.byte	0x03, 0x1b
        /*00fe*/ 	.short	0x0040


	//----- nvinfo : EIATTR_NUM_BARRIERS
	.align		4
        /*0100*/ 	.byte	0x02, 0x4c
        /*0102*/ 	.byte	0x01
	.zero		1


	//----- nvinfo : EIATTR_MERCURY_ISA_VERSION
	.align		4
        /*0104*/ 	.byte	0x03, 0x5f
        /*0106*/ 	.short	0x0000


	//----- nvinfo : EIATTR_EXIT_INSTR_OFFSETS
	.align		4
        /*0108*/ 	.byte	0x04, 0x1c
        /*010a*/ 	.short	(.L_673 - .L_672)


	//   ....[0]....
.L_672:
        /*010c*/ 	.word	0x000005c0


	//   ....[1]....
        /*0110*/ 	.word	0x00001180


	//----- nvinfo : EIATTR_CTAIDZ_USED
	.align		4
.L_673:
        /*0114*/ 	.byte	0x01, 0x04
	.zero		2


	//----- nvinfo : EIATTR_MAX_THREADS
	.align		4
        /*0118*/ 	.byte	0x04, 0x05
        /*011a*/ 	.short	(.L_675 - .L_674)
.L_674:
        /*011c*/ 	.word	0x00000400
        /*0120*/ 	.word	0x00000001
        /*0124*/ 	.word	0x00000001


	//----- nvinfo : EIATTR_CRS_STACK_SIZE
	.align		4
.L_675:
        /*0128*/ 	.byte	0x04, 0x1e
        /*012a*/ 	.short	(.L_677 - .L_676)
.L_676:
        /*012c*/ 	.word	0x00000000
.L_677:


//--------------------- .nv.info._ZN2at6native58_GLOBAL__N__9a069279_25_AdaptiveAveragePooling_cu_ef17039c26adaptive_average_pool_nhwcIifEEvPKT0_PS3_iiiiiiiiT_S7_S7_S7_ --------------------------
	.section	.nv.info._ZN2at6native58_GLOBAL__N__9a069279_25_AdaptiveAveragePooling_cu_ef17039c26adaptive_average_pool_nhwcIifEEvPKT0_PS3_iiiiiiiiT_S7_S7_S7_,"",@"SHT_CUDA_INFO"
	.sectionflags	@""
	.align	4


	//----- nvinfo : EIATTR_CUDA_API_VERSION
	.align		4
        /*0000*/ 	.byte	0x04, 0x37
        /*0002*/ 	.short	(.L_679 - .L_678)
.L_678:
        /*0004*/ 	.word	0x00000082


	//----- nvinfo : EIATTR_SW2861232_WAR
	.align		4
.L_679:
        /*0008*/ 	.byte	0x01, 0x35
	.zero		2


	//----- nvinfo : EIATTR_PARAM_CBANK
	.align		4
        /*000c*/ 	.byte	0x04, 0x0a
        /*000e*/ 	.short	(.L_681 - .L_680)
	.align		4
.L_680:
        /*0010*/ 	.word	index@(.nv.constant0._ZN2at6native58_GLOBAL__N__9a069279_25_AdaptiveAveragePooling_cu_ef17039c26adaptive_average_pool_nhwcIifEEvPKT0_PS3_iiiiiiiiT_S7_S7_S7_)
        /*0014*/ 	.short	0x0160
        /*0016*/ 	.short	0x0040


	//----- nvinfo : EIATTR_CBANK_PARAM_SIZE
	.align		4
.L_681:
        /*0018*/ 	.byte	0x03, 0x19
        /*001a*/ 	.short	0x0040


	//----- nvinfo : EIATTR_KPARAM_INFO
	.align		4
        /*001c*/ 	.byte	0x04, 0x17
        /*001e*/ 	.short	(.L_683 - .L_682)
.L_682:
        /*0020*/ 	.word	0x00000000
        /*0024*/ 	.short	0x000d
        /*0026*/ 	.short	0x003c
        /*0028*/ 	.byte	0x00, 0xf0, 0x11, 0x00


	//----- nvinfo : EIATTR_KPARAM_INFO
	.align		4
.L_683:
        /*002c*/ 	.byte	0x04, 0x17
        /*002e*/ 	.short	(.L_685 - .L_684)
.L_684:
        /*0030*/ 	.word	0x00000000
        /*0034*/ 	.short	0x000c
        /*0036*/ 	.short	0x0038
        /*0038*/ 	.byte	0x00, 0xf0, 0x11, 0x00


	//----- nvinfo : EIATTR_KPARAM_INFO
	.align		4
.L_685:
        /*003c*/ 	.byte	0x04, 0x17
        /*003e*/ 	.short	(.L_687 - .L_686)
.L_686:
        /*0040*/ 	.word	0x00000000
        /*0044*/ 	.short	0x000b
        /*0046*/ 	.short	0x0034
        /*0048*/ 	.byte	0x00, 0xf0, 0x11, 0x00


	//----- nvinfo : EIATTR_KPARAM_INFO
	.align		4
.L_687:
        /*004c*/ 	.byte	0x04, 0x17
        /*004e*/ 	.short	(.L_689 - .L_688)
.L_688:
        /*0050*/ 	.word	0x00000000
        /*0054*/ 	.short	0x000a
        /*0056*/ 	.short	0x0030
        /*0058*/ 	.byte	0x00, 0xf0, 0x11, 0x00


	//----- nvinfo : EIATTR_KPARAM_INFO
	.align		4
.L_689:
        /*005c*/ 	.byte	0x04, 0x17
        /*005e*/ 	.short	(.L_691 - .L_690)
.L_690:
        /*0060*/ 	.word	0x00000000
        /*0064*/ 	.short	0x0009
        /*0066*/ 	.short	0x002c
        /*0068*/ 	.byte	0x00, 0xf0, 0x11, 0x00


	//----- nvinfo : EIATTR_KPARAM_INFO
	.align		4
.L_691:
        /*006c*/ 	.byte	0x04, 0x17
        /*006e*/ 	.short	(.L_693 - .L_692)
.L_692:
        /*0070*/ 	.word	0x00000000
        /*0074*/ 	.short	0x0008
        /*0076*/ 	.short	0x0028
        /*0078*/ 	.byte	0x00, 0xf0, 0x11, 0x00


	//----- nvinfo : EIATTR_KPARAM_INFO
	.align		4
.L_693:
        /*007c*/ 	.byte	0x04, 0x17
        /*007e*/ 	.short	(.L_695 - .L_694)
.L_694:
        /*0080*/ 	.word	0x00000000
        /*0084*/ 	.short	0x0007
        /*0086*/ 	.short	0x0024
        /*0088*/ 	.byte	0x00, 0xf0, 0x11, 0x00


	//----- nvinfo : EIATTR_KPARAM_INFO
	.align		4
.L_695:
        /*008c*/ 	.byte	0x04, 0x17
        /*008e*/ 	.short	(.L_697 - .L_696)
.L_696:
        /*0090*/ 	.word	0x00000000
        /*0094*/ 	.short	0x0006
        /*0096*/ 	.short	0x0020
        /*0098*/ 	.byte	0x00, 0xf0, 0x11, 0x00


	//----- nvinfo : EIATTR_KPARAM_INFO
	.align		4
.L_697:
        /*009c*/ 	.byte	0x04, 0x17
        /*009e*/ 	.short	(.L_699 - .L_698)
.L_698:
        /*00a0*/ 	.word	0x00000000
        /*00a4*/ 	.short	0x0005
        /*00a6*/ 	.short	0x001c
        /*00a8*/ 	.byte	0x00, 0xf0, 0x11, 0x00


	//----- nvinfo : EIATTR_KPARAM_INFO
	.align		4
.L_699:
        /*00ac*/ 	.byte	0x04, 0x17
        /*00ae*/ 	.short	(.L_701 - .L_700)
.L_700:
        /*00b0*/ 	.word	0x00000000
        /*00b4*/ 	.short	0x0004
        /*00b6*/ 	.short	0x0018
        /*00b8*/ 	.byte	0x00, 0xf0, 0x11, 0x00


	//----- nvinfo : EIATTR_KPARAM_INFO
	.align		4
.L_701:
        /*00bc*/ 	.byte	0x04, 0x17
        /*00be*/ 	.short	(.L_703 - .L_702)
.L_702:
        /*00c0*/ 	.word	0x00000000
        /*00c4*/ 	.short	0x0003
        /*00c6*/ 	.short	0x0014
        /*00c8*/ 	.byte	0x00, 0xf0, 0x11, 0x00


	//----- nvinfo : EIATTR_KPARAM_INFO
	.align		4
.L_703:
        /*00cc*/ 	.byte	0x04, 0x17
        /*00ce*/ 	.short	(.L_705 - .L_704)
.L_704:
        /*00d0*/ 	.word	0x00000000
        /*00d4*/ 	.short	0x0002
        /*00d6*/ 	.short	0x0010
        /*00d8*/ 	.byte	0x00, 0xf0, 0x11, 0x00


	//----- nvinfo : EIATTR_KPARAM_INFO
	.align		4
.L_705:
        /*00dc*/ 	.byte	0x04, 0x17
        /*00de*/ 	.short	(.L_707 - .L_706)
.L_706:
        /*00e0*/ 	.word	0x00000000
        /*00e4*/ 	.short	0x0001
        /*00e6*/ 	.short	0x0008
        /*00e8*/ 	.byte	0x00, 0xf0, 0x21, 0x00


	//----- nvinfo : EIATTR_KPARAM_INFO
	.align		4
.L_707:
        /*00ec*/ 	.byte	0x04, 0x17
        /*00ee*/ 	.short	(.L_709 - .L_708)
.L_708:
        /*00f0*/ 	.word	0x00000000
        /*00f4*/ 	.short	0x0000
        /*00f6*/ 	.short	0x0000
        /*00f8*/ 	.byte	0x00, 0xf0, 0x21, 0x00


	//----- nvinfo : EIATTR_MAXREG_COUNT
	.align		4
.L_709:
        /*00fc*/ 	.byte	0x03, 0x1b
        /*00fe*/ 	.short	0x0040


	//----- nvinfo : EIATTR_NUM_BARRIERS
	.align		4
        /*0100*/ 	.byte	0x02, 0x4c
        /*0102*/ 	.byte	0x01
	.zero		1


	//----- nvinfo : EIATTR_MERCURY_ISA_VERSION
	.align		4
        /*0104*/ 	.byte	0x03, 0x5f
        /*0106*/ 	.short	0x0000


	//----- nvinfo : EIATTR_EXIT_INSTR_OFFSETS
	.align		4
        /*0108*/ 	.byte	0x04, 0x1c
        /*010a*/ 	.short	(.L_711 - .L_710)


	//   ....[0]....
.L_710:
        /*010c*/ 	.word	0x000005c0


	//   ....[1]....
        /*0110*/ 	.word	0x00001140


	//----- nvinfo : EIATTR_CTAIDZ_USED
	.align		4
.L_711:
        /*0114*/ 	.byte	0x01, 0x04
	.zero		2


	//----- nvinfo : EIATTR_MAX_THREADS
	.align		4
        /*0118*/ 	.byte	0x04, 0x05
        /*011a*/ 	.short	(.L_713 - .L_712)
.L_712:
        /*011c*/ 	.word	0x00000400
        /*0120*/ 	.word	0x00000001
        /*0124*/ 	.word	0x00000001


	//----- nvinfo : EIATTR_CRS_STACK_SIZE
	.align		4
.L_713:
        /*0128*/ 	.byte	0x04, 0x1e
        /*012a*/ 	.short	(.L_715 - .L_714)
.L_714:
        /*012c*/ 	.word	0x00000000
.L_715:


//--------------------- .nv.info._ZN2at6native58_GLOBAL__N__9a069279_25_AdaptiveAveragePooling_cu_ef17039c26adaptive_average_pool_nhwcIidEEvPKT0_PS3_iiiiiiiiT_S7_S7_S7_ --------------------------
	.section	.nv.info._ZN2at6native58_GLOBAL__N__9a069279_25_AdaptiveAveragePooling_cu_ef17039c26adaptive_average_pool_nhwcIidEEvPKT0_PS3_iiiiiiiiT_S7_S7_S7_,"",@"SHT_CUDA_INFO"
	.sectionflags	@""
	.align	4


	//----- nvinfo : EIATTR_CUDA_API_VERSION
	.align		4
        /*0000*/ 	.byte	0x04, 0x37
        /*0002*/ 	.short	(.L_717 - .L_716)
.L_716:
        /*0004*/ 	.word	0x00000082


	//----- nvinfo : EIATTR_SW2861232_WAR
	.align		4
.L_717:
        /*0008*/ 	.byte	0x01, 0x35
	.zero		2


	//----- nvinfo : EIATTR_PARAM_CBANK
	.align		4
        /*000c*/ 	.byte	0x04, 0x0a
        /*000e*/ 	.short	(.L_719 - .L_718)
	.align		4
.L_718:
        /*0010*/ 	.word	index@(.nv.constant0._ZN2at6native58_GLOBAL__N__9a069279_25_AdaptiveAveragePooling_cu_ef17039c26adaptive_average_pool_nhwcIidEEvPKT0_PS3_iiiiiiiiT_S7_S7_S7_)
        /*0014*/ 	.short	0x0160
        /*0016*/ 	.short	0x0040


	//----- nvinfo : EIATTR_CBANK_PARAM_SIZE
	.align		4
.L_719:
        /*0018*/ 	.byte	0x03, 0x19
        /*001a*/ 	.short	0x0040


	//----- nvinfo : EIATTR_KPARAM_INFO
	.align		4
        /*001c*/ 	.byte	0x04, 0x17
        /*001e*/ 	.short	(.L_721 - .L_720)
.L_720:
        /*0020*/ 	.word	0x00000000
        /*0024*/ 	.short	0x000d
        /*0026*/ 	.short	0x003c
        /*0028*/ 	.byte	0x00, 0xf0, 0x11, 0x00


	//----- nvinfo : EIATTR_KPARAM_INFO
	.align		4
.L_721:
        /*002c*/ 	.byte	0x04, 0x17
        /*002e*/ 	.short	(.L_723 - .L_722)
.L_722:
        /*0030*/ 	.word	0x00000000
        /*0034*/ 	.short	0x000c
        /*0036*/ 	.short	0x0038
        /*0038*/ 	.byte	0x00, 0xf0, 0x11, 0x00


	//----- nvinfo : EIATTR_KPARAM_INFO
	.align		4
.L_723:
        /*003c*/ 	.byte	0x04, 0x17
        /*003e*/ 	.short	(.L_725 - .L_724)
.L_724:
        /*0040*/ 	.word	0x00000000
        /*0044*/ 	.short	0x000b
        /*0046*/ 	.short	0x0034
        /*0048*/ 	.byte	0x00, 0xf0, 0x11, 0x00


	//----- nvinfo : EIATTR_KPARAM_INFO
	.align		4
.L_725:
        /*004c*/ 	.byte	0x04, 0x17
        /*004e*/ 	.short	(.L_727 - .L_726)
.L_726:
        /*0050*/ 	.word	0x00000000
        /*0054*/ 	.short	0x000a
        /*0056*/ 	.short	0x0030
        /*0058*/ 	.byte	0x00, 0xf0, 0x11, 0x00


	//----- nvinfo : EIATTR_KPARAM_INFO
	.align		4
.L_727:
        /*005c*/ 	.byte	0x04, 0x17
        /*005e*/ 	.short	(.L_729 - .L_728)
.L_728:
        /*0060*/ 	.word	0x00000000
        /*0064*/ 	.short	0x0009
        /*0066*/ 	.short	0x002c
        /*0068*/ 	.byte	0x00, 0xf0, 0x11, 0x00


	//----- nvinfo : EIATTR_KPARAM_INFO
	.align		4
.L_729:
        /*006c*/ 	.byte	0x04, 0x17
        /*006e*/ 	.short	(.L_731 - .L_730)
.L_730:
        /*0070*/ 	.word	0x00000000
        /*0074*/ 	.short	0x0008
        /*0076*/ 	.short	0x0028
        /*0078*/ 	.byte	0x00, 0xf0, 0x11, 0x00


	//----- nvinfo : EIATTR_KPARAM_INFO
	.align		4
.L_731:
        /*007c*/ 	.byte	0x04, 0x17
        /*007e*/ 	.short	(.L_733 - .L_732)
.L_732:
        /*0080*/ 	.word	0x00000000
        /*0084*/ 	.short	0x0007
        /*0086*/ 	.short	0x0024
        /*0088*/ 	.byte	0x00, 0xf0, 0x11, 0x00


	//----- nvinfo : EIATTR_KPARAM_INFO
	.align		4
.L_733:
        /*008c*/ 	.byte	0x04, 0x17
        /*008e*/ 	.short	(.L_735 - .L_734)
.L_734:
        /*0090*/ 	.word	0x00000000
        /*0094*/ 	.short	0x0006
        /*0096*/ 	.short	0x0020
        /*0098*/ 	.byte	0x00, 0xf0, 0x11, 0x00


	//----- nvinfo : EIATTR_KPARAM_INFO
	.align		4
.L_735:
        /*009c*/ 	.byte	0x04, 0x17
        /*009e*/ 	.short	(.L_737 - .L_736)
.L_736:
        /*00a0*/ 	.word	0x00000000
        /*00a4*/ 	.short	0x0005
        /*00a6*/ 	.short	0x001c
        /*00a8*/ 	.byte	0x00, 0xf0, 0x11, 0x00


	//----- nvinfo : EIATTR_KPARAM_INFO
	.align		4
.L_737:
        /*00ac*/ 	.byte	0x04, 0x17
        /*00ae*/ 	.short	(.L_739 - .L_738)
.L_738:
        /*00b0*/ 	.word	0x00000000
        /*00b4*/ 	.short	0x0004
        /*00b6*/ 	.short	0x0018
        /*00b8*/ 	.byte	0x00, 0xf0, 0x11, 0x00


	//----- nvinfo : EIATTR_KPARAM_INFO
	.align		4
.L_739:
        /*00bc*/ 	.byte	0x04, 0x17
        /*00be*/ 	.short	(.L_741 - .L_740)
.L_740:
        /*00c0*/ 	.word	0x00000000
        /*00c4*/ 	.short	0x0003
        /*00c6*/ 	.short	0x0014
        /*00c8*/ 	.byte	0x00, 0xf0, 0x11, 0x00


	//----- nvinfo : EIATTR_KPARAM_INFO
	.align		4
.L_741:
        /*00cc*/ 	.byte	0x04, 0x17
        /*00ce*/ 	.short	(.L_743 - .L_742)
.L_742:
        /*00d0*/ 	.word	0x00000000
        /*00d4*/ 	.short	0x0002
        /*00d6*/ 	.short	0x0010
        /*00d8*/ 	.byte	0x00, 0xf0, 0x11, 0x00


	//----- nvinfo : EIATTR_KPARAM_INFO
	.align		4
.L_743:
        /*00dc*/ 	.byte	0x04, 0x17
        /*00de*/ 	.short	(.L_745 - .L_744)
.L_744:
        /*00e0*/ 	.word	0x00000000
        /*00e4*/ 	.short	0x0001
        /*00e6*/ 	.short	0x0008
        /*00e8*/ 	.byte	0x00, 0xf0, 0x21, 0x00


	//----- nvinfo : EIATTR_KPARAM_INFO
	.align		4
.L_745:
        /*00ec*/ 	.byte	0x04, 0x17
        /*00ee*/ 	.short	(.L_747 - .L_746)
.L_746:
        /*00f0*/ 	.word	0x00000000
        /*00f4*/ 	.short	0x0000
        /*00f6*/ 	.short	0x0000
        /*00f8*/ 	.byte	0x00, 0xf0, 0x21, 0x00


	//----- nvinfo : EIATTR_MAXREG_COUNT
	.align		4
.L_747:
        /*00fc*/ 	.byte	0x03, 0x1b
        /*00fe*/ 	.short	0x0040


	//----- nvinfo : EIATTR_NUM_BARRIERS
	.align		4
        /*0100*/ 	.byte	0x02, 0x4c
        /*0102*/ 	.byte	0x01
	.zero		1


	//----- nvinfo : EIATTR_MERCURY_ISA_VERSION
	.align		4
        /*0104*/ 	.byte	0x03, 0x5f
        /*0106*/ 	.short	0x0000


	//----- nvinfo : EIATTR_EXIT_INSTR_OFFSETS
	.align		4
        /*0108*/ 	.byte	0x04, 0x1c
        /*010a*/ 	.short	(.L_749 - .L_748)


	//   ....[0]....
.L_748:
        /*010c*/ 	.word	0x000005c0


	//   ....[1]....
        /*0110*/ 	.word	0x00001210


	//----- nvinfo : EIATTR_CTAIDZ_USED
	.align		4
.L_749:
        /*0114*/ 	.byte	0x01, 0x04
	.zero		2


	//----- nvinfo : EIATTR_MAX_THREADS
	.align		4
        /*0118*/ 	.byte	0x04, 0x05
        /*011a*/ 	.short	(.L_751 - .L_750)
.L_750:
        /*011c*/ 	.word	0x00000400
        /*0120*/ 	.word	0x00000001
        /*0124*/ 	.word	0x00000001


	//----- nvinfo : EIATTR_CRS_STACK_SIZE
	.align		4
.L_751:
        /*0128*/ 	.byte	0x04, 0x1e
        /*012a*/ 	.short	(.L_753 - .L_752)
.L_752:
        /*012c*/ 	.word	0x00000000
.L_753:


//--------------------- .nv.callgraph             --------------------------
	.section	.nv.callgraph,"",@"SHT_CUDA_CALLGRAPH"
	.align	4
	.sectionentsize	8
	.align		4
        /*0000*/ 	.word	0x00000000
	.align		4
        /*0004*/ 	.word	0xffffffff
	.align		4
        /*0008*/ 	.word	0x00000000
	.align		4
        /*000c*/ 	.word	0xfffffffe
	.align		4
        /*0010*/ 	.word	0x00000000
	.align		4
        /*0014*/ 	.word	0xfffffffd
	.align		4
        /*0018*/ 	.word	0x00000000
	.align		4
        /*001c*/ 	.word	0xfffffffc


//--------------------- .nv.rel.action            --------------------------
	.section	.nv.rel.action,"",@"SHT_CUDA_RELOCINFO"
	.align	8
	.sectionentsize	8
        /*0000*/ 	.byte	0x73, 0x00, 0x00, 0x00, 0x00, 0x00, 0x00, 0x00, 0x00, 0x00, 0x00, 0x11, 0x25, 0x00, 0x05, 0x36


//--------------------- .nv.constant4             --------------------------
	.section	.nv.constant4,"a",@progbits
	.align	8
	.align		8
.nv.constant4:
        /*0000*/ 	.dword	_ZN56_INTERNAL_9a069279_25_AdaptiveAveragePooling_cu_ef17039c4cuda3std3__45__cpo5beginE
	.align		8
        /*0008*/ 	.dword	_ZN56_INTERNAL_9a069279_25_AdaptiveAveragePooling_cu_ef17039c4cuda3std3__45__cpo3endE
	.align		8
        /*0010*/ 	.dword	_ZN56_INTERNAL_9a069279_25_AdaptiveAveragePooling_cu_ef17039c4cuda3std3__45__cpo6cbeginE
	.align		8
        /*0018*/ 	.dword	_ZN56_INTERNAL_9a069279_25_AdaptiveAveragePooling_cu_ef17039c4cuda3std3__45__cpo4cendE
	.align		8
        /*0020*/ 	.dword	_ZN56_INTERNAL_9a069279_25_AdaptiveAveragePooling_cu_ef17039c4cuda3std3__45__cpo6rbeginE
	.align		8
        /*0028*/ 	.dword	_ZN56_INTERNAL_9a069279_25_AdaptiveAveragePooling_cu_ef17039c4cuda3std3__45__cpo4rendE
	.align		8
        /*0030*/ 	.dword	_ZN56_INTERNAL_9a069279_25_AdaptiveAveragePooling_cu_ef17039c4cuda3std3__45__cpo7crbeginE
	.align		8
        /*0038*/ 	.dword	_ZN56_INTERNAL_9a069279_25_AdaptiveAveragePooling_cu_ef17039c4cuda3std3__45__cpo5crendE
	.align		8
        /*0040*/ 	.dword	_ZN56_INTERNAL_9a069279_25_AdaptiveAveragePooling_cu_ef17039c4cuda3std3__458_GLOBAL__N__9a069279_25_AdaptiveAveragePooling_cu_ef17039c6ignoreE
	.align		8
        /*0048*/ 	.dword	_ZN56_INTERNAL_9a069279_25_AdaptiveAveragePooling_cu_ef17039c4cuda3std3__419piecewise_constructE
	.align		8
        /*0050*/ 	.dword	_ZN56_INTERNAL_9a069279_25_AdaptiveAveragePooling_cu_ef17039c4cuda3std3__48in_placeE
	.align		8
        /*0058*/ 	.dword	_ZN56_INTERNAL_9a069279_25_AdaptiveAveragePooling_cu_ef17039c4cuda3std3__420unreachable_sentinelE
	.align		8
        /*0060*/ 	.dword	_ZN56_INTERNAL_9a069279_25_AdaptiveAveragePooling_cu_ef17039c4cuda3std6ranges3__45__cpo4swapE
	.align		8
        /*0068*/ 	.dword	_ZN56_INTERNAL_9a069279_25_AdaptiveAveragePooling_cu_ef17039c4cuda3std6ranges3__45__cpo9iter_moveE
	.align		8
        /*0070*/ 	.dword	_ZN56_INTERNAL_9a069279_25_AdaptiveAveragePooling_cu_ef17039c4cuda3std6ranges3__45__cpo5beginE
	.align		8
        /*0078*/ 	.dword	_ZN56_INTERNAL_9a069279_25_AdaptiveAveragePooling_cu_ef17039c4cuda3std6ranges3__45__cpo3endE
	.align		8
        /*0080*/ 	.dword	_ZN56_INTERNAL_9a069279_25_AdaptiveAveragePooling_cu_ef17039c4cuda3std6ranges3__45__cpo6cbeginE
	.align		8
        /*0088*/ 	.dword	_ZN56_INTERNAL_9a069279_25_AdaptiveAveragePooling_cu_ef17039c4cuda3std6ranges3__45__cpo4cendE
	.align		8
        /*0090*/ 	.dword	_ZN56_INTERNAL_9a069279_25_AdaptiveAveragePooling_cu_ef17039c4cuda3std6ranges3__45__cpo7advanceE
	.align		8
        /*0098*/ 	.dword	_ZN56_INTERNAL_9a069279_25_AdaptiveAveragePooling_cu_ef17039c4cuda3std6ranges3__45__cpo9iter_swapE
	.align		8
        /*00a0*/ 	.dword	_ZN56_INTERNAL_9a069279_25_AdaptiveAveragePooling_cu_ef17039c4cuda3std6ranges3__45__cpo4nextE
	.align		8
        /*00a8*/ 	.dword	_ZN56_INTERNAL_9a069279_25_AdaptiveAveragePooling_cu_ef17039c4cuda3std6ranges3__45__cpo4prevE
	.align		8
        /*00b0*/ 	.dword	_ZN56_INTERNAL_9a069279_25_AdaptiveAveragePooling_cu_ef17039c4cuda3std6ranges3__45__cpo4dataE
	.align		8
        /*00b8*/ 	.dword	_ZN56_INTERNAL_9a069279_25_AdaptiveAveragePooling_cu_ef17039c4cuda3std6ranges3__45__cpo5cdataE
	.align		8
        /*00c0*/ 	.dword	_ZN56_INTERNAL_9a069279_25_AdaptiveAveragePooling_cu_ef17039c4cuda3std6ranges3__45__cpo4sizeE
	.align		8
        /*00c8*/ 	.dword	_ZN56_INTERNAL_9a069279_25_AdaptiveAveragePooling_cu_ef17039c4cuda3std6ranges3__45__cpo5ssizeE
	.align		8
        /*00d0*/ 	.dword	_ZN56_INTERNAL_9a069279_25_AdaptiveAveragePooling_cu_ef17039c4cuda3std6ranges3__45__cpo8distanceE
	.align		8
        /*00d8*/ 	.dword	_ZN56_INTERNAL_9a069279_25_AdaptiveAveragePooling_cu_ef17039c6thrust23THRUST_300001_SM_800_NS6system6detail10sequential3seqE


//--------------------- .nv.constant2._ZN2at6native58_GLOBAL__N__9a069279_25_AdaptiveAveragePooling_cu_ef17039c26adaptive_average_gradinputIN3c108BFloat16EEEvPT_PKS5_iiii --------------------------
	.section	.nv.constant2._ZN2at6native58_GLOBAL__N__9a069279_25_AdaptiveAveragePooling_cu_ef17039c26adaptive_average_gradinputIN3c108BFloat16EEEvPT_PKS5_iiii,"a",@progbits
	.sectionflags	@""
	.align	4
.nv.constant2._ZN2at6native58_GLOBAL__N__9a069279_25_AdaptiveAveragePooling_cu_ef17039c26adaptive_average_gradinputIN3c108BFloat16EEEvPT_PKS5_iiii:
        /*0000*/ 	.byte	0xff, 0xff, 0xff, 0xff, 0xff, 0xff, 0xff, 0xff


//--------------------- .nv.constant0._ZN2at6native58_GLOBAL__N__9a069279_25_AdaptiveAveragePooling_cu_ef17039c26adaptive_average_gradinputIN3c108BFloat16EEEvPT_PKS5_iiii --------------------------
	.section	.nv.constant0._ZN2at6native58_GLOBAL__N__9a069279_25_AdaptiveAveragePooling_cu_ef17039c26adaptive_average_gradinputIN3c108BFloat16EEEvPT_PKS5_iiii,"a",@progbits
	.sectionflags	@""
	.align	4
.nv.constant0._ZN2at6native58_GLOBAL__N__9a069279_25_AdaptiveAveragePooling_cu_ef17039c26adaptive_average_gradinputIN3c108BFloat16EEEvPT_PKS5_iiii:
	.zero		384


//--------------------- .nv.constant2._ZN2at6native58_GLOBAL__N__9a069279_25_AdaptiveAveragePooling_cu_ef17039c33atomic_adaptive_average_gradinputIN3c108BFloat16EEEvPT_PKS5_iiii --------------------------
	.section	.nv.constant2._ZN2at6native58_GLOBAL__N__9a069279_25_AdaptiveAveragePooling_cu_ef17039c33atomic_adaptive_average_gradinputIN3c108BFloat16EEEvPT_PKS5_iiii,"a",@progbits
	.sectionflags	@""
	.align	4
.nv.constant2._ZN2at6native58_GLOBAL__N__9a069279_25_AdaptiveAveragePooling_cu_ef17039c33atomic_adaptive_average_gradinputIN3c108BFloat16EEEvPT_PKS5_iiii:
        /*0000*/ 	.byte	0xff, 0xff, 0xff, 0xff, 0xff, 0xff, 0xff, 0xff


//--------------------- .nv.constant0._ZN2at6native58_GLOBAL__N__9a069279_25_AdaptiveAveragePooling_cu_ef17039c33atomic_adaptive_average_gradinputIN3c108BFloat16EEEvPT_PKS5_iiii --------------------------
	.section	.nv.constant0._ZN2at6native58_GLOBAL__N__9a069279_25_AdaptiveAveragePooling_cu_ef17039c33atomic_adaptive_average_gradinputIN3c108BFloat16EEEvPT_PKS5_iiii,"a",@progbits
	.sectionflags	@""
	.align	4
.nv.constant0._ZN2at6native58_GLOBAL__N__9a069279_25_AdaptiveAveragePooling_cu_ef17039c33atomic_adaptive_average_gradinputIN3c108BFloat16EEEvPT_PKS5_iiii:
	.zero		384


//--------------------- .nv.constant2._ZN2at6native58_GLOBAL__N__9a069279_25_AdaptiveAveragePooling_cu_ef17039c26adaptive_average_gradinputIN3c104HalfEEEvPT_PKS5_iiii --------------------------
	.section	.nv.constant2._ZN2at6native58_GLOBAL__N__9a069279_25_AdaptiveAveragePooling_cu_ef17039c26adaptive_average_gradinputIN3c104HalfEEEvPT_PKS5_iiii,"a",@progbits
	.sectionflags	@""
	.align	4
.nv.constant2._ZN2at6native58_GLOBAL__N__9a069279_25_AdaptiveAveragePooling_cu_ef17039c26adaptive_average_gradinputIN3c104HalfEEEvPT_PKS5_iiii:
        /*0000*/ 	.byte	0xff, 0xff, 0xff, 0xff, 0xff, 0xff, 0xff, 0xff


//--------------------- .nv.constant0._ZN2at6native58_GLOBAL__N__9a069279_25_AdaptiveAveragePooling_cu_ef17039c26adaptive_average_gradinputIN3c104HalfEEEvPT_PKS5_iiii --------------------------
	.section	.nv.constant0._ZN2at6native58_GLOBAL__N__9a069279_25_AdaptiveAveragePooling_cu_ef17039c26adaptive_average_gradinputIN3c104HalfEEEvPT_PKS5_iiii,"a",@progbits
	.sectionflags	@""
	.align	4
.nv.constant0._ZN2at6native58_GLOBAL__N__9a069279_25_AdaptiveAveragePooling_cu_ef17039c26adaptive_average_gradinputIN3c104HalfEEEvPT_PKS5_iiii:
	.zero		384


//--------------------- .nv.constant2._ZN2at6native58_GLOBAL__N__9a069279_25_AdaptiveAveragePooling_cu_ef17039c33atomic_adaptive_average_gradinputIN3c104HalfEEEvPT_PKS5_iiii --------------------------
	.section	.nv.constant2._ZN2at6native58_GLOBAL__N__9a069279_25_AdaptiveAveragePooling_cu_ef17039c33atomic_adaptive_average_gradinputIN3c104HalfEEEvPT_PKS5_iiii,"a",@progbits
	.sectionflags	@""
	.align	4
.nv.constant2._ZN2at6native58_GLOBAL__N__9a069279_25_AdaptiveAveragePooling_cu_ef17039c33atomic_adaptive_average_gradinputIN3c104HalfEEEvPT_PKS5_iiii:
        /*0000*/ 	.byte	0xff, 0xff, 0xff, 0xff, 0xff, 0xff, 0xff, 0xff


//--------------------- .nv.constant0._ZN2at6native58_GLOBAL__N__9a069279_25_AdaptiveAveragePooling_cu_ef17039c33atomic_adaptive_average_gradinputIN3c104HalfEEEvPT_PKS5_iiii --------------------------
	.section	.nv.constant0._ZN2at6native58_GLOBAL__N__9a069279_25_AdaptiveAveragePooling_cu_ef17039c33atomic_adaptive_average_gradinputIN3c104HalfEEEvPT_PKS5_iiii,"a",@progbits
	.sectionflags	@""
	.align	4
.nv.constant0._ZN2at6native58_GLOBAL__N__9a069279_25_AdaptiveAveragePooling_cu_ef17039c33atomic_adaptive_average_gradinputIN3c104HalfEEEvPT_PKS5_iiii:
	.zero		384


//--------------------- .nv.constant2._ZN2at6native58_GLOBAL__N__9a069279_25_AdaptiveAveragePooling_cu_ef17039c26adaptive_average_gradinputIfEEvPT_PKS3_iiii --------------------------
	.section	.nv.constant2._ZN2at6native58_GLOBAL__N__9a069279_25_AdaptiveAveragePooling_cu_ef17039c26adaptive_average_gradinputIfEEvPT_PKS3_iiii,"a",@progbits
	.sectionflags	@""
	.align	4
.nv.constant2._ZN2at6native58_GLOBAL__N__9a069279_25_AdaptiveAveragePooling_cu_ef17039c26adaptive_average_gradinputIfEEvPT_PKS3_iiii:
        /*0000*/ 	.byte	0xff, 0xff, 0xff, 0xff, 0xff, 0xff, 0xff, 0xff


//--------------------- .nv.constant0._ZN2at6native58_GLOBAL__N__9a069279_25_AdaptiveAveragePooling_cu_ef17039c26adaptive_average_gradinputIfEEvPT_PKS3_iiii --------------------------
	.section	.nv.constant0._ZN2at6native58_GLOBAL__N__9a069279_25_AdaptiveAveragePooling_cu_ef17039c26adaptive_average_gradinputIfEEvPT_PKS3_iiii,"a",@progbits
	.sectionflags	@""
	.align	4
.nv.constant0._ZN2at6native58_GLOBAL__N__9a069279_25_AdaptiveAveragePooling_cu_ef17039c26adaptive_average_gradinputIfEEvPT_PKS3_iiii:
	.zero		384


//--------------------- .nv.constant2._ZN2at6native58_GLOBAL__N__9a069279_25_AdaptiveAveragePooling_cu_ef17039c33atomic_adaptive_average_gradinputIfEEvPT_PKS3_iiii --------------------------
	.section	.nv.constant2._ZN2at6native58_GLOBAL__N__9a069279_25_AdaptiveAveragePooling_cu_ef17039c33atomic_adaptive_average_gradinputIfEEvPT_PKS3_iiii,"a",@progbits
	.sectionflags	@""
	.align	4
.nv.constant2._ZN2at6native58_GLOBAL__N__9a069279_25_AdaptiveAveragePooling_cu_ef17039c33atomic_adaptive_average_gradinputIfEEvPT_PKS3_iiii:
        /*0000*/ 	.byte	0xff, 0xff, 0xff, 0xff, 0xff, 0xff, 0xff, 0xff


//--------------------- .nv.constant0._ZN2at6native58_GLOBAL__N__9a069279_25_AdaptiveAveragePooling_cu_ef17039c33atomic_adaptive_average_gradinputIfEEvPT_PKS3_iiii --------------------------
	.section	.nv.constant0._ZN2at6native58_GLOBAL__N__9a069279_25_AdaptiveAveragePooling_cu_ef17039c33atomic_adaptive_average_gradinputIfEEvPT_PKS3_iiii,"a",@progbits
	.sectionflags	@""
	.align	4
.nv.constant0._ZN2at6native58_GLOBAL__N__9a069279_25_AdaptiveAveragePooling_cu_ef17039c33atomic_adaptive_average_gradinputIfEEvPT_PKS3_iiii:
	.zero		384


//--------------------- .nv.constant2._ZN2at6native58_GLOBAL__N__9a069279_25_AdaptiveAveragePooling_cu_ef17039c26adaptive_average_gradinputIdEEvPT_PKS3_iiii --------------------------
	.section	.nv.constant2._ZN2at6native58_GLOBAL__N__9a069279_25_AdaptiveAveragePooling_cu_ef17039c26adaptive_average_gradinputIdEEvPT_PKS3_iiii,"a",@progbits
	.sectionflags	@""
	.align	4
.nv.constant2._ZN2at6native58_GLOBAL__N__9a069279_25_AdaptiveAveragePooling_cu_ef17039c26adaptive_average_gradinputIdEEvPT_PKS3_iiii:
        /*0000*/ 	.byte	0xff, 0xff, 0xff, 0xff, 0xff, 0xff, 0xff, 0xff


//--------------------- .nv.constant0._ZN2at6native58_GLOBAL__N__9a069279_25_AdaptiveAveragePooling_cu_ef17039c26adaptive_average_gradinputIdEEvPT_PKS3_iiii --------------------------
	.section	.nv.constant0._ZN2at6native58_GLOBAL__N__9a069279_25_AdaptiveAveragePooling_cu_ef17039c26adaptive_average_gradinputIdEEvPT_PKS3_iiii,"a",@progbits
	.sectionflags	@""
	.align	4
.nv.constant0._ZN2at6native58_GLOBAL__N__9a069279_25_AdaptiveAveragePooling_cu_ef17039c26adaptive_average_gradinputIdEEvPT_PKS3_iiii:
	.zero		384


//--------------------- .nv.constant2._ZN2at6native58_GLOBAL__N__9a069279_25_AdaptiveAveragePooling_cu_ef17039c33atomic_adaptive_average_gradinputIdEEvPT_PKS3_iiii --------------------------
	.section	.nv.constant2._ZN2at6native58_GLOBAL__N__9a069279_25_AdaptiveAveragePooling_cu_ef17039c33atomic_adaptive_average_gradinputIdEEvPT_PKS3_iiii,"a",@progbits
	.sectionflags	@""
	.align	4
.nv.constant2._ZN2at6native58_GLOBAL__N__9a069279_25_AdaptiveAveragePooling_cu_ef17039c33atomic_adaptive_average_gradinputIdEEvPT_PKS3_iiii:
        /*0000*/ 	.byte	0xff, 0xff, 0xff, 0xff, 0xff, 0xff, 0xff, 0xff


//--------------------- .nv.constant0._ZN2at6native58_GLOBAL__N__9a069279_25_AdaptiveAveragePooling_cu_ef17039c33atomic_adaptive_average_gradinputIdEEvPT_PKS3_iiii --------------------------
	.section	.nv.constant0._ZN2at6native58_GLOBAL__N__9a069279_25_AdaptiveAveragePooling_cu_ef17039c33atomic_adaptive_average_gradinputIdEEvPT_PKS3_iiii,"a",@progbits
	.sectionflags	@""
	.align	4
.nv.constant0._ZN2at6native58_GLOBAL__N__9a069279_25_AdaptiveAveragePooling_cu_ef17039c33atomic_adaptive_average_gradinputIdEEvPT_PKS3_iiii:
	.zero		384


//--------------------- .nv.constant0._ZN2at6native58_GLOBAL__N__9a069279_25_AdaptiveAveragePooling_cu_ef17039c31adaptive_average_gradinput_nhwcIiN3c108BFloat16EEEvPT0_PKS5_iiiiiiiiT_S9_S9_S9_ --------------------------
	.section	.nv.constant0._ZN2at6native58_GLOBAL__N__9a069279_25_AdaptiveAveragePooling_cu_ef17039c31adaptive_average_gradinput_nhwcIiN3c108BFloat16EEEvPT0_PKS5_iiiiiiiiT_S9_S9_S9_,"a",@progbits
	.sectionflags	@""
	.align	4
.nv.constant0._ZN2at6native58_GLOBAL__N__9a069279_25_AdaptiveAveragePooling_cu_ef17039c31adaptive_average_gradinput_nhwcIiN3c108BFloat16EEEvPT0_PKS5_iiiiiiiiT_S9_S9_S9_:
	.zero		416


//--------------------- .nv.constant0._ZN2at6native58_GLOBAL__N__9a069279_25_AdaptiveAveragePooling_cu_ef17039c31adaptive_average_gradinput_nhwcIiN3c104HalfEEEvPT0_PKS5_iiiiiiiiT_S9_S9_S9_ --------------------------
	.section	.nv.constant0._ZN2at6native58_GLOBAL__N__9a069279_25_AdaptiveAveragePooling_cu_ef17039c31adaptive_average_gradinput_nhwcIiN3c104HalfEEEvPT0_PKS5_iiiiiiiiT_S9_S9_S9_,"a",@progbits
	.sectionflags	@""
	.align	4
.nv.constant0._ZN2at6native58_GLOBAL__N__9a069279_25_AdaptiveAveragePooling_cu_ef17039c31adaptive_average_gradinput_nhwcIiN3c104HalfEEEvPT0_PKS5_iiiiiiiiT_S9_S9_S9_:
	.zero		416


//--------------------- .nv.constant0._ZN2at6native58_GLOBAL__N__9a069279_25_AdaptiveAveragePooling_cu_ef17039c31adaptive_average_gradinput_nhwcIifEEvPT0_PKS3_iiiiiiiiT_S7_S7_S7_ --------------------------
	.section	.nv.constant0._ZN2at6native58_GLOBAL__N__9a069279_25_AdaptiveAveragePooling_cu_ef17039c31adaptive_average_gradinput_nhwcIifEEvPT0_PKS3_iiiiiiiiT_S7_S7_S7_,"a",@progbits
	.sectionflags	@""
	.align	4
.nv.constant0._ZN2at6native58_GLOBAL__N__9a069279_25_AdaptiveAveragePooling_cu_ef17039c31adaptive_average_gradinput_nhwcIifEEvPT0_PKS3_iiiiiiiiT_S7_S7_S7_:
	.zero		416


//--------------------- .nv.constant0._ZN2at6native58_GLOBAL__N__9a069279_25_AdaptiveAveragePooling_cu_ef17039c31adaptive_average_gradinput_nhwcIidEEvPT0_PKS3_iiiiiiiiT_S7_S7_S7_ --------------------------
	.section	.nv.constant0._ZN2at6native58_GLOBAL__N__9a069279_25_AdaptiveAveragePooling_cu_ef17039c31adaptive_average_gradinput_nhwcIidEEvPT0_PKS3_iiiiiiiiT_S7_S7_S7_,"a",@progbits
	.sectionflags	@""
	.align	4
.nv.constant0._ZN2at6native58_GLOBAL__N__9a069279_25_AdaptiveAveragePooling_cu_ef17039c31adaptive_average_gradinput_nhwcIidEEvPT0_PKS3_iiiiiiiiT_S7_S7_S7_:
	.zero		416


//--------------------- .nv.constant2._ZN2at6native58_GLOBAL__N__9a069279_25_AdaptiveAveragePooling_cu_ef17039c21adaptive_average_poolIN3c108BFloat16EEEvPKT_PS5_iiiilll --------------------------
	.section	.nv.constant2._ZN2at6native58_GLOBAL__N__9a069279_25_AdaptiveAveragePooling_cu_ef17039c21adaptive_average_poolIN3c108BFloat16EEEvPKT_PS5_iiiilll,"a",@progbits
	.sectionflags	@""
	.align	4
.nv.constant2._ZN2at6native58_GLOBAL__N__9a069279_25_AdaptiveAveragePooling_cu_ef17039c21adaptive_average_poolIN3c108BFloat16EEEvPKT_PS5_iiiilll:
        /*0000*/ 	.byte	0xff, 0xff, 0xff, 0xff, 0xff, 0xff, 0xff, 0xff


//--------------------- .nv.constant0._ZN2at6native58_GLOBAL__N__9a069279_25_AdaptiveAveragePooling_cu_ef17039c21adaptive_average_poolIN3c108BFloat16EEEvPKT_PS5_iiiilll --------------------------
	.section	.nv.constant0._ZN2at6native58_GLOBAL__N__9a069279_25_AdaptiveAveragePooling_cu_ef17039c21adaptive_average_poolIN3c108BFloat16EEEvPKT_PS5_iiiilll,"a",@progbits
	.sectionflags	@""
	.align	4
.nv.constant0._ZN2at6native58_GLOBAL__N__9a069279_25_AdaptiveAveragePooling_cu_ef17039c21adaptive_average_poolIN3c108BFloat16EEEvPKT_PS5_iiiilll:
	.zero		408


//--------------------- .nv.constant2._ZN2at6native58_GLOBAL__N__9a069279_25_AdaptiveAveragePooling_cu_ef17039c21adaptive_average_poolIN3c104HalfEEEvPKT_PS5_iiiilll --------------------------
	.section	.nv.constant2._ZN2at6native58_GLOBAL__N__9a069279_25_AdaptiveAveragePooling_cu_ef17039c21adaptive_average_poolIN3c104HalfEEEvPKT_PS5_iiiilll,"a",@progbits
	.sectionflags	@""
	.align	4
.nv.constant2._ZN2at6native58_GLOBAL__N__9a069279_25_AdaptiveAveragePooling_cu_ef17039c21adaptive_average_poolIN3c104HalfEEEvPKT_PS5_iiiilll:
        /*0000*/ 	.byte	0xff, 0xff, 0xff, 0xff, 0xff, 0xff, 0xff, 0xff


//--------------------- .nv.constant0._ZN2at6native58_GLOBAL__N__9a069279_25_AdaptiveAveragePooling_cu_ef17039c21adaptive_average_poolIN3c104HalfEEEvPKT_PS5_iiiilll --------------------------
	.section	.nv.constant0._ZN2at6native58_GLOBAL__N__9a069279_25_AdaptiveAveragePooling_cu_ef17039c21adaptive_average_poolIN3c104HalfEEEvPKT_PS5_iiiilll,"a",@progbits
	.sectionflags	@""
	.align	4
.nv.constant0._ZN2at6native58_GLOBAL__N__9a069279_25_AdaptiveAveragePooling_cu_ef17039c21adaptive_average_poolIN3c104HalfEEEvPKT_PS5_iiiilll:
	.zero		408


//--------------------- .nv.constant2._ZN2at6native58_GLOBAL__N__9a069279_25_AdaptiveAveragePooling_cu_ef17039c21adaptive_average_poolIfEEvPKT_PS3_iiiilll --------------------------
	.section	.nv.constant2._ZN2at6native58_GLOBAL__N__9a069279_25_AdaptiveAveragePooling_cu_ef17039c21adaptive_average_poolIfEEvPKT_PS3_iiiilll,"a",@progbits
	.sectionflags	@""
	.align	4
.nv.constant2._ZN2at6native58_GLOBAL__N__9a069279_25_AdaptiveAveragePooling_cu_ef17039c21adaptive_average_poolIfEEvPKT_PS3_iiiilll:
        /*0000*/ 	.byte	0xff, 0xff, 0xff, 0xff, 0xff, 0xff, 0xff, 0xff


//--------------------- .nv.constant0._ZN2at6native58_GLOBAL__N__9a069279_25_AdaptiveAveragePooling_cu_ef17039c21adaptive_average_poolIfEEvPKT_PS3_iiiilll --------------------------
	.section	.nv.constant0._ZN2at6native58_GLOBAL__N__9a069279_25_AdaptiveAveragePooling_cu_ef17039c21adaptive_average_poolIfEEvPKT_PS3_iiiilll,"a",@progbits
	.sectionflags	@""
	.align	4
.nv.constant0._ZN2at6native58_GLOBAL__N__9a069279_25_AdaptiveAveragePooling_cu_ef17039c21adaptive_average_poolIfEEvPKT_PS3_iiiilll:
	.zero		408


//--------------------- .nv.constant2._ZN2at6native58_GLOBAL__N__9a069279_25_AdaptiveAveragePooling_cu_ef17039c21adaptive_average_poolIdEEvPKT_PS3_iiiilll --------------------------
	.section	.nv.constant2._ZN2at6native58_GLOBAL__N__9a069279_25_AdaptiveAveragePooling_cu_ef17039c21adaptive_average_poolIdEEvPKT_PS3_iiiilll,"a",@progbits
	.sectionflags	@""
	.align	4
.nv.constant2._ZN2at6native58_GLOBAL__N__9a069279_25_AdaptiveAveragePooling_cu_ef17039c21adaptive_average_poolIdEEvPKT_PS3_iiiilll:
        /*0000*/ 	.byte	0xff, 0xff, 0xff, 0xff, 0xff, 0xff, 0xff, 0xff


//--------------------- .nv.constant0._ZN2at6native58_GLOBAL__N__9a069279_25_AdaptiveAveragePooling_cu_ef17039c21adaptive_average_poolIdEEvPKT_PS3_iiiilll --------------------------
	.section	.nv.constant0._ZN2at6native58_GLOBAL__N__9a069279_25_AdaptiveAveragePooling_cu_ef17039c21adaptive_average_poolIdEEvPKT_PS3_iiiilll,"a",@progbits
	.sectionflags	@""
	.align	4
.nv.constant0._ZN2at6native58_GLOBAL__N__9a069279_25_AdaptiveAveragePooling_cu_ef17039c21adaptive_average_poolIdEEvPKT_PS3_iiiilll:
	.zero		408


//--------------------- .nv.constant0._ZN2at6native58_GLOBAL__N__9a069279_25_AdaptiveAveragePooling_cu_ef17039c26adaptive_average_pool_nhwcIiN3c108BFloat16EEEvPKT0_PS5_iiiiiiiiT_S9_S9_S9_ --------------------------
	.section	.nv.constant0._ZN2at6native58_GLOBAL__N__9a069279_25_AdaptiveAveragePooling_cu_ef17039c26adaptive_average_pool_nhwcIiN3c108BFloat16EEEvPKT0_PS5_iiiiiiiiT_S9_S9_S9_,"a",@progbits
	.sectionflags	@""
	.align	4
.nv.constant0._ZN2at6native58_GLOBAL__N__9a069279_25_AdaptiveAveragePooling_cu_ef17039c26adaptive_average_pool_nhwcIiN3c108BFloat16EEEvPKT0_PS5_iiiiiiiiT_S9_S9_S9_:
	.zero		416


//--------------------- .nv.constant0._ZN2at6native58_GLOBAL__N__9a069279_25_AdaptiveAveragePooling_cu_ef17039c26adaptive_average_pool_nhwcIiN3c104HalfEEEvPKT0_PS5_iiiiiiiiT_S9_S9_S9_ --------------------------
	.section	.nv.constant0._ZN2at6native58_GLOBAL__N__9a069279_25_AdaptiveAveragePooling_cu_ef17039c26adaptive_average_pool_nhwcIiN3c104HalfEEEvPKT0_PS5_iiiiiiiiT_S9_S9_S9_,"a",@progbits
	.sectionflags	@""
	.align	4
.nv.constant0._ZN2at6native58_GLOBAL__N__9a069279_25_AdaptiveAveragePooling_cu_ef17039c26adaptive_average_pool_nhwcIiN3c104HalfEEEvPKT0_PS5_iiiiiiiiT_S9_S9_S9_:
	.zero		416


//--------------------- .nv.constant0._ZN2at6native58_GLOBAL__N__9a069279_25_AdaptiveAveragePooling_cu_ef17039c26adaptive_average_pool_nhwcIifEEvPKT0_PS3_iiiiiiiiT_S7_S7_S7_ --------------------------
	.section	.nv.constant0._ZN2at6native58_GLOBAL__N__9a069279_25_AdaptiveAveragePooling_cu_ef17039c26adaptive_average_pool_nhwcIifEEvPKT0_PS3_iiiiiiiiT_S7_S7_S7_,"a",@progbits
	.sectionflags	@""
	.align	4
.nv.constant0._ZN2at6native58_GLOBAL__N__9a069279_25_AdaptiveAveragePooling_cu_ef17039c26adaptive_average_pool_nhwcIifEEvPKT0_PS3_iiiiiiiiT_S7_S7_S7_:
	.zero		416


//--------------------- .nv.constant0._ZN2at6native58_GLOBAL__N__9a069279_25_AdaptiveAveragePooling_cu_ef17039c26adaptive_average_pool_nhwcIidEEvPKT0_PS3_iiiiiiiiT_S7_S7_S7_ --------------------------
	.section	.nv.constant0._ZN2at6native58_GLOBAL__N__9a069279_25_AdaptiveAveragePooling_cu_ef17039c26adaptive_average_pool_nhwcIidEEvPKT0_PS3_iiiiiiiiT_S7_S7_S7_,"a",@progbits
	.sectionflags	@""
	.align	4
.nv.constant0._ZN2at6native58_GLOBAL__N__9a069279_25_AdaptiveAveragePooling_cu_ef17039c26adaptive_average_pool_nhwcIidEEvPKT0_PS3_iiiiiiiiT_S7_S7_S7_:
	.zero		416


//--------------------- .text._ZN2at6native58_GLOBAL__N__9a069279_25_AdaptiveAveragePooling_cu_ef17039c26adaptive_average_gradinputIN3c108BFloat16EEEvPT_PKS5_iiii --------------------------
	.section	.text._ZN2at6native58_GLOBAL__N__9a069279_25_AdaptiveAveragePooling_cu_ef17039c26adaptive_average_gradinputIN3c108BFloat16EEEvPT_PKS5_iiii,"ax",@progbits
	.sectioninfo	@"SHI_REGISTERS=52"
	.align	128
.text._ZN2at6native58_GLOBAL__N__9a069279_25_AdaptiveAveragePooling_cu_ef17039c26adaptive_average_gradinputIN3c108BFloat16EEEvPT_PKS5_iiii:
        .type           _ZN2at6native58_GLOBAL__N__9a069279_25_AdaptiveAveragePooling_cu_ef17039c26adaptive_average_gradinputIN3c108BFloat16EEEvPT_PKS5_iiii,@function
        .size           _ZN2at6native58_GLOBAL__N__9a069279_25_AdaptiveAveragePooling_cu_ef17039c26adaptive_average_gradinputIN3c108BFloat16EEEvPT_PKS5_iiii,(.L_x_681 - _ZN2at6native58_GLOBAL__N__9a069279_25_AdaptiveAveragePooling_cu_ef17039c26adaptive_average_gradinputIN3c108BFloat16EEEvPT_PKS5_iiii)
        .other          _ZN2at6native58_GLOBAL__N__9a069279_25_AdaptiveAveragePooling_cu_ef17039c26adaptive_average_gradinputIN3c108BFloat16EEEvPT_PKS5_iiii,@"STO_CUDA_ENTRY STV_DEFAULT"
_ZN2at6native58_GLOBAL__N__9a069279_25_AdaptiveAveragePooling_cu_ef17039c26adaptive_average_gradinputIN3c108BFloat16EEEvPT_PKS5_iiii:
[----:B------:R-:W-:Y:S02]  /*0000*/  IMAD.MOV.U32 R1, RZ, RZ, c[0x0][0x28] ;  /* 0x00000a00ff017624 */ /* 0x000fe400078e00ff */
[----:B------:R-:W0:Y:S04]  /*0010*/  S2R R2, SR_CTAID.Y ;  /* 0x0000000000027919 */ /* 0x000e280000002600 */
[----:B------:R-:W0:Y:S02]  /*0020*/  S2R R3, SR_TID.Y ;  /* 0x0000000000037919 */ /* 0x000e240000002200 */
[----:B0-----:R-:W-:-:S05]  /*0030*/  IMAD R2, R2, c[0x0][0x4], R3 ;  /* 0x0000010002027a24 */ /* 0x001fca00078e0203 */
[----:B------:R-:W-:-:S13]  /*0040*/  ISETP.GE.AND P0, PT, R2, c[0x0][0x170], PT ;  /* 0x00005c0002007a0c */ /* 0x000fda0003f06270 */
[----:B------:R-:W-:Y:S05]  /*0050*/  @P0 EXIT ;  /* 0x000000000000094d */ /* 0x000fea0003800000 */
[----:B------:R-:W0:Y:S01]  /*0060*/  S2UR UR5, SR_CTAID.X ;  /* 0x00000000000579c3 */ /* 0x000e220000002500 */
[----:B------:R-:W1:Y:S01]  /*0070*/  S2R R0, SR_TID.X ;  /* 0x0000000000007919 */ /* 0x000e620000002100 */
[----:B------:R-:W-:Y:S02]  /*0080*/  ULDC.64 UR8, c[0x0][0x178] ;  /* 0x00005e0000087ab9 */ /* 0x000fe40000000a00 */
[----:B------:R-:W-:Y:S02]  /*0090*/  ULDC.64 UR10, c[0x0][0x170] ;  /* 0x00005c00000a7ab9 */ /* 0x000fe40000000a00 */
[----:B------:R-:W-:Y:S02]  /*00a0*/  ULDC.64 UR12, c[0x0][0x168] ;  /* 0x00005a00000c7ab9 */ /* 0x000fe40000000a00 */
[----:B------:R-:W-:Y:S02]  /*00b0*/  USHF.R.S32.HI UR16, URZ, 0x1f, UR9 ;  /* 0x0000001f3f107899 */ /* 0x000fe40008011409 */
[----:B------:R-:W-:-:S02]  /*00c0*/  USHF.R.S32.HI UR15, URZ, 0x1f, UR10 ;  /* 0x0000001f3f0f7899 */ /* 0x000fc4000801140a */
[----:B0-----:R-:W-:Y:S02]  /*00d0*/  UIMAD UR4, UR5, UR8, URZ ;  /* 0x00000008050472a4 */ /* 0x001fe4000f8e023f */
[----:B------:R-:W-:Y:S02]  /*00e0*/  USHF.R.S32.HI UR8, URZ, 0x1f, UR8 ;  /* 0x0000001f3f087899 */ /* 0x000fe40008011408 */
[----:B------:R-:W-:Y:S02]  /*00f0*/  UIMAD UR6, UR4, UR9, URZ ;  /* 0x00000009040672a4 */ /* 0x000fe4000f8e023f */
[----:B------:R-:W-:Y:S02]  /*0100*/  UIMAD UR4, UR5, UR10, URZ ;  /* 0x0000000a050472a4 */ /* 0x000fe4000f8e023f */
[----:B------:R-:W-:Y:S02]  /*0110*/  USHF.R.S32.HI UR14, URZ, 0x1f, UR6 ;  /* 0x0000001f3f0e7899 */ /* 0x000fe40008011406 */
[----:B------:R-:W-:-:S02]  /*0120*/  ULEA UR9, UP0, UR6, UR12, 0x1 ;  /* 0x0000000c06097291 */ /* 0x000fc4000f80083f */
[----:B------:R-:W-:Y:S02]  /*0130*/  USHF.R.S32.HI UR12, URZ, 0x1f, UR11 ;  /* 0x0000001f3f0c7899 */ /* 0x000fe4000801140b */
[----:B------:R-:W-:Y:S02]  /*0140*/  UIMAD UR7, UR4, UR11, URZ ;  /* 0x0000000b040772a4 */ /* 0x000fe4000f8e023f */
[----:B------:R-:W-:Y:S02]  /*0150*/  ULEA.HI.X UR5, UR6, UR13, UR14, 0x1, UP0 ;  /* 0x0000000d06057291 */ /* 0x000fe400080f0c0e */
[----:B-1----:R-:W-:Y:S02]  /*0160*/  ULDC.64 UR10, c[0x0][0x118] ;  /* 0x00004600000a7ab9 */ /* 0x002fe40000000a00 */
.L_x_42:
[----:B------:R-:W-:Y:S01]  /*0170*/  IABS R8, c[0x0][0x170] ;  /* 0x00005c0000087a13 */ /* 0x000fe20000000000 */
[----:B------:R-:W-:Y:S01]  /*0180*/  IMAD.MOV.U32 R45, RZ, RZ, c[0x0][0x178] ;  /* 0x00005e00ff2d7624 */ /* 0x000fe200078e00ff */
[----:B------:R-:W-:Y:S01]  /*0190*/  IABS R6, R2 ;  /* 0x0000000200067213 */ /* 0x000fe20000000000 */
[----:B------:R-:W-:Y:S01]  /*01a0*/  BSSY B0, `(.L_x_0) ;  /* 0x000004a000007945 */ /* 0x000fe20003800000 */
[----:B0-----:R-:W0:Y:S01]  /*01b0*/  I2F.RP R3, R8 ;  /* 0x0000000800037306 */ /* 0x001e220000209400 */
[----:B------:R-:W-:-:S07]  /*01c0*/  IADD3 R44, R2, 0x1, RZ ;  /* 0x00000001022c7810 */ /* 0x000fce0007ffe0ff */
[----:B0-----:R-:W0:Y:S02]  /*01d0*/  MUFU.RCP R3, R3 ;  /* 0x0000000300037308 */ /* 0x001e240000001000 */
[----:B0-----:R-:W-:-:S06]  /*01e0*/  IADD3 R4, R3, 0xffffffe, RZ ;  /* 0x0ffffffe03047810 */ /* 0x001fcc0007ffe0ff */
[----:B-1----:R0:W1:Y:S02]  /*01f0*/  F2I.FTZ.U32.TRUNC.NTZ R5, R4 ;  /* 0x0000000400057305 */ /* 0x002064000021f000 */
[----:B0-----:R-:W-:Y:S02]  /*0200*/  IMAD.MOV.U32 R4, RZ, RZ, RZ ;  /* 0x000000ffff047224 */ /* 0x001fe400078e00ff */
[----:B-1----:R-:W-:-:S04]  /*0210*/  IMAD.MOV R7, RZ, RZ, -R5 ;  /* 0x000000ffff077224 */ /* 0x002fc800078e0a05 */
[----:B------:R-:W-:-:S04]  /*0220*/  IMAD R7, R7, R8, RZ ;  /* 0x0000000807077224 */ /* 0x000fc800078e02ff */
[----:B------:R-:W-:-:S04]  /*0230*/  IMAD.HI.U32 R5, R5, R7, R4 ;  /* 0x0000000705057227 */ /* 0x000fc800078e0004 */
[----:B------:R-:W-:-:S04]  /*0240*/  IMAD.MOV.U32 R7, RZ, RZ, R6 ;  /* 0x000000ffff077224 */ /* 0x000fc800078e0006 */
[----:B------:R-:W-:-:S04]  /*0250*/  IMAD.HI.U32 R6, R5, R7, RZ ;  /* 0x0000000705067227 */ /* 0x000fc800078e00ff */
[----:B------:R-:W-:-:S04]  /*0260*/  IMAD.MOV R3, RZ, RZ, -R6 ;  /* 0x000000ffff037224 */ /* 0x000fc800078e0a06 */
[----:B------:R-:W-:Y:S01]  /*0270*/  IMAD R3, R8, R3, R7 ;  /* 0x0000000308037224 */ /* 0x000fe200078e0207 */
[----:B------:R-:W-:-:S04]  /*0280*/  LOP3.LUT R7, RZ, c[0x0][0x170], RZ, 0x33, !PT ;  /* 0x00005c00ff077a12 */ /* 0x000fc800078e33ff */
[----:B------:R-:W-:-:S13]  /*0290*/  ISETP.GT.U32.AND P1, PT, R8, R3, PT ;  /* 0x000000030800720c */ /* 0x000fda0003f24070 */
[----:B------:R-:W-:Y:S01]  /*02a0*/  @!P1 IMAD.IADD R3, R3, 0x1, -R8 ;  /* 0x0000000103039824 */ /* 0x000fe200078e0a08 */
[----:B------:R-:W-:-:S04]  /*02b0*/  @!P1 IADD3 R6, R6, 0x1, RZ ;  /* 0x0000000106069810 */ /* 0x000fc80007ffe0ff */
[----:B------:R-:W-:Y:S02]  /*02c0*/  ISETP.GE.U32.AND P0, PT, R3, R8, PT ;  /* 0x000000080300720c */ /* 0x000fe40003f06070 */
[----:B------:R-:W-:-:S04]  /*02d0*/  LOP3.LUT R3, R2, c[0x0][0x170], RZ, 0x3c, !PT ;  /* 0x00005c0002037a12 */ /* 0x000fc800078e3cff */
[----:B------:R-:W-:-:S07]  /*02e0*/  ISETP.GE.AND P2, PT, R3, RZ, PT ;  /* 0x000000ff0300720c */ /* 0x000fce0003f46270 */
[----:B------:R-:W-:Y:S02]  /*02f0*/  @P0 IADD3 R6, R6, 0x1, RZ ;  /* 0x0000000106060810 */ /* 0x000fe40007ffe0ff */
[----:B------:R-:W-:-:S04]  /*0300*/  ISETP.NE.AND P0, PT, RZ, c[0x0][0x170], PT ;  /* 0x00005c00ff007a0c */ /* 0x000fc80003f05270 */
[----:B------:R-:W-:-:S05]  /*0310*/  @!P2 IMAD.MOV R6, RZ, RZ, -R6 ;  /* 0x000000ffff06a224 */ /* 0x000fca00078e0a06 */
[----:B------:R-:W-:-:S05]  /*0320*/  SEL R6, R7, R6, !P0 ;  /* 0x0000000607067207 */ /* 0x000fca0004000000 */
[----:B------:R-:W-:-:S04]  /*0330*/  IMAD.MOV R3, RZ, RZ, -R6 ;  /* 0x000000ffff037224 */ /* 0x000fc800078e0a06 */
[----:B------:R-:W-:-:S04]  /*0340*/  IMAD R3, R3, c[0x0][0x170], R2 ;  /* 0x00005c0003037a24 */ /* 0x000fc800078e0202 */
[----:B------:R-:W-:-:S05]  /*0350*/  IMAD R3, R3, c[0x0][0x178], RZ ;  /* 0x00005e0003037a24 */ /* 0x000fca00078e02ff */
[----:B------:R-:W-:Y:S02]  /*0360*/  IABS R4, R3 ;  /* 0x0000000300047213 */ /* 0x000fe40000000000 */
[----:B------:R-:W-:-:S03]  /*0370*/  LOP3.LUT R3, R3, c[0x0][0x170], RZ, 0x3c, !PT ;  /* 0x00005c0003037a12 */ /* 0x000fc600078e3cff */
[----:B------:R-:W-:Y:S01]  /*0380*/  IMAD.HI.U32 R5, R5, R4, RZ ;  /* 0x0000000405057227 */ /* 0x000fe200078e00ff */
[----:B------:R-:W-:-:S03]  /*0390*/  ISETP.GE.AND P3, PT, R3, RZ, PT ;  /* 0x000000ff0300720c */ /* 0x000fc60003f66270 */
[----:B------:R-:W-:-:S04]  /*03a0*/  IMAD.MOV R9, RZ, RZ, -R5 ;  /* 0x000000ffff097224 */ /* 0x000fc800078e0a05 */
[----:B------:R-:W-:-:S05]  /*03b0*/  IMAD R4, R8, R9, R4 ;  /* 0x0000000908047224 */ /* 0x000fca00078e0204 */
[----:B------:R-:W-:-:S13]  /*03c0*/  ISETP.GT.U32.AND P2, PT, R8, R4, PT ;  /* 0x000000040800720c */ /* 0x000fda0003f44070 */
[----:B------:R-:W-:Y:S01]  /*03d0*/  @!P2 IMAD.IADD R4, R4, 0x1, -R8 ;  /* 0x000000010404a824 */ /* 0x000fe200078e0a08 */
[----:B------:R-:W-:-:S04]  /*03e0*/  @!P2 IADD3 R5, R5, 0x1, RZ ;  /* 0x000000010505a810 */ /* 0x000fc80007ffe0ff */
[----:B------:R-:W-:Y:S02]  /*03f0*/  ISETP.GE.U32.AND P1, PT, R4, R8, PT ;  /* 0x000000080400720c */ /* 0x000fe40003f26070 */
[----:B------:R-:W-:-:S05]  /*0400*/  SHF.R.S32.HI R4, RZ, 0x1f, R44 ;  /* 0x0000001fff047819 */ /* 0x000fca000001142c */
[----:B------:R-:W-:-:S04]  /*0410*/  IMAD R9, R4, c[0x0][0x178], RZ ;  /* 0x00005e0004097a24 */ /* 0x000fc800078e02ff */
[C---:B------:R-:W-:Y:S02]  /*0420*/  IMAD R9, R44.reuse, UR8, R9 ;  /* 0x000000082c097c24 */ /* 0x040fe4000f8e0209 */
[----:B------:R-:W-:Y:S01]  /*0430*/  IMAD.WIDE.U32 R44, R44, R45, c[0x2][0x0] ;  /* 0x008000002c2c7625 */ /* 0x000fe200078e002d */
[----:B------:R-:W-:-:S03]  /*0440*/  @P1 IADD3 R5, R5, 0x1, RZ ;  /* 0x0000000105051810 */ /* 0x000fc60007ffe0ff */
[----:B------:R-:W-:Y:S02]  /*0450*/  IMAD.IADD R41, R45, 0x1, R9 ;  /* 0x000000012d297824 */ /* 0x000fe400078e0209 */
[----:B------:R-:W-:-:S03]  /*0460*/  @!P3 IMAD.MOV R5, RZ, RZ, -R5 ;  /* 0x000000ffff05b224 */ /* 0x000fc600078e0a05 */
[----:B------:R-:W-:-:S04]  /*0470*/  LOP3.LUT R3, R41, UR15, RZ, 0xfc, !PT ;  /* 0x0000000f29037c12 */ /* 0x000fc8000f8efcff */
[----:B------:R-:W-:Y:S02]  /*0480*/  ISETP.NE.U32.AND P1, PT, R3, RZ, PT ;  /* 0x000000ff0300720c */ /* 0x000fe40003f25070 */
[----:B------:R-:W-:-:S05]  /*0490*/  SEL R3, R7, R5, !P0 ;  /* 0x0000000507037207 */ /* 0x000fca0004000000 */
[----:B------:R-:W-:-:S06]  /*04a0*/  IMAD R3, R6, c[0x0][0x178], R3 ;  /* 0x00005e0006037a24 */ /* 0x000fcc00078e0203 */
[----:B------:R-:W-:Y:S05]  /*04b0*/  @!P1 BRA `(.L_x_1) ;  /* 0x0000006000009947 */ /* 0x000fea0003800000 */
[----:B------:R-:W-:Y:S01]  /*04c0*/  IMAD.MOV.U32 R39, RZ, RZ, c[0x0][0x170] ;  /* 0x00005c00ff277624 */ /* 0x000fe200078e00ff */
[----:B------:R-:W-:Y:S01]  /*04d0*/  MOV R4, 0x500 ;  /* 0x0000050000047802 */ /* 0x000fe20000000f00 */
[----:B------:R-:W-:Y:S02]  /*04e0*/  IMAD.U32 R38, RZ, RZ, UR15 ;  /* 0x0000000fff267e24 */ /* 0x000fe4000f8e00ff */
[----:B------:R-:W-:Y:S05]  /*04f0*/  CALL.REL.NOINC `($__internal_0_$__cuda_sm20_div_s64) ;  /* 0x00003b8000007944 */ /* 0x000fea0003c00000 */
[----:B------:R-:W-:Y:S01]  /*0500*/  IMAD.MOV.U32 R6, RZ, RZ, R31 ;  /* 0x000000ffff067224 */ /* 0x000fe200078e001f */
[----:B------:R-:W-:Y:S05]  /*0510*/  BRA `(.L_x_2) ;  /* 0x0000012000007947 */ /* 0x000fea0003800000 */
.L_x_1:
[----:B------:R-:W0:Y:S08]  /*0520*/  I2F.U32.RP R6, c[0x0][0x170] ;  /* 0x00005c0000067b06 */ /* 0x000e300000209000 */
[----:B0-----:R-:W0:Y:S02]  /*0530*/  MUFU.RCP R6, R6 ;  /* 0x0000000600067308 */ /* 0x001e240000001000 */
[----:B0-----:R-:W-:-:S06]  /*0540*/  IADD3 R4, R6, 0xffffffe, RZ ;  /* 0x0ffffffe06047810 */ /* 0x001fcc0007ffe0ff */
[----:B------:R0:W1:Y:S02]  /*0550*/  F2I.FTZ.U32.TRUNC.NTZ R5, R4 ;  /* 0x0000000400057305 */ /* 0x000064000021f000 */
[----:B0-----:R-:W-:Y:S02]  /*0560*/  IMAD.MOV.U32 R4, RZ, RZ, RZ ;  /* 0x000000ffff047224 */ /* 0x001fe400078e00ff */
[----:B-1----:R-:W-:-:S04]  /*0570*/  IMAD.MOV R9, RZ, RZ, -R5 ;  /* 0x000000ffff097224 */ /* 0x002fc800078e0a05 */
[----:B------:R-:W-:-:S04]  /*0580*/  IMAD R9, R9, c[0x0][0x170], RZ ;  /* 0x00005c0009097a24 */ /* 0x000fc800078e02ff */
[----:B------:R-:W-:-:S06]  /*0590*/  IMAD.HI.U32 R5, R5, R9, R4 ;  /* 0x0000000905057227 */ /* 0x000fcc00078e0004 */
[----:B------:R-:W-:-:S04]  /*05a0*/  IMAD.HI.U32 R8, R5, R44, RZ ;  /* 0x0000002c05087227 */ /* 0x000fc800078e00ff */
[----:B------:R-:W-:-:S04]  /*05b0*/  IMAD.MOV R5, RZ, RZ, -R8 ;  /* 0x000000ffff057224 */ /* 0x000fc800078e0a08 */
[----:B------:R-:W-:-:S05]  /*05c0*/  IMAD R44, R5, c[0x0][0x170], R44 ;  /* 0x00005c00052c7a24 */ /* 0x000fca00078e022c */
[----:B------:R-:W-:-:S13]  /*05d0*/  ISETP.GE.U32.AND P0, PT, R44, c[0x0][0x170], PT ;  /* 0x00005c002c007a0c */ /* 0x000fda0003f06070 */
[----:B------:R-:W-:Y:S02]  /*05e0*/  @P0 IADD3 R44, R44, -c[0x0][0x170], RZ ;  /* 0x80005c002c2c0a10 */ /* 0x000fe40007ffe0ff */
[----:B------:R-:W-:Y:S02]  /*05f0*/  @P0 IADD3 R8, R8, 0x1, RZ ;  /* 0x0000000108080810 */ /* 0x000fe40007ffe0ff */
[----:B------:R-:W-:Y:S02]  /*0600*/  ISETP.GE.U32.AND P1, PT, R44, c[0x0][0x170], PT ;  /* 0x00005c002c007a0c */ /* 0x000fe40003f26070 */
[----:B------:R-:W-:-:S11]  /*0610*/  ISETP.NE.U32.AND P0, PT, RZ, c[0x0][0x170], PT ;  /* 0x00005c00ff007a0c */ /* 0x000fd60003f05070 */
[----:B------:R-:W-:-:S04]  /*0620*/  @P1 IADD3 R8, R8, 0x1, RZ ;  /* 0x0000000108081810 */ /* 0x000fc80007ffe0ff */
[----:B------:R-:W-:Y:S02]  /*0630*/  SEL R6, R7, R8, !P0 ;  /* 0x0000000807067207 */ /* 0x000fe40004000000 */
.L_x_2:
[----:B------:R-:W-:Y:S05]  /*0640*/  BSYNC B0 ;  /* 0x0000000000007941 */ /* 0x000fea0003800000 */
.L_x_0:
[----:B------:R-:W-:Y:S01]  /*0650*/  ISETP.GE.AND P0, PT, R0, c[0x0][0x174], PT ;  /* 0x00005d0000007a0c */ /* 0x000fe20003f06270 */
[----:B------:R-:W-:-:S12]  /*0660*/  BSSY B0, `(.L_x_3) ;  /* 0x000039b000007945 */ /* 0x000fd80003800000 */
[----:B------:R-:W-:Y:S05]  /*0670*/  @P0 BRA `(.L_x_4) ;  /* 0x0000399000000947 */ /* 0x000fea0003800000 */
[----:B------:R-:W-:Y:S01]  /*0680*/  IMAD R4, R2, c[0x0][0x174], RZ ;  /* 0x00005d0002047a24 */ /* 0x000fe200078e02ff */
[----:B------:R-:W-:Y:S01]  /*0690*/  IADD3 R6, R6, 0x1, RZ ;  /* 0x0000000106067810 */ /* 0x000fe20007ffe0ff */
[----:B------:R-:W-:Y:S02]  /*06a0*/  IMAD.U32 R10, RZ, RZ, UR7 ;  /* 0x00000007ff0a7e24 */ /* 0x000fe4000f8e00ff */
[----:B------:R-:W-:Y:S01]  /*06b0*/  IMAD.MOV.U32 R8, RZ, RZ, R0 ;  /* 0x000000ffff087224 */ /* 0x000fe200078e0000 */
[----:B------:R-:W-:Y:S02]  /*06c0*/  IADD3 R5, P0, R4, UR7, RZ ;  /* 0x0000000704057c10 */ /* 0x000fe4000ff1e0ff */
[----:B------:R-:W-:-:S04]  /*06d0*/  SHF.R.S32.HI R7, RZ, 0x1f, R4 ;  /* 0x0000001fff077819 */ /* 0x000fc80000011404 */
[----:B------:R-:W-:Y:S02]  /*06e0*/  LEA.HI.X.SX32 R7, R10, R7, 0x1, P0 ;  /* 0x000000070a077211 */ /* 0x000fe400000f0eff */
.L_x_40:
[----:B------:R-:W-:Y:S01]  /*06f0*/  IABS R13, c[0x0][0x174] ;  /* 0x00005d00000d7a13 */ /* 0x000fe20000000000 */
[----:B------:R-:W-:Y:S01]  /*0700*/  IMAD.MOV.U32 R45, RZ, RZ, c[0x0][0x17c] ;  /* 0x00005f00ff2d7624 */ /* 0x000fe200078e00ff */
[----:B------:R-:W-:Y:S01]  /*0710*/  IADD3 R44, R8, 0x1, RZ ;  /* 0x00000001082c7810 */ /* 0x000fe20007ffe0ff */
[----:B------:R-:W-:Y:S01]  /*0720*/  BSSY B1, `(.L_x_5) ;  /* 0x0000049000017945 */ /* 0x000fe20003800000 */
[----:B0-----:R-:W0:Y:S08]  /*0730*/  I2F.RP R4, R13 ;  /* 0x0000000d00047306 */ /* 0x001e300000209400 */
[----:B0-----:R-:W0:Y:S02]  /*0740*/  MUFU.RCP R4, R4 ;  /* 0x0000000400047308 */ /* 0x001e240000001000 */
[----:B0-----:R-:W-:-:S06]  /*0750*/  IADD3 R10, R4, 0xffffffe, RZ ;  /* 0x0ffffffe040a7810 */ /* 0x001fcc0007ffe0ff */
[----:B-1----:R0:W1:Y:S02]  /*0760*/  F2I.FTZ.U32.TRUNC.NTZ R11, R10 ;  /* 0x0000000a000b7305 */ /* 0x002064000021f000 */
[----:B0-----:R-:W-:Y:S02]  /*0770*/  IMAD.MOV.U32 R10, RZ, RZ, RZ ;  /* 0x000000ffff0a7224 */ /* 0x001fe400078e00ff */
[----:B-1----:R-:W-:-:S04]  /*0780*/  IMAD.MOV R12, RZ, RZ, -R11 ;  /* 0x000000ffff0c7224 */ /* 0x002fc800078e0a0b */
[----:B------:R-:W-:Y:S01]  /*0790*/  IMAD R9, R12, R13, RZ ;  /* 0x0000000d0c097224 */ /* 0x000fe200078e02ff */
[----:B------:R-:W-:-:S03]  /*07a0*/  IABS R12, R8 ;  /* 0x00000008000c7213 */ /* 0x000fc60000000000 */
[----:B------:R-:W-:-:S06]  /*07b0*/  IMAD.HI.U32 R11, R11, R9, R10 ;  /* 0x000000090b0b7227 */ /* 0x000fcc00078e000a */
[----:B------:R-:W-:-:S04]  /*07c0*/  IMAD.HI.U32 R9, R11, R12, RZ ;  /* 0x0000000c0b097227 */ /* 0x000fc800078e00ff */
[----:B------:R-:W-:-:S04]  /*07d0*/  IMAD.MOV R4, RZ, RZ, -R9 ;  /* 0x000000ffff047224 */ /* 0x000fc800078e0a09 */
[----:B------:R-:W-:-:S05]  /*07e0*/  IMAD R4, R13, R4, R12 ;  /* 0x000000040d047224 */ /* 0x000fca00078e020c */
[----:B------:R-:W-:-:S13]  /*07f0*/  ISETP.GT.U32.AND P1, PT, R13, R4, PT ;  /* 0x000000040d00720c */ /* 0x000fda0003f24070 */
[----:B------:R-:W-:Y:S01]  /*0800*/  @!P1 IMAD.IADD R4, R4, 0x1, -R13 ;  /* 0x0000000104049824 */ /* 0x000fe200078e0a0d */
[----:B------:R-:W-:-:S04]  /*0810*/  @!P1 IADD3 R9, R9, 0x1, RZ ;  /* 0x0000000109099810 */ /* 0x000fc80007ffe0ff */
[----:B------:R-:W-:Y:S02]  /*0820*/  ISETP.GE.U32.AND P0, PT, R4, R13, PT ;  /* 0x0000000d0400720c */ /* 0x000fe40003f06070 */
[----:B------:R-:W-:-:S04]  /*0830*/  LOP3.LUT R4, R8, c[0x0][0x174], RZ, 0x3c, !PT ;  /* 0x00005d0008047a12 */ /* 0x000fc800078e3cff */
[----:B------:R-:W-:Y:S02]  /*0840*/  ISETP.GE.AND P2, PT, R4, RZ, PT ;  /* 0x000000ff0400720c */ /* 0x000fe40003f46270 */
[----:B------:R-:W-:-:S05]  /*0850*/  LOP3.LUT R4, RZ, c[0x0][0x174], RZ, 0x33, !PT ;  /* 0x00005d00ff047a12 */ /* 0x000fca00078e33ff */
        /* <DEDUP_REMOVED lines=24> */
[----:B------:R-:W-:Y:S02]  /*09e0*/  LOP3.LUT R9, R41, UR12, RZ, 0xfc, !PT ;  /* 0x0000000c29097c12 */ /* 0x000fe4000f8efcff */
[----:B------:R-:W-:Y:S02]  /*09f0*/  SEL R11, R4, R11, !P0 ;  /* 0x0000000b040b7207 */ /* 0x000fe40004000000 */
[----:B------:R-:W-:-:S03]  /*0a00*/  ISETP.NE.U32.AND P1, PT, R9, RZ, PT ;  /* 0x000000ff0900720c */ /* 0x000fc60003f25070 */
[----:B------:R-:W-:-:S10]  /*0a10*/  IMAD R9, R10, c[0x0][0x17c], R11 ;  /* 0x00005f000a097a24 */ /* 0x000fd400078e020b */
[----:B------:R-:W-:Y:S05]  /*0a20*/  @!P1 BRA `(.L_x_6) ;  /* 0x0000006000009947 */ /* 0x000fea0003800000 */
[----:B------:R-:W-:Y:S01]  /*0a30*/  IMAD.MOV.U32 R39, RZ, RZ, c[0x0][0x174] ;  /* 0x00005d00ff277624 */ /* 0x000fe200078e00ff */
[----:B------:R-:W-:Y:S01]  /*0a40*/  MOV R4, 0xa70 ;  /* 0x00000a7000047802 */ /* 0x000fe20000000f00 */
[----:B------:R-:W-:Y:S02]  /*0a50*/  IMAD.U32 R38, RZ, RZ, UR12 ;  /* 0x0000000cff267e24 */ /* 0x000fe4000f8e00ff */
[----:B------:R-:W-:Y:S05]  /*0a60*/  CALL.REL.NOINC `($__internal_0_$__cuda_sm20_div_s64) ;  /* 0x0000361000007944 */ /* 0x000fea0003c00000 */
[----:B------:R-:W-:Y:S01]  /*0a70*/  IMAD.MOV.U32 R4, RZ, RZ, R31 ;  /* 0x000000ffff047224 */ /* 0x000fe200078e001f */
[----:B------:R-:W-:Y:S05]  /*0a80*/  BRA `(.L_x_7) ;  /* 0x0000012000007947 */ /* 0x000fea0003800000 */
.L_x_6:
        /* <DEDUP_REMOVED lines=18> */
.L_x_7:
[----:B------:R-:W-:Y:S05]  /*0bb0*/  BSYNC B1 ;  /* 0x0000000000017941 */ /* 0x000fea0003800000 */
.L_x_5:
[----:B------:R-:W-:Y:S01]  /*0bc0*/  ISETP.GE.AND P0, PT, R3, R6, PT ;  /* 0x000000060300720c */ /* 0x000fe20003f06270 */
[----:B------:R-:W-:-:S12]  /*0bd0*/  BSSY B1, `(.L_x_8) ;  /* 0x000033f000017945 */ /* 0x000fd80003800000 */
[----:B------:R-:W-:Y:S05]  /*0be0*/  @P0 BRA `(.L_x_9) ;  /* 0x000033d000000947 */ /* 0x000fea0003800000 */
[----:B------:R-:W-:Y:S01]  /*0bf0*/  IMAD.MOV R13, RZ, RZ, -R10 ;  /* 0x000000ffff0d7224 */ /* 0x000fe200078e0a0a */
[----:B------:R-:W-:Y:S01]  /*0c00*/  IADD3 R10, R4, 0x1, RZ ;  /* 0x00000001040a7810 */ /* 0x000fe20007ffe0ff */
[----:B------:R-:W-:Y:S01]  /*0c10*/  IMAD.MOV.U32 R21, RZ, RZ, c[0x0][0x174] ;  /* 0x00005d00ff157624 */ /* 0x000fe200078e00ff */
[----:B------:R-:W-:Y:S01]  /*0c20*/  IADD3 R15, P0, R8, R5, RZ ;  /* 0x00000005080f7210 */ /* 0x000fe20007f1e0ff */
[----:B------:R-:W-:Y:S01]  /*0c30*/  IMAD R4, R13, c[0x0][0x17c], R4 ;  /* 0x00005f000d047a24 */ /* 0x000fe200078e0204 */
[----:B------:R-:W-:Y:S01]  /*0c40*/  IADD3 R14, R9, 0x3, RZ ;  /* 0x00000003090e7810 */ /* 0x000fe20007ffe0ff */
[----:B------:R-:W-:Y:S01]  /*0c50*/  IMAD R12, R13, c[0x0][0x17c], R10 ;  /* 0x00005f000d0c7a24 */ /* 0x000fe200078e020a */
[C---:B------:R-:W-:Y:S02]  /*0c60*/  IADD3 R13, R9.reuse, 0x2, RZ ;  /* 0x00000002090d7810 */ /* 0x040fe40007ffe0ff */
[----:B------:R-:W-:Y:S01]  /*0c70*/  SHF.R.S32.HI R17, RZ, 0x1f, R14 ;  /* 0x0000001fff117819 */ /* 0x000fe2000001140e */
[--C-:B------:R-:W-:Y:S01]  /*0c80*/  IMAD.IADD R16, R12, 0x1, -R11.reuse ;  /* 0x000000010c107824 */ /* 0x100fe200078e0a0b */
[----:B------:R-:W-:Y:S01]  /*0c90*/  IADD3 R12, R9, 0x1, RZ ;  /* 0x00000001090c7810 */ /* 0x000fe20007ffe0ff */
[----:B------:R-:W-:Y:S01]  /*0ca0*/  IMAD.IADD R11, R4, 0x1, -R11 ;  /* 0x00000001040b7824 */ /* 0x000fe200078e0a0b */
[----:B------:R-:W-:Y:S01]  /*0cb0*/  LEA.HI.X.SX32 R4, R8, R7, 0x1, P0 ;  /* 0x0000000708047211 */ /* 0x000fe200000f0eff */
[----:B------:R-:W-:Y:S01]  /*0cc0*/  IMAD.WIDE.U32 R22, R13, R21, c[0x2][0x0] ;  /* 0x008000000d167625 */ /* 0x000fe200078e0015 */
[----:B------:R-:W-:-:S02]  /*0cd0*/  LEA R26, P0, R15, c[0x0][0x160], 0x1 ;  /* 0x000058000f1a7a11 */ /* 0x000fc400078008ff */
[----:B------:R-:W-:Y:S01]  /*0ce0*/  LOP3.LUT R16, R16, 0x3, RZ, 0xc0, !PT ;  /* 0x0000000310107812 */ /* 0x000fe200078ec0ff */
[-C--:B------:R-:W-:Y:S01]  /*0cf0*/  IMAD.WIDE.U32 R24, R12, R21.reuse, c[0x2][0x0] ;  /* 0x008000000c187625 */ /* 0x080fe200078e0015 */
[----:B------:R-:W-:Y:S02]  /*0d00*/  LEA.HI.X R27, R15, c[0x0][0x164], R4, 0x1, P0 ;  /* 0x000059000f1b7a11 */ /* 0x000fe400000f0c04 */
[----:B------:R-:W-:Y:S01]  /*0d10*/  SHF.R.S32.HI R4, RZ, 0x1f, R12 ;  /* 0x0000001fff047819 */ /* 0x000fe2000001140c */
[----:B------:R-:W-:Y:S01]  /*0d20*/  IMAD.WIDE.U32 R20, R14, R21, c[0x2][0x0] ;  /* 0x008000000e147625 */ /* 0x000fe200078e0015 */
[----:B------:R-:W-:-:S03]  /*0d30*/  SHF.R.S32.HI R15, RZ, 0x1f, R13 ;  /* 0x0000001fff0f7819 */ /* 0x000fc6000001140d */
[----:B------:R-:W-:Y:S02]  /*0d40*/  IMAD R19, R4, c[0x0][0x174], RZ ;  /* 0x00005d0004137a24 */ /* 0x000fe400078e02ff */
[----:B------:R-:W-:Y:S02]  /*0d50*/  IMAD R4, R15, c[0x0][0x174], RZ ;  /* 0x00005d000f047a24 */ /* 0x000fe400078e02ff */
[----:B------:R-:W-:Y:S02]  /*0d60*/  IMAD R15, R17, c[0x0][0x174], RZ ;  /* 0x00005d00110f7a24 */ /* 0x000fe400078e02ff */
[----:B------:R-:W-:Y:S02]  /*0d70*/  IMAD R17, R12, UR12, R19 ;  /* 0x0000000c0c117c24 */ /* 0x000fe4000f8e0213 */
[----:B------:R-:W-:Y:S02]  /*0d80*/  IMAD R19, R13, UR12, R4 ;  /* 0x0000000c0d137c24 */ /* 0x000fe4000f8e0204 */
[----:B------:R-:W-:-:S02]  /*0d90*/  IMAD R29, R14, UR12, R15 ;  /* 0x0000000c0e1d7c24 */ /* 0x000fc4000f8e020f */
[----:B------:R-:W-:Y:S02]  /*0da0*/  IMAD.IADD R18, R23, 0x1, R19 ;  /* 0x0000000117127824 */ /* 0x000fe400078e0213 */
[----:B------:R-:W-:Y:S02]  /*0db0*/  IMAD.MOV.U32 R15, RZ, RZ, R3 ;  /* 0x000000ffff0f7224 */ /* 0x000fe400078e0003 */
[----:B------:R-:W-:Y:S02]  /*0dc0*/  IMAD.IADD R17, R25, 0x1, R17 ;  /* 0x0000000119117824 */ /* 0x000fe400078e0211 */
[----:B------:R-:W-:Y:S02]  /*0dd0*/  IMAD.IADD R19, R21, 0x1, R29 ;  /* 0x0000000115137824 */ /* 0x000fe400078e021d */
.L_x_39:
[----:B0-----:R-:W-:Y:S01]  /*0de0*/  IADD3 R29, R15, 0x1, RZ ;  /* 0x000000010f1d7810 */ /* 0x001fe20007ffe0ff */
[----:B------:R-:W-:Y:S01]  /*0df0*/  IMAD.MOV.U32 R44, RZ, RZ, c[0x0][0x170] ;  /* 0x00005c00ff2c7624 */ /* 0x000fe200078e00ff */
[----:B------:R-:W-:Y:S01]  /*0e00*/  BSSY B2, `(.L_x_10) ;  /* 0x0000024000027945 */ /* 0x000fe20003800000 */
[----:B------:R-:W-:Y:S01]  /*0e10*/  IMAD.MOV.U32 R40, RZ, RZ, R15 ;  /* 0x000000ffff287224 */ /* 0x000fe200078e000f */
[----:B------:R-:W-:Y:S01]  /*0e20*/  SHF.R.S32.HI R4, RZ, 0x1f, R29 ;  /* 0x0000001fff047819 */ /* 0x000fe2000001141d */
[C---:B------:R-:W-:Y:S01]  /*0e30*/  IMAD.WIDE.U32 R44, R29.reuse, R44, c[0x2][0x0] ;  /* 0x008000001d2c7625 */ /* 0x040fe200078e002c */
[----:B------:R-:W-:-:S03]  /*0e40*/  ISETP.GE.AND P1, PT, R29, R6, PT ;  /* 0x000000061d00720c */ /* 0x000fc60003f26270 */
[----:B------:R-:W-:Y:S02]  /*0e50*/  IMAD R4, R4, c[0x0][0x170], RZ ;  /* 0x00005c0004047a24 */ /* 0x000fe400078e02ff */
[----:B------:R-:W-:Y:S02]  /*0e60*/  IMAD.MOV.U32 R15, RZ, RZ, R29 ;  /* 0x000000ffff0f7224 */ /* 0x000fe400078e001d */
[----:B------:R-:W-:-:S04]  /*0e70*/  IMAD R31, R29, UR15, R4 ;  /* 0x0000000f1d1f7c24 */ /* 0x000fc8000f8e0204 */
[----:B------:R-:W-:-:S05]  /*0e80*/  IMAD.IADD R41, R45, 0x1, R31 ;  /* 0x000000012d297824 */ /* 0x000fca00078e021f */
[----:B------:R-:W-:-:S04]  /*0e90*/  LOP3.LUT R4, R41, UR8, RZ, 0xfc, !PT ;  /* 0x0000000829047c12 */ /* 0x000fc8000f8efcff */
[----:B------:R-:W-:-:S13]  /*0ea0*/  ISETP.NE.U32.AND P0, PT, R4, RZ, PT ;  /* 0x000000ff0400720c */ /* 0x000fda0003f05070 */
[----:B-1----:R-:W-:Y:S05]  /*0eb0*/  @!P0 BRA `(.L_x_11) ;  /* 0x0000006000008947 */ /* 0x002fea0003800000 */
[----:B------:R-:W-:Y:S01]  /*0ec0*/  IMAD.MOV.U32 R39, RZ, RZ, c[0x0][0x178] ;  /* 0x00005e00ff277624 */ /* 0x000fe200078e00ff */
[----:B------:R-:W-:Y:S01]  /*0ed0*/  MOV R4, 0xf00 ;  /* 0x00000f0000047802 */ /* 0x000fe20000000f00 */
[----:B------:R-:W-:Y:S02]  /*0ee0*/  IMAD.U32 R38, RZ, RZ, UR8 ;  /* 0x00000008ff267e24 */ /* 0x000fe4000f8e00ff */
[----:B------:R-:W-:Y:S05]  /*0ef0*/  CALL.REL.NOINC `($__internal_0_$__cuda_sm20_div_s64) ;  /* 0x0000318000007944 */ /* 0x000fea0003c00000 */
[----:B------:R-:W-:Y:S01]  /*0f00*/  IMAD.MOV.U32 R4, RZ, RZ, R31 ;  /* 0x000000ffff047224 */ /* 0x000fe200078e001f */
[----:B------:R-:W-:Y:S05]  /*0f10*/  BRA `(.L_x_12) ;  /* 0x0000012000007947 */ /* 0x000fea0003800000 */
.L_x_11:
[----:B------:R-:W0:Y:S01]  /*0f20*/  I2F.U32.RP R4, c[0x0][0x178] ;  /* 0x00005e0000047b06 */ /* 0x000e220000209000 */
[----:B------:R-:W-:-:S07]  /*0f30*/  ISETP.NE.U32.AND P3, PT, RZ, c[0x0][0x178], PT ;  /* 0x00005e00ff007a0c */ /* 0x000fce0003f65070 */
        /* <DEDUP_REMOVED lines=13> */
[----:B------:R-:W-:-:S13]  /*1010*/  ISETP.GE.U32.AND P2, PT, R44, c[0x0][0x178], PT ;  /* 0x00005e002c007a0c */ /* 0x000fda0003f46070 */
[----:B------:R-:W-:Y:S02]  /*1020*/  @P2 IADD3 R4, R4, 0x1, RZ ;  /* 0x0000000104042810 */ /* 0x000fe40007ffe0ff */
[----:B------:R-:W-:Y:S02]  /*1030*/  @!P3 LOP3.LUT R4, RZ, c[0x0][0x178], RZ, 0x33, !PT ;  /* 0x00005e00ff04ba12 */ /* 0x000fe400078e33ff */
.L_x_12:
[----:B------:R-:W-:Y:S05]  /*1040*/  BSYNC B2 ;  /* 0x0000000000027941 */ /* 0x000fea0003800000 */
.L_x_10:
[----:B------:R-:W-:Y:S01]  /*1050*/  ISETP.GE.AND P0, PT, R9, R10, PT ;  /* 0x0000000a0900720c */ /* 0x000fe20003f06270 */
[----:B------:R-:W-:-:S12]  /*1060*/  BSSY B2, `(.L_x_13) ;  /* 0x00002f3000027945 */ /* 0x000fd80003800000 */
[----:B------:R-:W-:Y:S05]  /*1070*/  @P0 BRA `(.L_x_14) ;  /* 0x00002f1000000947 */ /* 0x000fea0003800000 */
[----:B------:R-:W-:Y:S01]  /*1080*/  IABS R30, c[0x0][0x178] ;  /* 0x00005e00001e7a13 */ /* 0x000fe20000000000 */
[----:B------:R-:W-:Y:S01]  /*1090*/  BSSY B3, `(.L_x_15) ;  /* 0x0000153000037945 */ /* 0x000fe20003800000 */
[----:B------:R-:W-:Y:S01]  /*10a0*/  IABS R32, R40 ;  /* 0x0000002800207213 */ /* 0x000fe20000000000 */
[----:B------:R-:W-:Y:S01]  /*10b0*/  IMAD.MOV.U32 R37, RZ, RZ, R9 ;  /* 0x000000ffff257224 */ /* 0x000fe200078e0009 */
[----:B------:R-:W0:Y:S01]  /*10c0*/  I2F.RP R31, R30 ;  /* 0x0000001e001f7306 */ /* 0x000e220000209400 */
[----:B------:R-:W-:-:S07]  /*10d0*/  LOP3.LUT R4, RZ, R4, RZ, 0x33, !PT ;  /* 0x00000004ff047212 */ /* 0x000fce00078e33ff */
[----:B0-----:R-:W0:Y:S02]  /*10e0*/  MUFU.RCP R31, R31 ;  /* 0x0000001f001f7308 */ /* 0x001e240000001000 */
[----:B0-----:R-:W-:-:S06]  /*10f0*/  IADD3 R28, R31, 0xffffffe, RZ ;  /* 0x0ffffffe1f1c7810 */ /* 0x001fcc0007ffe0ff */
[----:B------:R0:W1:Y:S02]  /*1100*/  F2I.FTZ.U32.TRUNC.NTZ R29, R28 ;  /* 0x0000001c001d7305 */ /* 0x000064000021f000 */
[----:B0-----:R-:W-:Y:S02]  /*1110*/  IMAD.MOV.U32 R28, RZ, RZ, RZ ;  /* 0x000000ffff1c7224 */ /* 0x001fe400078e00ff */
[----:B-1----:R-:W-:-:S04]  /*1120*/  IMAD.MOV R33, RZ, RZ, -R29 ;  /* 0x000000ffff217224 */ /* 0x002fc800078e0a1d */
[----:B------:R-:W-:-:S04]  /*1130*/  IMAD R33, R33, R30, RZ ;  /* 0x0000001e21217224 */ /* 0x000fc800078e02ff */
[----:B------:R-:W-:Y:S01]  /*1140*/  IMAD.HI.U32 R29, R29, R33, R28 ;  /* 0x000000211d1d7227 */ /* 0x000fe200078e001c */
[----:B------:R-:W-:-:S03]  /*1150*/  LOP3.LUT R28, R40, c[0x0][0x178], RZ, 0x3c, !PT ;  /* 0x00005e00281c7a12 */ /* 0x000fc600078e3cff */
[----:B------:R-:W-:Y:S01]  /*1160*/  IMAD.MOV.U32 R33, RZ, RZ, R32 ;  /* 0x000000ffff217224 */ /* 0x000fe200078e0020 */
[----:B------:R-:W-:-:S03]  /*1170*/  ISETP.GE.AND P3, PT, R28, RZ, PT ;  /* 0x000000ff1c00720c */ /* 0x000fc60003f66270 */
[----:B------:R-:W-:-:S04]  /*1180*/  IMAD.HI.U32 R32, R29, R33, RZ ;  /* 0x000000211d207227 */ /* 0x000fc800078e00ff */
[----:B------:R-:W-:-:S04]  /*1190*/  IMAD.MOV R31, RZ, RZ, -R32 ;  /* 0x000000ffff1f7224 */ /* 0x000fc800078e0a20 */
[----:B------:R-:W-:Y:S01]  /*11a0*/  IMAD R31, R30, R31, R33 ;  /* 0x0000001f1e1f7224 */ /* 0x000fe200078e0221 */
[----:B------:R-:W-:-:S04]  /*11b0*/  LOP3.LUT R33, RZ, c[0x0][0x178], RZ, 0x33, !PT ;  /* 0x00005e00ff217a12 */ /* 0x000fc800078e33ff */
[----:B------:R-:W-:-:S13]  /*11c0*/  ISETP.GT.U32.AND P2, PT, R30, R31, PT ;  /* 0x0000001f1e00720c */ /* 0x000fda0003f44070 */
[----:B------:R-:W-:Y:S01]  /*11d0*/  @!P2 IMAD.IADD R31, R31, 0x1, -R30 ;  /* 0x000000011f1fa824 */ /* 0x000fe200078e0a1e */
[----:B------:R-:W-:-:S04]  /*11e0*/  @!P2 IADD3 R32, R32, 0x1, RZ ;  /* 0x000000012020a810 */ /* 0x000fc80007ffe0ff */
[----:B------:R-:W-:-:S13]  /*11f0*/  ISETP.GE.U32.AND P0, PT, R31, R30, PT ;  /* 0x0000001e1f00720c */ /* 0x000fda0003f06070 */
[----:B------:R-:W-:Y:S02]  /*1200*/  @P0 IADD3 R32, R32, 0x1, RZ ;  /* 0x0000000120200810 */ /* 0x000fe40007ffe0ff */
[----:B------:R-:W-:-:S03]  /*1210*/  ISETP.NE.AND P0, PT, RZ, c[0x0][0x178], PT ;  /* 0x00005e00ff007a0c */ /* 0x000fc60003f05270 */
        /* <DEDUP_REMOVED lines=14> */
[----:B------:R-:W-:-:S13]  /*1300*/  ISETP.GE.U32.AND P2, PT, R31, R30, PT ;  /* 0x0000001e1f00720c */ /* 0x000fda0003f46070 */
[----:B------:R-:W-:-:S05]  /*1310*/  @P2 IADD3 R29, R29, 0x1, RZ ;  /* 0x000000011d1d2810 */ /* 0x000fca0007ffe0ff */
[----:B------:R-:W-:-:S05]  /*1320*/  @!P4 IMAD.MOV R29, RZ, RZ, -R29 ;  /* 0x000000ffff1dc224 */ /* 0x000fca00078e0a1d */
[----:B------:R-:W-:Y:S02]  /*1330*/  SEL R29, R33, R29, !P0 ;  /* 0x0000001d211d7207 */ /* 0x000fe40004000000 */
[----:B------:R-:W-:-:S03]  /*1340*/  ISETP.NE.AND P0, PT, R16, RZ, PT ;  /* 0x000000ff1000720c */ /* 0x000fc60003f05270 */
[----:B------:R-:W-:-:S04]  /*1350*/  IMAD R29, R34, c[0x0][0x170], R29 ;  /* 0x00005c00221d7a24 */ /* 0x000fc800078e021d */
[----:B------:R-:W-:-:S04]  /*1360*/  IMAD.IADD R4, R29, 0x1, R4 ;  /* 0x000000011d047824 */ /* 0x000fc800078e0204 */
[----:B------:R0:W1:Y:S02]  /*1370*/  I2F R36, R4 ;  /* 0x0000000400247306 */ /* 0x0000640000201400 */
[----:B------:R-:W-:Y:S05]  /*1380*/  @!P0 BRA `(.L_x_16) ;  /* 0x0000123000008947 */ /* 0x000fea0003800000 */
[----:B0-----:R-:W-:Y:S01]  /*1390*/  LOP3.LUT R4, R17, UR16, RZ, 0xfc, !PT ;  /* 0x0000001011047c12 */ /* 0x001fe2000f8efcff */
[----:B------:R-:W-:Y:S03]  /*13a0*/  BSSY B4, `(.L_x_17) ;  /* 0x000001c000047945 */ /* 0x000fe60003800000 */
[----:B------:R-:W-:-:S13]  /*13b0*/  ISETP.NE.U32.AND P0, PT, R4, RZ, PT ;  /* 0x000000ff0400720c */ /* 0x000fda0003f05070 */
[----:B------:R-:W-:Y:S05]  /*13c0*/  @!P0 BRA `(.L_x_18) ;  /* 0x0000007000008947 */ /* 0x000fea0003800000 */
[----:B------:R-:W-:Y:S01]  /*13d0*/  IMAD.MOV.U32 R44, RZ, RZ, R24 ;  /* 0x000000ffff2c7224 */ /* 0x000fe200078e0018 */
[----:B------:R-:W-:Y:S01]  /*13e0*/  MOV R4, 0x1430 ;  /* 0x0000143000047802 */ /* 0x000fe20000000f00 */
[----:B------:R-:W-:Y:S02]  /*13f0*/  IMAD.MOV.U32 R41, RZ, RZ, R17 ;  /* 0x000000ffff297224 */ /* 0x000fe400078e0011 */
[----:B------:R-:W-:Y:S02]  /*1400*/  IMAD.MOV.U32 R39, RZ, RZ, c[0x0][0x17c] ;  /* 0x00005f00ff277624 */ /* 0x000fe400078e00ff */
[----:B------:R-:W-:Y:S02]  /*1410*/  IMAD.U32 R38, RZ, RZ, UR16 ;  /* 0x00000010ff267e24 */ /* 0x000fe4000f8e00ff */
[----:B-1----:R-:W-:Y:S05]  /*1420*/  CALL.REL.NOINC `($__internal_0_$__cuda_sm20_div_s64) ;  /* 0x00002c5000007944 */ /* 0x002fea0003c00000 */
[----:B------:R-:W-:Y:S05]  /*1430*/  BRA `(.L_x_19) ;  /* 0x0000012000007947 */ /* 0x000fea0003800000 */
.L_x_18:
[----:B------:R-:W0:Y:S01]  /*1440*/  I2F.U32.RP R4, c[0x0][0x17c] ;  /* 0x00005f0000047b06 */ /* 0x000e220000209000 */
[----:B------:R-:W-:-:S07]  /*1450*/  ISETP.NE.U32.AND P3, PT, RZ, c[0x0][0x17c], PT ;  /* 0x00005f00ff007a0c */ /* 0x000fce0003f65070 */
[----:B0-----:R-:W0:Y:S02]  /*1460*/  MUFU.RCP R4, R4 ;  /* 0x0000000400047308 */ /* 0x001e240000001000 */
[----:B0-----:R-:W-:-:S06]  /*1470*/  IADD3 R28, R4, 0xffffffe, RZ ;  /* 0x0ffffffe041c7810 */ /* 0x001fcc0007ffe0ff */
[----:B------:R0:W2:Y:S02]  /*1480*/  F2I.FTZ.U32.TRUNC.NTZ R29, R28 ;  /* 0x0000001c001d7305 */ /* 0x0000a4000021f000 */
[----:B0-----:R-:W-:Y:S02]  /*1490*/  IMAD.MOV.U32 R28, RZ, RZ, RZ ;  /* 0x000000ffff1c7224 */ /* 0x001fe400078e00ff */
[----:B--2---:R-:W-:-:S04]  /*14a0*/  IMAD.MOV R31, RZ, RZ, -R29 ;  /* 0x000000ffff1f7224 */ /* 0x004fc800078e0a1d */
        /* <DEDUP_REMOVED lines=11> */
.L_x_19:
[----:B------:R-:W-:Y:S05]  /*1560*/  BSYNC B4 ;  /* 0x0000000000047941 */ /* 0x000fea0003800000 */
.L_x_17:
[----:B------:R-:W-:-:S05]  /*1570*/  IMAD R4, R40, c[0x0][0x17c], R9 ;  /* 0x00005f0028047a24 */ /* 0x000fca00078e0209 */
[----:B------:R-:W-:-:S04]  /*1580*/  IADD3 R28, P0, R4, UR6, RZ ;  /* 0x00000006041c7c10 */ /* 0x000fc8000ff1e0ff */
[----:B------:R-:W-:Y:S02]  /*1590*/  LEA.HI.X.SX32 R29, R4, UR14, 0x1, P0 ;  /* 0x0000000e041d7c11 */ /* 0x000fe400080f0eff */
[C---:B------:R-:W-:Y:S01]  /*15a0*/  LEA R34, P0, R28.reuse, c[0x0][0x168], 0x1 ;  /* 0x00005a001c227a11 */ /* 0x040fe200078008ff */
[----:B------:R-:W2:Y:S03]  /*15b0*/  LDG.E.U16 R4, [R26.64] ;  /* 0x0000000a1a047981 */ /* 0x000ea6000c1e1500 */
[----:B------:R-:W-:-:S05]  /*15c0*/  LEA.HI.X R35, R28, c[0x0][0x16c], R29, 0x1, P0 ;  /* 0x00005b001c237a11 */ /* 0x000fca00000f0c1d */
[----:B------:R-:W3:Y:S01]  /*15d0*/  LDG.E.U16 R30, [R34.64] ;  /* 0x0000000a221e7981 */ /* 0x000ee2000c1e1500 */
[----:B------:R-:W-:-:S04]  /*15e0*/  IABS R33, c[0x0][0x17c] ;  /* 0x00005f0000217a13 */ /* 0x000fc80000000000 */
[----:B------:R-:W0:Y:S08]  /*15f0*/  I2F.RP R32, R33 ;  /* 0x0000002100207306 */ /* 0x000e300000209400 */
[----:B0-----:R-:W0:Y:S02]  /*1600*/  MUFU.RCP R32, R32 ;  /* 0x0000002000207308 */ /* 0x001e240000001000 */
[----:B0-----:R-:W-:-:S06]  /*1610*/  IADD3 R28, R32, 0xffffffe, RZ ;  /* 0x0ffffffe201c7810 */ /* 0x001fcc0007ffe0ff */
[----:B------:R0:W4:Y:S02]  /*1620*/  F2I.FTZ.U32.TRUNC.NTZ R29, R28 ;  /* 0x0000001c001d7305 */ /* 0x000124000021f000 */
[----:B0-----:R-:W-:Y:S02]  /*1630*/  IMAD.MOV.U32 R28, RZ, RZ, RZ ;  /* 0x000000ffff1c7224 */ /* 0x001fe400078e00ff */
[----:B----4-:R-:W-:-:S04]  /*1640*/  IMAD.MOV R38, RZ, RZ, -R29 ;  /* 0x000000ffff267224 */ /* 0x010fc800078e0a1d */
[----:B------:R-:W-:Y:S01]  /*1650*/  IMAD R37, R38, R33, RZ ;  /* 0x0000002126257224 */ /* 0x000fe200078e02ff */
[----:B------:R-:W-:-:S03]  /*1660*/  IABS R38, R9 ;  /* 0x0000000900267213 */ /* 0x000fc60000000000 */
[----:B------:R-:W-:-:S06]  /*1670*/  IMAD.HI.U32 R29, R29, R37, R28 ;  /* 0x000000251d1d7227 */ /* 0x000fcc00078e001c */
[----:B------:R-:W-:-:S04]  /*1680*/  IMAD.HI.U32 R37, R29, R38, RZ ;  /* 0x000000261d257227 */ /* 0x000fc800078e00ff */
[----:B------:R-:W-:-:S04]  /*1690*/  IMAD.MOV R32, RZ, RZ, -R37 ;  /* 0x000000ffff207224 */ /* 0x000fc800078e0a25 */
[----:B------:R-:W-:-:S05]  /*16a0*/  IMAD R32, R33, R32, R38 ;  /* 0x0000002021207224 */ /* 0x000fca00078e0226 */
[----:B------:R-:W-:Y:S02]  /*16b0*/  ISETP.GT.U32.AND P2, PT, R33, R32, PT ;  /* 0x000000202100720c */ /* 0x000fe40003f44070 */
[----:B------:R-:W-:-:S11]  /*16c0*/  LOP3.LUT R28, R9, c[0x0][0x17c], RZ, 0x3c, !PT ;  /* 0x00005f00091c7a12 */ /* 0x000fd600078e3cff */
[----:B------:R-:W-:-:S05]  /*16d0*/  @!P2 IMAD.IADD R32, R32, 0x1, -R33 ;  /* 0x000000012020a824 */ /* 0x000fca00078e0a21 */
[----:B------:R-:W-:Y:S02]  /*16e0*/  ISETP.GE.U32.AND P0, PT, R32, R33, PT ;  /* 0x000000212000720c */ /* 0x000fe40003f06070 */
[----:B------:R-:W-:Y:S02]  /*16f0*/  ISETP.GE.AND P3, PT, R28, RZ, PT ;  /* 0x000000ff1c00720c */ /* 0x000fe40003f66270 */
[----:B------:R-:W-:Y:S02]  /*1700*/  @!P2 IADD3 R37, R37, 0x1, RZ ;  /* 0x000000012525a810 */ /* 0x000fe40007ffe0ff */
[----:B------:R-:W-:-:S07]  /*1710*/  LOP3.LUT R32, RZ, c[0x0][0x17c], RZ, 0x33, !PT ;  /* 0x00005f00ff207a12 */ /* 0x000fce00078e33ff */
[----:B------:R-:W-:Y:S02]  /*1720*/  @P0 IADD3 R37, R37, 0x1, RZ ;  /* 0x0000000125250810 */ /* 0x000fe40007ffe0ff */
[----:B------:R-:W-:-:S03]  /*1730*/  ISETP.NE.AND P0, PT, RZ, c[0x0][0x17c], PT ;  /* 0x00005f00ff007a0c */ /* 0x000fc60003f05270 */
[----:B------:R-:W-:-:S05]  /*1740*/  @!P3 IMAD.MOV R37, RZ, RZ, -R37 ;  /* 0x000000ffff25b224 */ /* 0x000fca00078e0a25 */
[----:B------:R-:W-:-:S05]  /*1750*/  SEL R42, R32, R37, !P0 ;  /* 0x00000025202a7207 */ /* 0x000fca0004000000 */
[----:B------:R-:W-:-:S04]  /*1760*/  IMAD.MOV R28, RZ, RZ, -R42 ;  /* 0x000000ffff1c7224 */ /* 0x000fc800078e0a2a */
[----:B------:R-:W-:-:S04]  /*1770*/  IMAD R28, R28, c[0x0][0x17c], R9 ;  /* 0x00005f001c1c7a24 */ /* 0x000fc800078e0209 */
[----:B------:R-:W-:-:S05]  /*1780*/  IMAD R28, R28, c[0x0][0x174], RZ ;  /* 0x00005d001c1c7a24 */ /* 0x000fca00078e02ff */
[----:B------:R-:W-:-:S05]  /*1790*/  IABS R38, R28 ;  /* 0x0000001c00267213 */ /* 0x000fca0000000000 */
        /* <DEDUP_REMOVED lines=8> */
[----:B------:R-:W-:-:S09]  /*1820*/  @!P3 IADD3 R29, R29, 0x1, RZ ;  /* 0x000000011d1db810 */ /* 0x000fd20007ffe0ff */
[----:B------:R-:W-:-:S05]  /*1830*/  @P2 IADD3 R29, R29, 0x1, RZ ;  /* 0x000000011d1d2810 */ /* 0x000fca0007ffe0ff */
[----:B------:R-:W-:Y:S01]  /*1840*/  @!P4 IMAD.MOV R29, RZ, RZ, -R29 ;  /* 0x000000ffff1dc224 */ /* 0x000fe200078e0a1d */
[----:B-1----:R-:W-:-:S04]  /*1850*/  F2FP.BF16.PACK_AB R28, RZ, R36 ;  /* 0x00000024ff1c723e */ /* 0x002fc800000010ff */
[----:B------:R-:W-:Y:S02]  /*1860*/  SEL R29, R32, R29, !P0 ;  /* 0x0000001d201d7207 */ /* 0x000fe40004000000 */
[----:B------:R-:W-:Y:S02]  /*1870*/  LOP3.LUT R38, RZ, R31, RZ, 0x33, !PT ;  /* 0x0000001fff267212 */ /* 0x000fe400078e33ff */
[----:B------:R-:W-:Y:S01]  /*1880*/  PRMT R28, RZ, 0x5410, R28 ;  /* 0x00005410ff1c7816 */ /* 0x000fe2000000001c */
[----:B------:R-:W-:-:S03]  /*1890*/  IMAD R29, R42, c[0x0][0x174], R29 ;  /* 0x00005d002a1d7a24 */ /* 0x000fc600078e021d */
[----:B------:R-:W0:Y:S01]  /*18a0*/  MUFU.RCP R31, R28 ;  /* 0x0000001c001f7308 */ /* 0x000e220000001000 */
[----:B------:R-:W-:-:S07]  /*18b0*/  IMAD.IADD R29, R38, 0x1, R29 ;  /* 0x00000001261d7824 */ /* 0x000fce00078e021d */
[----:B------:R-:W1:Y:S01]  /*18c0*/  I2F R29, R29 ;  /* 0x0000001d001d7306 */ /* 0x000e620000201400 */
[----:B------:R-:W-:Y:S01]  /*18d0*/  ISETP.NE.AND P0, PT, R16, 0x1, PT ;  /* 0x000000011000780c */ /* 0x000fe20003f05270 */
[----:B------:R-:W-:Y:S01]  /*18e0*/  IMAD.MOV.U32 R37, RZ, RZ, R12 ;  /* 0x000000ffff257224 */ /* 0x000fe200078e000c */
[----:B---3--:R-:W-:-:S05]  /*18f0*/  PRMT R30, RZ, 0x5410, R30 ;  /* 0x00005410ff1e7816 */ /* 0x008fca000000001e */
[----:B0-----:R-:W-:-:S05]  /*1900*/  FMUL.FTZ R30, R30, R31 ;  /* 0x0000001f1e1e7220 */ /* 0x001fca0000410000 */
[----:B-1----:R-:W-:-:S04]  /*1910*/  F2FP.BF16.PACK_AB R30, R29, R30 ;  /* 0x0000001e1d1e723e */ /* 0x002fc800000010ff */
[----:B------:R-:W-:-:S04]  /*1920*/  PRMT R28, RZ, 0x7610, R30 ;  /* 0x00007610ff1c7816 */ /* 0x000fc8000000001e */
[----:B------:R-:W0:Y:S01]  /*1930*/  MUFU.RCP R31, R28 ;  /* 0x0000001c001f7308 */ /* 0x000e220000001000 */
[----:B------:R-:W-:Y:S02]  /*1940*/  PRMT R30, RZ, 0x5410, R30 ;  /* 0x00005410ff1e7816 */ /* 0x000fe4000000001e */
[----:B--2---:R-:W-:-:S03]  /*1950*/  PRMT R4, RZ, 0x5410, R4 ;  /* 0x00005410ff047816 */ /* 0x004fc60000000004 */
[----:B0-----:R-:W-:-:S05]  /*1960*/  FMUL.FTZ R30, R30, R31 ;  /* 0x0000001f1e1e7220 */ /* 0x001fca0000410000 */
[----:B------:R-:W-:-:S04]  /*1970*/  F2FP.BF16.PACK_AB R30, RZ, R30 ;  /* 0x0000001eff1e723e */ /* 0x000fc800000010ff */
[----:B------:R-:W-:-:S05]  /*1980*/  PRMT R29, RZ, 0x5410, R30 ;  /* 0x00005410ff1d7816 */ /* 0x000fca000000001e */
[----:B------:R-:W-:-:S05]  /*1990*/  FADD.FTZ R42, R4, R29 ;  /* 0x0000001d042a7221 */ /* 0x000fca0000010000 */
[----:B------:R-:W-:-:S05]  /*19a0*/  F2FP.BF16.PACK_AB R42, RZ, R42 ;  /* 0x0000002aff2a723e */ /* 0x000fca00000010ff */
[----:B------:R0:W-:Y:S01]  /*19b0*/  STG.E.U16 [R26.64], R42 ;  /* 0x0000002a1a007986 */ /* 0x0001e2000c10150a */
[----:B------:R-:W-:Y:S05]  /*19c0*/  @!P0 BRA `(.L_x_16) ;  /* 0x00000bf000008947 */ /* 0x000fea0003800000 */
[----:B------:R-:W-:Y:S01]  /*19d0*/  LOP3.LUT R4, R18, UR16, RZ, 0xfc, !PT ;  /* 0x0000001012047c12 */ /* 0x000fe2000f8efcff */
        /* <DEDUP_REMOVED lines=8> */
[----:B0-----:R-:W-:Y:S05]  /*1a60*/  CALL.REL.NOINC `($__internal_0_$__cuda_sm20_div_s64) ;  /* 0x0000261000007944 */ /* 0x001fea0003c00000 */
[----:B------:R-:W-:Y:S01]  /*1a70*/  IMAD.MOV.U32 R32, RZ, RZ, R31 ;  /* 0x000000ffff207224 */ /* 0x000fe200078e001f */
[----:B------:R-:W-:Y:S05]  /*1a80*/  BRA `(.L_x_22) ;  /* 0x0000012000007947 */ /* 0x000fea0003800000 */
.L_x_21:
[----:B------:R-:W1:Y:S08]  /*1a90*/  I2F.U32.RP R30, c[0x0][0x17c] ;  /* 0x00005f00001e7b06 */ /* 0x000e700000209000 */
[----:B-1----:R-:W1:Y:S02]  /*1aa0*/  MUFU.RCP R30, R30 ;  /* 0x0000001e001e7308 */ /* 0x002e640000001000 */
[----:B-1----:R-:W-:-:S06]  /*1ab0*/  IADD3 R28, R30, 0xffffffe, RZ ;  /* 0x0ffffffe1e1c7810 */ /* 0x002fcc0007ffe0ff */
[----:B------:R1:W2:Y:S02]  /*1ac0*/  F2I.FTZ.U32.TRUNC.NTZ R29, R28 ;  /* 0x0000001c001d7305 */ /* 0x0002a4000021f000 */
[----:B-1----:R-:W-:Y:S02]  /*1ad0*/  IMAD.MOV.U32 R28, RZ, RZ, RZ ;  /* 0x000000ffff1c7224 */ /* 0x002fe400078e00ff */
        /* <DEDUP_REMOVED lines=13> */
.L_x_22:
[----:B------:R-:W-:Y:S05]  /*1bb0*/  BSYNC B4 ;  /* 0x0000000000047941 */ /* 0x000fea0003800000 */
.L_x_20:
[----:B------:R-:W2:Y:S01]  /*1bc0*/  LDG.E.U16 R30, [R34.64+0x2] ;  /* 0x0000020a221e7981 */ /* 0x000ea2000c1e1500 */
[----:B------:R-:W-:Y:S01]  /*1bd0*/  IABS R31, c[0x0][0x17c] ;  /* 0x00005f00001f7a13 */ /* 0x000fe20000000000 */
[----:B------:R-:W-:Y:S01]  /*1be0*/  IMAD.MOV.U32 R28, RZ, RZ, RZ ;  /* 0x000000ffff1c7224 */ /* 0x000fe200078e00ff */
[----:B------:R-:W-:Y:S02]  /*1bf0*/  LOP3.LUT R32, RZ, R32, RZ, 0x33, !PT ;  /* 0x00000020ff207212 */ /* 0x000fe400078e33ff */
[----:B------:R-:W1:Y:S01]  /*1c00*/  I2F.RP R33, R31 ;  /* 0x0000001f00217306 */ /* 0x000e620000209400 */
[----:B0-----:R-:W-:-:S07]  /*1c10*/  PRMT R42, RZ, 0x5410, R42 ;  /* 0x00005410ff2a7816 */ /* 0x001fce000000002a */
[----:B-1----:R-:W0:Y:S02]  /*1c20*/  MUFU.RCP R33, R33 ;  /* 0x0000002100217308 */ /* 0x002e240000001000 */
[----:B0-----:R-:W-:-:S06]  /*1c30*/  IADD3 R37, R33, 0xffffffe, RZ ;  /* 0x0ffffffe21257810 */ /* 0x001fcc0007ffe0ff */
[----:B------:R0:W1:Y:S02]  /*1c40*/  F2I.FTZ.U32.TRUNC.NTZ R29, R37 ;  /* 0x00000025001d7305 */ /* 0x000064000021f000 */
[----:B0-----:R-:W-:Y:S02]  /*1c50*/  IMAD.MOV.U32 R37, RZ, RZ, R13 ;  /* 0x000000ffff257224 */ /* 0x001fe400078e000d */
[----:B-1----:R-:W-:-:S04]  /*1c60*/  IMAD.MOV R4, RZ, RZ, -R29 ;  /* 0x000000ffff047224 */ /* 0x002fc800078e0a1d */
[----:B------:R-:W-:Y:S01]  /*1c70*/  IMAD R39, R4, R31, RZ ;  /* 0x0000001f04277224 */ /* 0x000fe200078e02ff */
[----:B------:R-:W-:-:S03]  /*1c80*/  IABS R4, R12 ;  /* 0x0000000c00047213 */ /* 0x000fc60000000000 */
[----:B------:R-:W-:-:S04]  /*1c90*/  IMAD.HI.U32 R39, R29, R39, R28 ;  /* 0x000000271d277227 */ /* 0x000fc800078e001c */
[----:B------:R-:W-:-:S04]  /*1ca0*/  IMAD.MOV.U32 R28, RZ, RZ, R4 ;  /* 0x000000ffff1c7224 */ /* 0x000fc800078e0004 */
        /* <DEDUP_REMOVED lines=8> */
[----:B------:R-:W-:-:S07]  /*1d30*/  ISETP.GE.AND P3, PT, R28, RZ, PT ;  /* 0x000000ff1c00720c */ /* 0x000fce0003f66270 */
[----:B------:R-:W-:Y:S02]  /*1d40*/  @P0 IADD3 R4, R4, 0x1, RZ ;  /* 0x0000000104040810 */ /* 0x000fe40007ffe0ff */
[----:B------:R-:W-:-:S03]  /*1d50*/  ISETP.NE.AND P0, PT, RZ, c[0x0][0x17c], PT ;  /* 0x00005f00ff007a0c */ /* 0x000fc60003f05270 */
[----:B------:R-:W-:Y:S01]  /*1d60*/  IMAD.MOV.U32 R29, RZ, RZ, R4 ;  /* 0x000000ffff1d7224 */ /* 0x000fe200078e0004 */
[----:B------:R-:W-:-:S03]  /*1d70*/  LOP3.LUT R4, RZ, c[0x0][0x17c], RZ, 0x33, !PT ;  /* 0x00005f00ff047a12 */ /* 0x000fc600078e33ff */
        /* <DEDUP_REMOVED lines=8> */
[----:B------:R-:W-:Y:S02]  /*1e00*/  ISETP.GE.AND P4, PT, R28, RZ, PT ;  /* 0x000000ff1c00720c */ /* 0x000fe40003f86270 */
[----:B------:R-:W-:Y:S01]  /*1e10*/  F2FP.BF16.PACK_AB R28, RZ, R36 ;  /* 0x00000024ff1c723e */ /* 0x000fe200000010ff */
[----:B------:R-:W-:-:S03]  /*1e20*/  IMAD.MOV R33, RZ, RZ, -R29 ;  /* 0x000000ffff217224 */ /* 0x000fc600078e0a1d */
[----:B------:R-:W-:Y:S01]  /*1e30*/  PRMT R28, RZ, 0x5410, R28 ;  /* 0x00005410ff1c7816 */ /* 0x000fe2000000001c */
[----:B------:R-:W-:-:S05]  /*1e40*/  IMAD R38, R31, R33, R38 ;  /* 0x000000211f267224 */ /* 0x000fca00078e0226 */
[----:B------:R-:W-:-:S13]  /*1e50*/  ISETP.GT.U32.AND P3, PT, R31, R38, PT ;  /* 0x000000261f00720c */ /* 0x000fda0003f64070 */
[----:B------:R-:W-:Y:S01]  /*1e60*/  @!P3 IMAD.IADD R38, R38, 0x1, -R31 ;  /* 0x000000012626b824 */ /* 0x000fe200078e0a1f */
[----:B------:R-:W-:-:S04]  /*1e70*/  @!P3 IADD3 R29, R29, 0x1, RZ ;  /* 0x000000011d1db810 */ /* 0x000fc80007ffe0ff */
[----:B------:R-:W-:Y:S02]  /*1e80*/  ISETP.GE.U32.AND P2, PT, R38, R31, PT ;  /* 0x0000001f2600720c */ /* 0x000fe40003f46070 */
[----:B------:R-:W0:Y:S11]  /*1e90*/  MUFU.RCP R31, R28 ;  /* 0x0000001c001f7308 */ /* 0x000e360000001000 */
[----:B------:R-:W-:-:S05]  /*1ea0*/  @P2 IADD3 R29, R29, 0x1, RZ ;  /* 0x000000011d1d2810 */ /* 0x000fca0007ffe0ff */
[----:B------:R-:W-:-:S05]  /*1eb0*/  @!P4 IMAD.MOV R29, RZ, RZ, -R29 ;  /* 0x000000ffff1dc224 */ /* 0x000fca00078e0a1d */
[----:B------:R-:W-:Y:S02]  /*1ec0*/  SEL R29, R4, R29, !P0 ;  /* 0x0000001d041d7207 */ /* 0x000fe40004000000 */
[----:B------:R-:W-:-:S03]  /*1ed0*/  ISETP.NE.AND P0, PT, R16, 0x2, PT ;  /* 0x000000021000780c */ /* 0x000fc60003f05270 */
[----:B------:R-:W-:-:S04]  /*1ee0*/  IMAD R29, R44, c[0x0][0x174], R29 ;  /* 0x00005d002c1d7a24 */ /* 0x000fc800078e021d */
[----:B------:R-:W-:-:S06]  /*1ef0*/  IMAD.IADD R29, R32, 0x1, R29 ;  /* 0x00000001201d7824 */ /* 0x000fcc00078e021d */
[----:B------:R-:W1:Y:S01]  /*1f00*/  I2F R29, R29 ;  /* 0x0000001d001d7306 */ /* 0x000e620000201400 */
[----:B--2---:R-:W-:-:S05]  /*1f10*/  PRMT R30, RZ, 0x5410, R30 ;  /* 0x00005410ff1e7816 */ /* 0x004fca000000001e */
[----:B0-----:R-:W-:-:S05]  /*1f20*/  FMUL.FTZ R30, R30, R31 ;  /* 0x0000001f1e1e7220 */ /* 0x001fca0000410000 */
[----:B-1----:R-:W-:-:S04]  /*1f30*/  F2FP.BF16.PACK_AB R30, R29, R30 ;  /* 0x0000001e1d1e723e */ /* 0x002fc800000010ff */
[--C-:B------:R-:W-:Y:S02]  /*1f40*/  PRMT R28, RZ, 0x7610, R30.reuse ;  /* 0x00007610ff1c7816 */ /* 0x100fe4000000001e */
[----:B------:R-:W-:Y:S02]  /*1f50*/  PRMT R30, RZ, 0x5410, R30 ;  /* 0x00005410ff1e7816 */ /* 0x000fe4000000001e */
[----:B------:R-:W0:Y:S03]  /*1f60*/  MUFU.RCP R31, R28 ;  /* 0x0000001c001f7308 */ /* 0x000e260000001000 */
        /* <DEDUP_REMOVED lines=19> */
.L_x_24:
[----:B------:R-:W1:Y:S01]  /*20a0*/  I2F.U32.RP R30, c[0x0][0x17c] ;  /* 0x00005f00001e7b06 */ /* 0x000e620000209000 */
[----:B------:R-:W-:-:S07]  /*20b0*/  IMAD.MOV.U32 R28, RZ, RZ, RZ ;  /* 0x000000ffff1c7224 */ /* 0x000fce00078e00ff */
[----:B-1----:R-:W1:Y:S02]  /*20c0*/  MUFU.RCP R30, R30 ;  /* 0x0000001e001e7308 */ /* 0x002e640000001000 */
[----:B-1----:R-:W-:-:S06]  /*20d0*/  IADD3 R32, R30, 0xffffffe, RZ ;  /* 0x0ffffffe1e207810 */ /* 0x002fcc0007ffe0ff */
[----:B------:R-:W1:Y:S02]  /*20e0*/  F2I.FTZ.U32.TRUNC.NTZ R29, R32 ;  /* 0x00000020001d7305 */ /* 0x000e64000021f000 */
        /* <DEDUP_REMOVED lines=13> */
.L_x_25:
[----:B------:R-:W-:Y:S05]  /*21c0*/  BSYNC B4 ;  /* 0x0000000000047941 */ /* 0x000fea0003800000 */
.L_x_23:
[----:B------:R-:W2:Y:S01]  /*21d0*/  LDG.E.U16 R34, [R34.64+0x4] ;  /* 0x0000040a22227981 */ /* 0x000ea2000c1e1500 */
[----:B------:R-:W-:Y:S01]  /*21e0*/  IABS R30, c[0x0][0x17c] ;  /* 0x00005f00001e7a13 */ /* 0x000fe20000000000 */
[----:B------:R-:W-:Y:S01]  /*21f0*/  IMAD.MOV.U32 R28, RZ, RZ, RZ ;  /* 0x000000ffff1c7224 */ /* 0x000fe200078e00ff */
[----:B------:R-:W-:Y:S02]  /*2200*/  IABS R37, R13 ;  /* 0x0000000d00257213 */ /* 0x000fe40000000000 */
[----:B------:R-:W1:Y:S01]  /*2210*/  I2F.RP R31, R30 ;  /* 0x0000001e001f7306 */ /* 0x000e620000209400 */
[----:B------:R-:W-:Y:S02]  /*2220*/  LOP3.LUT R4, RZ, R4, RZ, 0x33, !PT ;  /* 0x00000004ff047212 */ /* 0x000fe400078e33ff */
[----:B0-----:R-:W-:-:S05]  /*2230*/  PRMT R42, RZ, 0x5410, R42 ;  /* 0x00005410ff2a7816 */ /* 0x001fca000000002a */
[----:B-1----:R-:W0:Y:S02]  /*2240*/  MUFU.RCP R31, R31 ;  /* 0x0000001f001f7308 */ /* 0x002e240000001000 */
[----:B0-----:R-:W-:-:S06]  /*2250*/  IADD3 R32, R31, 0xffffffe, RZ ;  /* 0x0ffffffe1f207810 */ /* 0x001fcc0007ffe0ff */
[----:B------:R-:W0:Y:S02]  /*2260*/  F2I.FTZ.U32.TRUNC.NTZ R29, R32 ;  /* 0x00000020001d7305 */ /* 0x000e24000021f000 */
[----:B0-----:R-:W-:-:S04]  /*2270*/  IMAD.MOV R33, RZ, RZ, -R29 ;  /* 0x000000ffff217224 */ /* 0x001fc800078e0a1d */
[----:B------:R-:W-:-:S04]  /*2280*/  IMAD R33, R33, R30, RZ ;  /* 0x0000001e21217224 */ /* 0x000fc800078e02ff */
[----:B------:R-:W-:Y:S01]  /*2290*/  IMAD.HI.U32 R44, R29, R33, R28 ;  /* 0x000000211d2c7227 */ /* 0x000fe200078e001c */
[----:B------:R-:W-:-:S03]  /*22a0*/  LOP3.LUT R33, RZ, c[0x0][0x17c], RZ, 0x33, !PT ;  /* 0x00005f00ff217a12 */ /* 0x000fc600078e33ff */
[----:B------:R-:W-:Y:S02]  /*22b0*/  IMAD.MOV.U32 R29, RZ, RZ, R37 ;  /* 0x000000ffff1d7224 */ /* 0x000fe400078e0025 */
[----:B------:R-:W-:Y:S02]  /*22c0*/  IMAD.MOV.U32 R37, RZ, RZ, R14 ;  /* 0x000000ffff257224 */ /* 0x000fe400078e000e */
        /* <DEDUP_REMOVED lines=31> */
[----:B------:R-:W-:-:S05]  /*24c0*/  SEL R29, R33, R29, !P0 ;  /* 0x0000001d211d7207 */ /* 0x000fca0004000000 */
        /* <DEDUP_REMOVED lines=14> */
[----:B------:R0:W-:Y:S02]  /*25b0*/  STG.E.U16 [R26.64], R29 ;  /* 0x0000001d1a007986 */ /* 0x0001e4000c10150a */
.L_x_16:
[----:B------:R-:W-:Y:S05]  /*25c0*/  BSYNC B3 ;  /* 0x0000000000037941 */ /* 0x000fea0003800000 */
.L_x_15:
[----:B------:R-:W-:-:S13]  /*25d0*/  ISETP.GE.U32.AND P0, PT, R11, 0x3, PT ;  /* 0x000000030b00780c */ /* 0x000fda0003f06070 */
[----:B------:R-:W-:Y:S05]  /*25e0*/  @!P0 BRA `(.L_x_14) ;  /* 0x000019a000008947 */ /* 0x000fea0003800000 */
[----:B0-----:R-:W-:Y:S01]  /*25f0*/  IMAD.MOV.U32 R29, RZ, RZ, 0x2 ;  /* 0x00000002ff1d7424 */ /* 0x001fe200078e00ff */
[----:B------:R-:W-:Y:S01]  /*2600*/  UMOV UR4, UR9 ;  /* 0x0000000900047c82 */ /* 0x000fe20008000000 */
[----:B------:R-:W-:Y:S01]  /*2610*/  IMAD R28, R40, c[0x0][0x17c], R37 ;  /* 0x00005f00281c7a24 */ /* 0x000fe200078e0225 */
[----:B------:R-:W-:-:S03]  /*2620*/  IADD3 R40, R37, 0x1, RZ ;  /* 0x0000000125287810 */ /* 0x000fc60007ffe0ff */
[----:B------:R-:W-:Y:S01]  /*2630*/  IMAD.WIDE R28, R28, R29, UR4 ;  /* 0x000000041c1c7e25 */ /* 0x000fe2000f8e021d */
[----:B------:R-:W-:-:S03]  /*2640*/  SHF.R.S32.HI R42, RZ, 0x1f, R40 ;  /* 0x0000001fff2a7819 */ /* 0x000fc60000011428 */
[----:B------:R-:W-:Y:S02]  /*2650*/  IMAD.MOV.U32 R34, RZ, RZ, R28 ;  /* 0x000000ffff227224 */ /* 0x000fe400078e001c */
[----:B------:R-:W-:Y:S02]  /*2660*/  IMAD.MOV.U32 R35, RZ, RZ, R29 ;  /* 0x000000ffff237224 */ /* 0x000fe400078e001d */
.L_x_38:
[----:B------:R-:W-:Y:S01]  /*2670*/  IMAD R29, R42, c[0x0][0x174], RZ ;  /* 0x00005d002a1d7a24 */ /* 0x000fe200078e02ff */
[----:B------:R-:W-:Y:S01]  /*2680*/  BSSY B3, `(.L_x_26) ;  /* 0x0000020000037945 */ /* 0x000fe20003800000 */
[----:B------:R-:W-:Y:S02]  /*2690*/  IMAD.MOV.U32 R45, RZ, RZ, c[0x0][0x174] ;  /* 0x00005d00ff2d7624 */ /* 0x000fe400078e00ff */
[C---:B------:R-:W-:Y:S02]  /*26a0*/  IMAD R29, R40.reuse, UR12, R29 ;  /* 0x0000000c281d7c24 */ /* 0x040fe4000f8e021d */
[----:B------:R-:W-:-:S04]  /*26b0*/  IMAD.WIDE.U32 R44, R40, R45, c[0x2][0x0] ;  /* 0x00800000282c7625 */ /* 0x000fc800078e002d */
[----:B------:R-:W-:-:S05]  /*26c0*/  IMAD.IADD R41, R45, 0x1, R29 ;  /* 0x000000012d297824 */ /* 0x000fca00078e021d */
[----:B0-----:R-:W-:-:S04]  /*26d0*/  LOP3.LUT R4, R41, UR16, RZ, 0xfc, !PT ;  /* 0x0000001029047c12 */ /* 0x001fc8000f8efcff */
[----:B------:R-:W-:-:S13]  /*26e0*/  ISETP.NE.U32.AND P0, PT, R4, RZ, PT ;  /* 0x000000ff0400720c */ /* 0x000fda0003f05070 */
[----:B------:R-:W-:Y:S05]  /*26f0*/  @!P0 BRA `(.L_x_27) ;  /* 0x0000006000008947 */ /* 0x000fea0003800000 */
[----:B------:R-:W-:Y:S01]  /*2700*/  IMAD.MOV.U32 R39, RZ, RZ, c[0x0][0x17c] ;  /* 0x00005f00ff277624 */ /* 0x000fe200078e00ff */
[----:B------:R-:W-:Y:S01]  /*2710*/  MOV R4, 0x2740 ;  /* 0x0000274000047802 */ /* 0x000fe20000000f00 */
[----:B------:R-:W-:Y:S02]  /*2720*/  IMAD.U32 R38, RZ, RZ, UR16 ;  /* 0x00000010ff267e24 */ /* 0x000fe4000f8e00ff */
[----:B-1----:R-:W-:Y:S05]  /*2730*/  CALL.REL.NOINC `($__internal_0_$__cuda_sm20_div_s64) ;  /* 0x0000194000007944 */ /* 0x002fea0003c00000 */
[----:B------:R-:W-:Y:S01]  /*2740*/  IMAD.MOV.U32 R32, RZ, RZ, R31 ;  /* 0x000000ffff207224 */ /* 0x000fe200078e001f */
[----:B------:R-:W-:Y:S05]  /*2750*/  BRA `(.L_x_28) ;  /* 0x0000012000007947 */ /* 0x000fea0003800000 */
.L_x_27:
        /* <DEDUP_REMOVED lines=18> */
.L_x_28:
[----:B------:R-:W-:Y:S05]  /*2880*/  BSYNC B3 ;  /* 0x0000000000037941 */ /* 0x000fea0003800000 */
.L_x_26:
[----:B------:R-:W2:Y:S04]  /*2890*/  LDG.E.U16 R31, [R34.64] ;  /* 0x0000000a221f7981 */ /* 0x000ea8000c1e1500 */
[----:B------:R-:W3:Y:S01]  /*28a0*/  LDG.E.U16 R30, [R26.64] ;  /* 0x0000000a1a1e7981 */ /* 0x000ee2000c1e1500 */
[----:B------:R-:W-:Y:S01]  /*28b0*/  IABS R33, c[0x0][0x17c] ;  /* 0x00005f0000217a13 */ /* 0x000fe20000000000 */
[----:B------:R-:W-:Y:S01]  /*28c0*/  IMAD.MOV.U32 R28, RZ, RZ, RZ ;  /* 0x000000ffff1c7224 */ /* 0x000fe200078e00ff */
[----:B------:R-:W-:Y:S01]  /*28d0*/  LOP3.LUT R32, RZ, R32, RZ, 0x33, !PT ;  /* 0x00000020ff207212 */ /* 0x000fe200078e33ff */
[----:B------:R-:W-:Y:S01]  /*28e0*/  BSSY B3, `(.L_x_29) ;  /* 0x000005d000037945 */ /* 0x000fe20003800000 */
[----:B------:R-:W0:Y:S08]  /*28f0*/  I2F.RP R38, R33 ;  /* 0x0000002100267306 */ /* 0x000e300000209400 */
[----:B0-----:R-:W0:Y:S02]  /*2900*/  MUFU.RCP R38, R38 ;  /* 0x0000002600267308 */ /* 0x001e240000001000 */
[----:B0-----:R-:W-:-:S06]  /*2910*/  IADD3 R39, R38, 0xffffffe, RZ ;  /* 0x0ffffffe26277810 */ /* 0x001fcc0007ffe0ff */
[----:B------:R-:W0:Y:S02]  /*2920*/  F2I.FTZ.U32.TRUNC.NTZ R29, R39 ;  /* 0x00000027001d7305 */ /* 0x000e24000021f000 */
[----:B0-----:R-:W-:-:S04]  /*2930*/  IMAD.MOV R4, RZ, RZ, -R29 ;  /* 0x000000ffff047224 */ /* 0x001fc800078e0a1d */
[----:B------:R-:W-:-:S04]  /*2940*/  IMAD R41, R4, R33, RZ ;  /* 0x0000002104297224 */ /* 0x000fc800078e02ff */
[----:B------:R-:W-:Y:S01]  /*2950*/  IMAD.HI.U32 R41, R29, R41, R28 ;  /* 0x000000291d297227 */ /* 0x000fe200078e001c */
[----:B------:R-:W-:-:S05]  /*2960*/  IABS R28, R37 ;  /* 0x00000025001c7213 */ /* 0x000fca0000000000 */
        /* <DEDUP_REMOVED lines=22> */
[----:B-1----:R-:W-:Y:S01]  /*2ad0*/  F2FP.BF16.PACK_AB R28, RZ, R36 ;  /* 0x00000024ff1c723e */ /* 0x002fe200000010ff */
[----:B------:R-:W-:-:S04]  /*2ae0*/  IMAD.MOV R39, RZ, RZ, -R29 ;  /* 0x000000ffff277224 */ /* 0x000fc800078e0a1d */
[----:B------:R-:W-:-:S05]  /*2af0*/  IMAD R38, R33, R39, R38 ;  /* 0x0000002721267224 */ /* 0x000fca00078e0226 */
[----:B------:R-:W-:-:S13]  /*2b00*/  ISETP.GT.U32.AND P3, PT, R33, R38, PT ;  /* 0x000000262100720c */ /* 0x000fda0003f64070 */
[----:B------:R-:W-:Y:S01]  /*2b10*/  @!P3 IMAD.IADD R38, R38, 0x1, -R33 ;  /* 0x000000012626b824 */ /* 0x000fe200078e0a21 */
[----:B------:R-:W-:-:S04]  /*2b20*/  @!P3 IADD3 R29, R29, 0x1, RZ ;  /* 0x000000011d1db810 */ /* 0x000fc80007ffe0ff */
[----:B------:R-:W-:Y:S02]  /*2b30*/  ISETP.GE.U32.AND P2, PT, R38, R33, PT ;  /* 0x000000212600720c */ /* 0x000fe40003f46070 */
[----:B------:R-:W-:-:S04]  /*2b40*/  PRMT R33, RZ, 0x5410, R28 ;  /* 0x00005410ff217816 */ /* 0x000fc8000000001c */
[----:B------:R-:W0:Y:S07]  /*2b50*/  MUFU.RCP R38, R33 ;  /* 0x0000002100267308 */ /* 0x000e2e0000001000 */
[----:B------:R-:W-:-:S05]  /*2b60*/  @P2 IADD3 R29, R29, 0x1, RZ ;  /* 0x000000011d1d2810 */ /* 0x000fca0007ffe0ff */
[----:B------:R-:W-:-:S05]  /*2b70*/  @!P4 IMAD.MOV R29, RZ, RZ, -R29 ;  /* 0x000000ffff1dc224 */ /* 0x000fca00078e0a1d */
[----:B------:R-:W-:-:S05]  /*2b80*/  SEL R29, R4, R29, !P0 ;  /* 0x0000001d041d7207 */ /* 0x000fca0004000000 */
[----:B------:R-:W-:-:S04]  /*2b90*/  IMAD R29, R44, c[0x0][0x174], R29 ;  /* 0x00005d002c1d7a24 */ /* 0x000fc800078e021d */
[----:B------:R-:W-:Y:S01]  /*2ba0*/  IMAD.IADD R29, R32, 0x1, R29 ;  /* 0x00000001201d7824 */ /* 0x000fe200078e021d */
[----:B------:R-:W-:-:S03]  /*2bb0*/  IADD3 R32, P0, R40, 0x1, RZ ;  /* 0x0000000128207810 */ /* 0x000fc60007f1e0ff */
[----:B------:R1:W4:Y:S02]  /*2bc0*/  I2F R28, R29 ;  /* 0x0000001d001c7306 */ /* 0x0003240000201400 */
[----:B-1----:R-:W-:-:S04]  /*2bd0*/  IMAD.X R29, RZ, RZ, R42, P0 ;  /* 0x000000ffff1d7224 */ /* 0x002fc800000e062a */
[----:B------:R-:W-:-:S04]  /*2be0*/  IMAD R29, R29, c[0x0][0x174], RZ ;  /* 0x00005d001d1d7a24 */ /* 0x000fc800078e02ff */
[----:B------:R-:W-:Y:S01]  /*2bf0*/  IMAD R29, R32, UR12, R29 ;  /* 0x0000000c201d7c24 */ /* 0x000fe2000f8e021d */
[----:B--2---:R-:W-:Y:S02]  /*2c00*/  PRMT R31, RZ, 0x5410, R31 ;  /* 0x00005410ff1f7816 */ /* 0x004fe4000000001f */
[----:B---3--:R-:W-:-:S03]  /*2c10*/  PRMT R30, RZ, 0x5410, R30 ;  /* 0x00005410ff1e7816 */ /* 0x008fc6000000001e */
[----:B0-----:R-:W-:-:S05]  /*2c20*/  FMUL.FTZ R31, R31, R38 ;  /* 0x000000261f1f7220 */ /* 0x001fca0000410000 */
[----:B----4-:R-:W-:-:S04]  /*2c30*/  F2FP.BF16.PACK_AB R31, R28, R31 ;  /* 0x0000001f1c1f723e */ /* 0x010fc800000010ff */
[--C-:B------:R-:W-:Y:S02]  /*2c40*/  PRMT R28, RZ, 0x7610, R31.reuse ;  /* 0x00007610ff1c7816 */ /* 0x100fe4000000001f */
[----:B------:R-:W-:-:S04]  /*2c50*/  PRMT R31, RZ, 0x5410, R31 ;  /* 0x00005410ff1f7816 */ /* 0x000fc8000000001f */
[----:B------:R-:W0:Y:S02]  /*2c60*/  MUFU.RCP R28, R28 ;  /* 0x0000001c001c7308 */ /* 0x000e240000001000 */
[----:B0-----:R-:W-:-:S05]  /*2c70*/  FMUL.FTZ R31, R31, R28 ;  /* 0x0000001c1f1f7220 */ /* 0x001fca0000410000 */
[----:B------:R-:W-:-:S04]  /*2c80*/  F2FP.BF16.PACK_AB R31, RZ, R31 ;  /* 0x0000001fff1f723e */ /* 0x000fc800000010ff */
[----:B------:R-:W-:-:S05]  /*2c90*/  PRMT R31, RZ, 0x5410, R31 ;  /* 0x00005410ff1f7816 */ /* 0x000fca000000001f */
[----:B------:R-:W-:Y:S02]  /*2ca0*/  FADD.FTZ R45, R30, R31 ;  /* 0x0000001f1e2d7221 */ /* 0x000fe40000010000 */
[----:B------:R-:W-:-:S03]  /*2cb0*/  IMAD.MOV.U32 R31, RZ, RZ, c[0x0][0x174] ;  /* 0x00005d00ff1f7624 */ /* 0x000fc600078e00ff */
[----:B------:R-:W-:Y:S01]  /*2cc0*/  F2FP.BF16.PACK_AB R45, RZ, R45 ;  /* 0x0000002dff2d723e */ /* 0x000fe200000010ff */
[----:B------:R-:W-:-:S04]  /*2cd0*/  IMAD.WIDE.U32 R30, R32, R31, c[0x2][0x0] ;  /* 0x00800000201e7625 */ /* 0x000fc800078e001f */
[----:B------:R-:W-:Y:S01]  /*2ce0*/  IMAD.IADD R41, R31, 0x1, R29 ;  /* 0x000000011f297824 */ /* 0x000fe200078e021d */
[----:B------:R0:W-:Y:S04]  /*2cf0*/  STG.E.U16 [R26.64], R45 ;  /* 0x0000002d1a007986 */ /* 0x0001e8000c10150a */
[----:B------:R-:W-:-:S04]  /*2d00*/  LOP3.LUT R28, R41, UR16, RZ, 0xfc, !PT ;  /* 0x00000010291c7c12 */ /* 0x000fc8000f8efcff */
[----:B------:R-:W-:-:S13]  /*2d10*/  ISETP.NE.U32.AND P0, PT, R28, RZ, PT ;  /* 0x000000ff1c00720c */ /* 0x000fda0003f05070 */
[----:B------:R-:W-:Y:S05]  /*2d20*/  @!P0 BRA `(.L_x_30) ;  /* 0x0000006000008947 */ /* 0x000fea0003800000 */
[----:B0-----:R-:W-:Y:S01]  /*2d30*/  IMAD.MOV.U32 R44, RZ, RZ, R30 ;  /* 0x000000ffff2c7224 */ /* 0x001fe200078e001e */
[----:B------:R-:W-:Y:S01]  /*2d40*/  MOV R4, 0x2d80 ;  /* 0x00002d8000047802 */ /* 0x000fe20000000f00 */
[----:B------:R-:W-:Y:S02]  /*2d50*/  IMAD.MOV.U32 R39, RZ, RZ, c[0x0][0x17c] ;  /* 0x00005f00ff277624 */ /* 0x000fe400078e00ff */
[----:B------:R-:W-:Y:S02]  /*2d60*/  IMAD.U32 R38, RZ, RZ, UR16 ;  /* 0x00000010ff267e24 */ /* 0x000fe4000f8e00ff */
[----:B------:R-:W-:Y:S05]  /*2d70*/  CALL.REL.NOINC `($__internal_0_$__cuda_sm20_div_s64) ;  /* 0x0000130000007944 */ /* 0x000fea0003c00000 */
[----:B------:R-:W-:Y:S05]  /*2d80*/  BRA `(.L_x_31) ;  /* 0x0000012000007947 */ /* 0x000fea0003800000 */
.L_x_30:
[----:B0-----:R-:W0:Y:S08]  /*2d90*/  I2F.U32.RP R32, c[0x0][0x17c] ;  /* 0x00005f0000207b06 */ /* 0x001e300000209000 */
        /* <DEDUP_REMOVED lines=17> */
.L_x_31:
[----:B------:R-:W-:Y:S05]  /*2eb0*/  BSYNC B3 ;  /* 0x0000000000037941 */ /* 0x000fea0003800000 */
.L_x_29:
[----:B------:R-:W2:Y:S01]  /*2ec0*/  LDG.E.U16 R30, [R34.64+0x2] ;  /* 0x0000020a221e7981 */ /* 0x000ea2000c1e1500 */
[----:B------:R-:W-:Y:S01]  /*2ed0*/  IABS R32, c[0x0][0x17c] ;  /* 0x00005f0000207a13 */ /* 0x000fe20000000000 */
[----:B------:R-:W-:Y:S01]  /*2ee0*/  IMAD.MOV.U32 R28, RZ, RZ, RZ ;  /* 0x000000ffff1c7224 */ /* 0x000fe200078e00ff */
[----:B------:R-:W-:Y:S01]  /*2ef0*/  PRMT R45, RZ, 0x5410, R45 ;  /* 0x00005410ff2d7816 */ /* 0x000fe2000000002d */
        /* <DEDUP_REMOVED lines=8> */
[----:B------:R-:W-:-:S04]  /*2f80*/  IADD3 R33, R37, 0x1, RZ ;  /* 0x0000000125217810 */ /* 0x000fc80007ffe0ff */
[----:B------:R-:W-:-:S05]  /*2f90*/  IABS R29, R33 ;  /* 0x00000021001d7213 */ /* 0x000fca0000000000 */
[----:B------:R-:W-:-:S04]  /*2fa0*/  IMAD.HI.U32 R4, R46, R29, RZ ;  /* 0x0000001d2e047227 */ /* 0x000fc800078e00ff */
[----:B------:R-:W-:-:S04]  /*2fb0*/  IMAD.MOV R28, RZ, RZ, -R4 ;  /* 0x000000ffff1c7224 */ /* 0x000fc800078e0a04 */
[----:B------:R-:W-:Y:S01]  /*2fc0*/  IMAD R29, R32, R28, R29 ;  /* 0x0000001c201d7224 */ /* 0x000fe200078e021d */
[----:B------:R-:W-:-:S04]  /*2fd0*/  LOP3.LUT R28, R33, c[0x0][0x17c], RZ, 0x3c, !PT ;  /* 0x00005f00211c7a12 */ /* 0x000fc800078e3cff */
[----:B------:R-:W-:Y:S02]  /*2fe0*/  ISETP.GT.U32.AND P2, PT, R32, R29, PT ;  /* 0x0000001d2000720c */ /* 0x000fe40003f44070 */
[----:B------:R-:W-:-:S11]  /*2ff0*/  ISETP.GE.AND P3, PT, R28, RZ, PT ;  /* 0x000000ff1c00720c */ /* 0x000fd60003f66270 */
[----:B------:R-:W-:Y:S01]  /*3000*/  @!P2 IMAD.IADD R29, R29, 0x1, -R32 ;  /* 0x000000011d1da824 */ /* 0x000fe200078e0a20 */
[----:B------:R-:W-:-:S04]  /*3010*/  @!P2 IADD3 R4, R4, 0x1, RZ ;  /* 0x000000010404a810 */ /* 0x000fc80007ffe0ff */
[----:B------:R-:W-:-:S13]  /*3020*/  ISETP.GE.U32.AND P0, PT, R29, R32, PT ;  /* 0x000000201d00720c */ /* 0x000fda0003f06070 */
        /* <DEDUP_REMOVED lines=13> */
[----:B------:R-:W-:Y:S01]  /*3100*/  LOP3.LUT R28, RZ, R31, RZ, 0x33, !PT ;  /* 0x0000001fff1c7212 */ /* 0x000fe200078e33ff */
[----:B------:R-:W-:-:S04]  /*3110*/  IMAD.MOV R38, RZ, RZ, -R29 ;  /* 0x000000ffff267224 */ /* 0x000fc800078e0a1d */
[----:B------:R-:W-:-:S05]  /*3120*/  IMAD R33, R32, R38, R33 ;  /* 0x0000002620217224 */ /* 0x000fca00078e0221 */
[----:B------:R-:W-:-:S13]  /*3130*/  ISETP.GT.U32.AND P3, PT, R32, R33, PT ;  /* 0x000000212000720c */ /* 0x000fda0003f64070 */
[----:B------:R-:W-:Y:S01]  /*3140*/  @!P3 IMAD.IADD R33, R33, 0x1, -R32 ;  /* 0x000000012121b824 */ /* 0x000fe200078e0a20 */
[----:B------:R-:W-:-:S04]  /*3150*/  @!P3 IADD3 R29, R29, 0x1, RZ ;  /* 0x000000011d1db810 */ /* 0x000fc80007ffe0ff */
[----:B------:R-:W-:Y:S02]  /*3160*/  ISETP.GE.U32.AND P2, PT, R33, R32, PT ;  /* 0x000000202100720c */ /* 0x000fe40003f46070 */
[----:B------:R-:W-:-:S04]  /*3170*/  F2FP.BF16.PACK_AB R32, RZ, R36 ;  /* 0x00000024ff20723e */ /* 0x000fc800000010ff */
[----:B------:R-:W-:-:S04]  /*3180*/  PRMT R32, RZ, 0x5410, R32 ;  /* 0x00005410ff207816 */ /* 0x000fc80000000020 */
[----:B------:R0:W1:Y:S03]  /*3190*/  MUFU.RCP R31, R32 ;  /* 0x00000020001f7308 */ /* 0x0000660000001000 */
[----:B------:R-:W-:-:S05]  /*31a0*/  @P2 IADD3 R29, R29, 0x1, RZ ;  /* 0x000000011d1d2810 */ /* 0x000fca0007ffe0ff */
[----:B------:R-:W-:-:S05]  /*31b0*/  @!P4 IMAD.MOV R29, RZ, RZ, -R29 ;  /* 0x000000ffff1dc224 */ /* 0x000fca00078e0a1d */
[----:B------:R-:W-:Y:S02]  /*31c0*/  SEL R29, R4, R29, !P0 ;  /* 0x0000001d041d7207 */ /* 0x000fe40004000000 */
[----:B0-----:R-:W-:-:S03]  /*31d0*/  IADD3 R32, P0, R40, 0x2, RZ ;  /* 0x0000000228207810 */ /* 0x001fc60007f1e0ff */
[----:B------:R-:W-:-:S04]  /*31e0*/  IMAD R29, R44, c[0x0][0x174], R29 ;  /* 0x00005d002c1d7a24 */ /* 0x000fc800078e021d */
[----:B------:R-:W-:-:S06]  /*31f0*/  IMAD.IADD R29, R28, 0x1, R29 ;  /* 0x000000011c1d7824 */ /* 0x000fcc00078e021d */
[----:B------:R-:W0:Y:S01]  /*3200*/  I2F R29, R29 ;  /* 0x0000001d001d7306 */ /* 0x000e220000201400 */
[----:B--2---:R-:W-:-:S05]  /*3210*/  PRMT R30, RZ, 0x5410, R30 ;  /* 0x00005410ff1e7816 */ /* 0x004fca000000001e */
[----:B-1----:R-:W-:-:S05]  /*3220*/  FMUL.FTZ R30, R30, R31 ;  /* 0x0000001f1e1e7220 */ /* 0x002fca0000410000 */
[----:B0-----:R-:W-:Y:S01]  /*3230*/  F2FP.BF16.PACK_AB R30, R29, R30 ;  /* 0x0000001e1d1e723e */ /* 0x001fe200000010ff */
[----:B------:R-:W-:-:S03]  /*3240*/  IMAD.X R29, RZ, RZ, R42, P0 ;  /* 0x000000ffff1d7224 */ /* 0x000fc600000e062a */
[--C-:B------:R-:W-:Y:S01]  /*3250*/  PRMT R28, RZ, 0x7610, R30.reuse ;  /* 0x00007610ff1c7816 */ /* 0x100fe2000000001e */
[----:B------:R-:W-:Y:S01]  /*3260*/  IMAD R29, R29, c[0x0][0x174], RZ ;  /* 0x00005d001d1d7a24 */ /* 0x000fe200078e02ff */
[----:B------:R-:W-:Y:S02]  /*3270*/  PRMT R30, RZ, 0x5410, R30 ;  /* 0x00005410ff1e7816 */ /* 0x000fe4000000001e */
[----:B------:R-:W0:Y:S01]  /*3280*/  MUFU.RCP R31, R28 ;  /* 0x0000001c001f7308 */ /* 0x000e220000001000 */
[----:B------:R-:W-:Y:S02]  /*3290*/  IMAD R29, R32, UR12, R29 ;  /* 0x0000000c201d7c24 */ /* 0x000fe4000f8e021d */
[----:B0-----:R-:W-:Y:S02]  /*32a0*/  FMUL.FTZ R30, R30, R31 ;  /* 0x0000001f1e1e7220 */ /* 0x001fe40000410000 */
[----:B------:R-:W-:-:S03]  /*32b0*/  IMAD.MOV.U32 R31, RZ, RZ, c[0x0][0x174] ;  /* 0x00005d00ff1f7624 */ /* 0x000fc600078e00ff */
[----:B------:R-:W-:-:S04]  /*32c0*/  F2FP.BF16.PACK_AB R30, RZ, R30 ;  /* 0x0000001eff1e723e */ /* 0x000fc800000010ff */
[----:B------:R-:W-:-:S05]  /*32d0*/  PRMT R30, RZ, 0x5410, R30 ;  /* 0x00005410ff1e7816 */ /* 0x000fca000000001e */
[----:B------:R-:W-:Y:S02]  /*32e0*/  FADD.FTZ R45, R45, R30 ;  /* 0x0000001e2d2d7221 */ /* 0x000fe40000010000 */
[----:B------:R-:W-:-:S03]  /*32f0*/  IMAD.WIDE.U32 R30, R32, R31, c[0x2][0x0] ;  /* 0x00800000201e7625 */ /* 0x000fc600078e001f */
[----:B------:R-:W-:Y:S01]  /*3300*/  F2FP.BF16.PACK_AB R45, RZ, R45 ;  /* 0x0000002dff2d723e */ /* 0x000fe200000010ff */
[----:B------:R-:W-:-:S04]  /*3310*/  IMAD.IADD R41, R31, 0x1, R29 ;  /* 0x000000011f297824 */ /* 0x000fc800078e021d */
[----:B------:R0:W-:Y:S01]  /*3320*/  STG.E.U16 [R26.64], R45 ;  /* 0x0000002d1a007986 */ /* 0x0001e2000c10150a */
        /* <DEDUP_REMOVED lines=9> */
.L_x_33:
        /* <DEDUP_REMOVED lines=18> */
.L_x_34:
[----:B------:R-:W-:Y:S05]  /*34e0*/  BSYNC B3 ;  /* 0x0000000000037941 */ /* 0x000fea0003800000 */
.L_x_32:
        /* <DEDUP_REMOVED lines=79> */
[----:B------:R-:W-:Y:S01]  /*39e0*/  IMAD.MOV.U32 R30, RZ, RZ, R31 ;  /* 0x000000ffff1e7224 */ /* 0x000fe200078e001f */
[----:B------:R-:W-:Y:S05]  /*39f0*/  BRA `(.L_x_37) ;  /* 0x0000012000007947 */ /* 0x000fea0003800000 */
.L_x_36:
        /* <DEDUP_REMOVED lines=18> */
.L_x_37:
[----:B------:R-:W-:Y:S05]  /*3b20*/  BSYNC B3 ;  /* 0x0000000000037941 */ /* 0x000fea0003800000 */
.L_x_35:
[----:B------:R0:W2:Y:S01]  /*3b30*/  LDG.E.U16 R4, [R34.64+0x6] ;  /* 0x0000060a22047981 */ /* 0x0000a2000c1e1500 */
[----:B------:R-:W-:Y:S02]  /*3b40*/  IABS R31, c[0x0][0x17c] ;  /* 0x00005f00001f7a13 */ /* 0x000fe40000000000 */
[----:B------:R-:W-:Y:S02]  /*3b50*/  LOP3.LUT R30, RZ, R30, RZ, 0x33, !PT ;  /* 0x0000001eff1e7212 */ /* 0x000fe400078e33ff */
[----:B------:R-:W1:Y:S01]  /*3b60*/  I2F.RP R38, R31 ;  /* 0x0000001f00267306 */ /* 0x000e620000209400 */
[----:B------:R-:W-:-:S07]  /*3b70*/  PRMT R45, RZ, 0x5410, R45 ;  /* 0x00005410ff2d7816 */ /* 0x000fce000000002d */
[----:B-1----:R-:W1:Y:S02]  /*3b80*/  MUFU.RCP R38, R38 ;  /* 0x0000002600267308 */ /* 0x002e640000001000 */
[----:B-1----:R-:W-:-:S06]  /*3b90*/  IADD3 R39, R38, 0xffffffe, RZ ;  /* 0x0ffffffe26277810 */ /* 0x002fcc0007ffe0ff */
[----:B------:R1:W3:Y:S02]  /*3ba0*/  F2I.FTZ.U32.TRUNC.NTZ R29, R39 ;  /* 0x00000027001d7305 */ /* 0x0002e4000021f000 */
[----:B-1----:R-:W-:Y:S01]  /*3bb0*/  LOP3.LUT R39, RZ, c[0x0][0x17c], RZ, 0x33, !PT ;  /* 0x00005f00ff277a12 */ /* 0x002fe200078e33ff */
[----:B---3--:R-:W-:-:S04]  /*3bc0*/  IMAD.MOV R28, RZ, RZ, -R29 ;  /* 0x000000ffff1c7224 */ /* 0x008fc800078e0a1d */
[----:B------:R-:W-:Y:S02]  /*3bd0*/  IMAD R33, R28, R31, RZ ;  /* 0x0000001f1c217224 */ /* 0x000fe400078e02ff */
[----:B------:R-:W-:-:S04]  /*3be0*/  IMAD.MOV.U32 R28, RZ, RZ, RZ ;  /* 0x000000ffff1c7224 */ /* 0x000fc800078e00ff */
[----:B------:R-:W-:Y:S01]  /*3bf0*/  IMAD.HI.U32 R41, R29, R33, R28 ;  /* 0x000000211d297227 */ /* 0x000fe200078e001c */
[C---:B------:R-:W-:Y:S02]  /*3c00*/  IADD3 R33, R37.reuse, 0x3, RZ ;  /* 0x0000000325217810 */ /* 0x040fe40007ffe0ff */
[----:B------:R-:W-:Y:S02]  /*3c10*/  IADD3 R37, R37, 0x4, RZ ;  /* 0x0000000425257810 */ /* 0x000fe40007ffe0ff */
        /* <DEDUP_REMOVED lines=27> */
[----:B------:R-:W-:Y:S02]  /*3dd0*/  @!P3 IADD3 R29, R29, 0x1, RZ ;  /* 0x000000011d1db810 */ /* 0x000fe40007ffe0ff */
[----:B------:R-:W-:Y:S02]  /*3de0*/  IADD3 R40, P3, R40, 0x4, RZ ;  /* 0x0000000428287810 */ /* 0x000fe40007f7e0ff */
[----:B------:R-:W-:Y:S02]  /*3df0*/  ISETP.GE.U32.AND P2, PT, R32, R31, PT ;  /* 0x0000001f2000720c */ /* 0x000fe40003f46070 */
[----:B------:R-:W1:Y:S01]  /*3e00*/  MUFU.RCP R31, R28 ;  /* 0x0000001c001f7308 */ /* 0x000e620000001000 */
[----:B------:R-:W-:-:S10]  /*3e10*/  IMAD.X R42, RZ, RZ, R42, P3 ;  /* 0x000000ffff2a7224 */ /* 0x000fd400018e062a */
[----:B------:R-:W-:Y:S02]  /*3e20*/  @P2 IADD3 R29, R29, 0x1, RZ ;  /* 0x000000011d1d2810 */ /* 0x000fe40007ffe0ff */
[----:B0-----:R-:W-:-:S03]  /*3e30*/  IADD3 R34, P2, R34, 0x8, RZ ;  /* 0x0000000822227810 */ /* 0x001fc60007f5e0ff */
[----:B------:R-:W-:Y:S02]  /*3e40*/  @!P4 IMAD.MOV R29, RZ, RZ, -R29 ;  /* 0x000000ffff1dc224 */ /* 0x000fe400078e0a1d */
[----:B------:R-:W-:-:S03]  /*3e50*/  IMAD.X R35, RZ, RZ, R35, P2 ;  /* 0x000000ffff237224 */ /* 0x000fc600010e0623 */
[----:B------:R-:W-:Y:S02]  /*3e60*/  SEL R29, R39, R29, !P0 ;  /* 0x0000001d271d7207 */ /* 0x000fe40004000000 */
[----:B------:R-:W-:-:S03]  /*3e70*/  ISETP.GE.AND P0, PT, R37, R10, PT ;  /* 0x0000000a2500720c */ /* 0x000fc60003f06270 */
[----:B------:R-:W-:-:S04]  /*3e80*/  IMAD R29, R38, c[0x0][0x174], R29 ;  /* 0x00005d00261d7a24 */ /* 0x000fc800078e021d */
[----:B------:R-:W-:-:S06]  /*3e90*/  IMAD.IADD R29, R30, 0x1, R29 ;  /* 0x000000011e1d7824 */ /* 0x000fcc00078e021d */
[----:B------:R-:W0:Y:S01]  /*3ea0*/  I2F R29, R29 ;  /* 0x0000001d001d7306 */ /* 0x000e220000201400 */
[----:B--2---:R-:W-:-:S05]  /*3eb0*/  PRMT R4, RZ, 0x5410, R4 ;  /* 0x00005410ff047816 */ /* 0x004fca0000000004 */
[----:B-1----:R-:W-:-:S05]  /*3ec0*/  FMUL.FTZ R4, R4, R31 ;  /* 0x0000001f04047220 */ /* 0x002fca0000410000 */
[----:B0-----:R-:W-:-:S04]  /*3ed0*/  F2FP.BF16.PACK_AB R4, R29, R4 ;  /* 0x000000041d04723e */ /* 0x001fc800000010ff */
        /* <DEDUP_REMOVED lines=9> */
[----:B------:R-:W-:Y:S01]  /*3f70*/  @P0 CALL.REL.NOINC `(.L_x_14) ;  /* 0x0000001000000944 */ /* 0x000fe20003c00000 */
[----:B------:R-:W-:Y:S05]  /*3f80*/  BRA `(.L_x_38) ;  /* 0xffffe6e000007947 */ /* 0x000fea000383ffff */
.L_x_14:
[----:B------:R-:W-:Y:S05]  /*3f90*/  BSYNC B2 ;  /* 0x0000000000027941 */ /* 0x000fea0003800000 */
.L_x_13:
[----:B------:R-:W-:Y:S01]  /*3fa0*/  @P1 CALL.REL.NOINC `(.L_x_9) ;  /* 0x0000001000001944 */ /* 0x000fe20003c00000 */
[----:B------:R-:W-:Y:S05]  /*3fb0*/  BRA `(.L_x_39) ;  /* 0xffffce2000007947 */ /* 0x000fea000383ffff */
.L_x_9:
[----:B------:R-:W-:Y:S05]  /*3fc0*/  BSYNC B1 ;  /* 0x0000000000017941 */ /* 0x000fea0003800000 */
.L_x_8:
[----:B------:R-:W-:-:S04]  /*3fd0*/  IADD3 R8, R8, c[0x0][0x0], RZ ;  /* 0x0000000008087a10 */ /* 0x000fc80007ffe0ff */
[----:B------:R-:W-:-:S13]  /*3fe0*/  ISETP.GE.AND P0, PT, R8, c[0x0][0x174], PT ;  /* 0x00005d0008007a0c */ /* 0x000fda0003f06270 */
[----:B------:R-:W-:Y:S01]  /*3ff0*/  @P0 CALL.REL.NOINC `(.L_x_4) ;  /* 0x0000001000000944 */ /* 0x000fe20003c00000 */
[----:B------:R-:W-:Y:S05]  /*4000*/  BRA `(.L_x_40) ;  /* 0xffffc6e000007947 */ /* 0x000fea000383ffff */
.L_x_4:
[----:B------:R-:W-:Y:S05]  /*4010*/  BSYNC B0 ;  /* 0x0000000000007941 */ /* 0x000fea0003800000 */
.L_x_3:
[----:B------:R-:W-:-:S04]  /*4020*/  IMAD.MOV.U32 R3, RZ, RZ, c[0x0][0x4] ;  /* 0x00000100ff037624 */ /* 0x000fc800078e00ff */
[----:B------:R-:W-:-:S05]  /*4030*/  IMAD R2, R3, c[0x0][0x10], R2 ;  /* 0x0000040003027a24 */ /* 0x000fca00078e0202 */
[----:B------:R-:W-:-:S13]  /*4040*/  ISETP.GE.AND P0, PT, R2, c[0x0][0x170], PT ;  /* 0x00005c0002007a0c */ /* 0x000fda0003f06270 */
[----:B------:R-:W-:Y:S01]  /*4050*/  @P0 CALL.REL.NOINC `(.L_x_41) ;  /* 0x0000001000000944 */ /* 0x000fe20003c00000 */
[----:B------:R-:W-:Y:S05]  /*4060*/  BRA `(.L_x_42) ;  /* 0xffffc10000007947 */ /* 0x000fea000383ffff */
.L_x_41:
[----:B------:R-:W-:Y:S05]  /*4070*/  EXIT ;  /* 0x000000000000794d */ /* 0x000fea0003800000 */
        .weak           $__internal_0_$__cuda_sm20_div_s64
        .type           $__internal_0_$__cuda_sm20_div_s64,@function
        .size           $__internal_0_$__cuda_sm20_div_s64,(.L_x_681 - $__internal_0_$__cuda_sm20_div_s64)
$__internal_0_$__cuda_sm20_div_s64:
[-C--:B------:R-:W-:Y:S02]  /*4080*/  IADD3 R28, P2, RZ, -R39.reuse, RZ ;  /* 0x80000027ff1c7210 */ /* 0x080fe40007f5e0ff */
[----:B------:R-:W-:Y:S02]  /*4090*/  ISETP.GE.AND P0, PT, R38, RZ, PT ;  /* 0x000000ff2600720c */ /* 0x000fe40003f06270 */
[----:B------:R-:W-:Y:S01]  /*40a0*/  ISETP.GE.AND P3, PT, R41, RZ, PT ;  /* 0x000000ff2900720c */ /* 0x000fe20003f66270 */
[----:B------:R-:W-:Y:S01]  /*40b0*/  IMAD.X R29, RZ, RZ, ~R38, P2 ;  /* 0x000000ffff1d7224 */ /* 0x000fe200010e0e26 */
[----:B------:R-:W-:-:S04]  /*40c0*/  SEL R28, R28, R39, !P0 ;  /* 0x000000271c1c7207 */ /* 0x000fc80004000000 */
[----:B------:R-:W-:-:S04]  /*40d0*/  SEL R29, R29, R38, !P0 ;  /* 0x000000261d1d7207 */ /* 0x000fc80004000000 */
[----:B------:R-:W0:Y:S08]  /*40e0*/  I2F.U64.RP R48, R28 ;  /* 0x0000001c00307312 */ /* 0x000e300000309000 */
[----:B0-----:R-:W0:Y:S02]  /*40f0*/  MUFU.RCP R48, R48 ;  /* 0x0000003000307308 */ /* 0x001e240000001000 */
[----:B0-----:R-:W-:-:S06]  /*4100*/  IADD3 R31, R48, 0x1ffffffe, RZ ;  /* 0x1ffffffe301f7810 */ /* 0x001fcc0007ffe0ff */
[----:B------:R-:W0:Y:S02]  /*4110*/  F2I.U64.TRUNC R30, R31 ;  /* 0x0000001f001e7311 */ /* 0x000e24000020d800 */
[----:B0-----:R-:W-:-:S04]  /*4120*/  IMAD.WIDE.U32 R32, R30, R28, RZ ;  /* 0x0000001c1e207225 */ /* 0x001fc800078e00ff */
[C---:B------:R-:W-:Y:S01]  /*4130*/  IMAD R33, R30.reuse, R29, R33 ;  /* 0x0000001d1e217224 */ /* 0x040fe200078e0221 */
[----:B------:R-:W-:Y:S01]  /*4140*/  IADD3 R43, P0, RZ, -R32, RZ ;  /* 0x80000020ff2b7210 */ /* 0x000fe20007f1e0ff */
[----:B------:R-:W-:Y:S02]  /*4150*/  IMAD.MOV.U32 R47, RZ, RZ, R30 ;  /* 0x000000ffff2f7224 */ /* 0x000fe400078e001e */
[----:B------:R-:W-:Y:S02]  /*4160*/  IMAD R33, R31, R28, R33 ;  /* 0x0000001c1f217224 */ /* 0x000fe400078e0221 */
[----:B------:R-:W-:-:S04]  /*4170*/  IMAD.HI.U32 R46, R30, R43, RZ ;  /* 0x0000002b1e2e7227 */ /* 0x000fc800078e00ff */
[----:B------:R-:W-:-:S04]  /*4180*/  IMAD.X R33, RZ, RZ, ~R33, P0 ;  /* 0x000000ffff217224 */ /* 0x000fc800000e0e21 */
[----:B------:R-:W-:-:S06]  /*4190*/  IMAD.WIDE.U32 R46, P0, R30, R33, R46 ;  /* 0x000000211e2e7225 */ /* 0x000fcc000780002e */
[----:B------:R-:W-:Y:S01]  /*41a0*/  IMAD.HI.U32 R30, P2, R31, R43, R46 ;  /* 0x0000002b1f1e7227 */ /* 0x000fe2000784002e */
[----:B------:R-:W-:-:S03]  /*41b0*/  IADD3 R47, P4, RZ, -R44, RZ ;  /* 0x8000002cff2f7210 */ /* 0x000fc60007f9e0ff */
[----:B------:R-:W-:Y:S01]  /*41c0*/  IMAD.HI.U32 R43, R31, R33, RZ ;  /* 0x000000211f2b7227 */ /* 0x000fe200078e00ff */
[----:B------:R-:W-:-:S03]  /*41d0*/  SEL R47, R47, R44, !P3 ;  /* 0x0000002c2f2f7207 */ /* 0x000fc60005800000 */
[----:B------:R-:W-:Y:S02]  /*41e0*/  IMAD.X R43, R43, 0x1, R31, P0 ;  /* 0x000000012b2b7824 */ /* 0x000fe400000e061f */
[----:B------:R-:W-:-:S05]  /*41f0*/  IMAD R31, R31, R33, RZ ;  /* 0x000000211f1f7224 */ /* 0x000fca00078e02ff */
[----:B------:R-:W-:-:S04]  /*4200*/  IADD3 R31, P0, R31, R30, RZ ;  /* 0x0000001e1f1f7210 */ /* 0x000fc80007f1e0ff */
[----:B------:R-:W-:Y:S01]  /*4210*/  IADD3.X R43, RZ, RZ, R43, P0, P2 ;  /* 0x000000ffff2b7210 */ /* 0x000fe200007e442b */
[----:B------:R-:W-:-:S04]  /*4220*/  IMAD.WIDE.U32 R32, R31, R28, RZ ;  /* 0x0000001c1f207225 */ /* 0x000fc800078e00ff */
[----:B------:R-:W-:Y:S01]  /*4230*/  IMAD R30, R31, R29, R33 ;  /* 0x0000001d1f1e7224 */ /* 0x000fe200078e0221 */
[----:B------:R-:W-:-:S03]  /*4240*/  IADD3 R33, P0, RZ, -R32, RZ ;  /* 0x80000020ff217210 */ /* 0x000fc60007f1e0ff */
[----:B------:R-:W-:-:S04]  /*4250*/  IMAD R30, R43, R28, R30 ;  /* 0x0000001c2b1e7224 */ /* 0x000fc800078e021e */
[----:B------:R-:W-:Y:S02]  /*4260*/  IMAD.X R32, RZ, RZ, ~R30, P0 ;  /* 0x000000ffff207224 */ /* 0x000fe400000e0e1e */
[----:B------:R-:W-:-:S04]  /*4270*/  IMAD.HI.U32 R30, R31, R33, RZ ;  /* 0x000000211f1e7227 */ /* 0x000fc800078e00ff */
[----:B------:R-:W-:-:S04]  /*4280*/  IMAD.HI.U32 R46, R43, R32, RZ ;  /* 0x000000202b2e7227 */ /* 0x000fc800078e00ff */
[----:B------:R-:W-:-:S06]  /*4290*/  IMAD.WIDE.U32 R30, P2, R31, R32, R30 ;  /* 0x000000201f1e7225 */ /* 0x000fcc000784001e */
[----:B------:R-:W-:-:S04]  /*42a0*/  IMAD.HI.U32 R30, P0, R43, R33, R30 ;  /* 0x000000212b1e7227 */ /* 0x000fc8000780001e */
[----:B------:R-:W-:Y:S02]  /*42b0*/  IMAD.X R33, R46, 0x1, R43, P2 ;  /* 0x000000012e217824 */ /* 0x000fe400010e062b */
[----:B------:R-:W-:Y:S02]  /*42c0*/  IMAD R43, R43, R32, RZ ;  /* 0x000000202b2b7224 */ /* 0x000fe400078e02ff */
[----:B------:R-:W-:-:S03]  /*42d0*/  IMAD.MOV.U32 R31, RZ, RZ, RZ ;  /* 0x000000ffff1f7224 */ /* 0x000fc600078e00ff */
[----:B------:R-:W-:Y:S01]  /*42e0*/  IADD3 R32, P2, R43, R30, RZ ;  /* 0x0000001e2b207210 */ /* 0x000fe20007f5e0ff */
[----:B------:R-:W-:-:S05]  /*42f0*/  IMAD.X R30, RZ, RZ, ~R41, P4 ;  /* 0x000000ffff1e7224 */ /* 0x000fca00020e0e29 */
[----:B------:R-:W-:Y:S01]  /*4300*/  SEL R43, R30, R41, !P3 ;  /* 0x000000291e2b7207 */ /* 0x000fe20005800000 */
[----:B------:R-:W-:-:S06]  /*4310*/  IMAD.HI.U32 R30, R32, R47, RZ ;  /* 0x0000002f201e7227 */ /* 0x000fcc00078e00ff */
[----:B------:R-:W-:Y:S01]  /*4320*/  IMAD.WIDE.U32 R30, R32, R43, R30 ;  /* 0x0000002b201e7225 */ /* 0x000fe200078e001e */
[----:B------:R-:W-:-:S05]  /*4330*/  IADD3.X R32, RZ, RZ, R33, P2, P0 ;  /* 0x000000ffff207210 */ /* 0x000fca00017e0421 */
[----:B------:R-:W-:-:S04]  /*4340*/  IMAD.HI.U32 R30, P0, R32, R47, R30 ;  /* 0x0000002f201e7227 */ /* 0x000fc8000780001e */
[CC--:B------:R-:W-:Y:S02]  /*4350*/  IMAD R33, R32.reuse, R43.reuse, RZ ;  /* 0x0000002b20217224 */ /* 0x0c0fe400078e02ff */
[----:B------:R-:W-:-:S03]  /*4360*/  IMAD.HI.U32 R32, R32, R43, RZ ;  /* 0x0000002b20207227 */ /* 0x000fc600078e00ff */
[----:B------:R-:W-:Y:S01]  /*4370*/  IADD3 R33, P2, R33, R30, RZ ;  /* 0x0000001e21217210 */ /* 0x000fe20007f5e0ff */
[----:B------:R-:W-:-:S04]  /*4380*/  IMAD.X R32, RZ, RZ, R32, P0 ;  /* 0x000000ffff207224 */ /* 0x000fc800000e0620 */
[----:B------:R-:W-:-:S04]  /*4390*/  IMAD.WIDE.U32 R30, R33, R28, RZ ;  /* 0x0000001c211e7225 */ /* 0x000fc800078e00ff */
[----:B------:R-:W-:Y:S02]  /*43a0*/  IMAD.X R49, RZ, RZ, R32, P2 ;  /* 0x000000ffff317224 */ /* 0x000fe400010e0620 */
[----:B------:R-:W-:-:S04]  /*43b0*/  IMAD R31, R33, R29, R31 ;  /* 0x0000001d211f7224 */ /* 0x000fc800078e021f */
[----:B------:R-:W-:Y:S01]  /*43c0*/  IMAD R32, R49, R28, R31 ;  /* 0x0000001c31207224 */ /* 0x000fe200078e021f */
[----:B------:R-:W-:-:S04]  /*43d0*/  IADD3 R31, P0, -R30, R47, RZ ;  /* 0x0000002f1e1f7210 */ /* 0x000fc80007f1e1ff */
[-C--:B------:R-:W-:Y:S01]  /*43e0*/  IADD3 R30, P3, R31, -R28.reuse, RZ ;  /* 0x8000001c1f1e7210 */ /* 0x080fe20007f7e0ff */
[----:B------:R-:W-:Y:S01]  /*43f0*/  IMAD.X R43, R43, 0x1, ~R32, P0 ;  /* 0x000000012b2b7824 */ /* 0x000fe200000e0e20 */
[----:B------:R-:W-:-:S04]  /*4400*/  ISETP.GE.U32.AND P0, PT, R31, R28, PT ;  /* 0x0000001c1f00720c */ /* 0x000fc80003f06070 */
[----:B------:R-:W-:-:S04]  /*4410*/  ISETP.GE.U32.AND.EX P0, PT, R43, R29, PT, P0 ;  /* 0x0000001d2b00720c */ /* 0x000fc80003f06100 */
[----:B------:R-:W-:Y:S01]  /*4420*/  SEL R31, R30, R31, P0 ;  /* 0x0000001f1e1f7207 */ /* 0x000fe20000000000 */
[----:B------:R-:W-:-:S03]  /*4430*/  IMAD.X R30, R43, 0x1, ~R29, P3 ;  /* 0x000000012b1e7824 */ /* 0x000fc600018e0e1d */
[----:B------:R-:W-:Y:S02]  /*4440*/  ISETP.GE.U32.AND P2, PT, R31, R28, PT ;  /* 0x0000001c1f00720c */ /* 0x000fe40003f46070 */
[----:B------:R-:W-:Y:S02]  /*4450*/  IADD3 R28, R33, 0x1, RZ ;  /* 0x00000001211c7810 */ /* 0x000fe40007ffe0ff */
[----:B------:R-:W-:Y:S02]  /*4460*/  SEL R43, R30, R43, P0 ;  /* 0x0000002b1e2b7207 */ /* 0x000fe40000000000 */
[----:B------:R-:W-:Y:S02]  /*4470*/  SEL R28, R28, R33, P0 ;  /* 0x000000211c1c7207 */ /* 0x000fe40000000000 */
[----:B------:R-:W-:Y:S02]  /*4480*/  ISETP.GE.U32.AND.EX P0, PT, R43, R29, PT, P2 ;  /* 0x0000001d2b00720c */ /* 0x000fe40003f06120 */
[----:B------:R-:W-:-:S02]  /*4490*/  IADD3 R31, R28, 0x1, RZ ;  /* 0x000000011c1f7810 */ /* 0x000fc40007ffe0ff */
[----:B------:R-:W-:Y:S02]  /*44a0*/  LOP3.LUT R29, R38, R41, RZ, 0x3c, !PT ;  /* 0x00000029261d7212 */ /* 0x000fe400078e3cff */
[----:B------:R-:W-:Y:S02]  /*44b0*/  SEL R31, R31, R28, P0 ;  /* 0x0000001c1f1f7207 */ /* 0x000fe40000000000 */
[----:B------:R-:W-:Y:S01]  /*44c0*/  ISETP.GE.AND P2, PT, R29, RZ, PT ;  /* 0x000000ff1d00720c */ /* 0x000fe20003f46270 */
[----:B------:R-:W-:Y:S01]  /*44d0*/  IMAD.MOV.U32 R29, RZ, RZ, 0x0 ;  /* 0x00000000ff1d7424 */ /* 0x000fe200078e00ff */
[----:B------:R-:W-:Y:S01]  /*44e0*/  ISETP.NE.U32.AND P0, PT, R39, RZ, PT ;  /* 0x000000ff2700720c */ /* 0x000fe20003f05070 */
[----:B------:R-:W-:-:S03]  /*44f0*/  IMAD.MOV R28, RZ, RZ, -R31 ;  /* 0x000000ffff1c7224 */ /* 0x000fc600078e0a1f */
[----:B------:R-:W-:Y:S02]  /*4500*/  ISETP.NE.AND.EX P0, PT, R38, RZ, PT, P0 ;  /* 0x000000ff2600720c */ /* 0x000fe40003f05300 */
[----:B------:R-:W-:Y:S01]  /*4510*/  SEL R31, R28, R31, !P2 ;  /* 0x0000001f1c1f7207 */ /* 0x000fe20005000000 */
[----:B------:R-:W-:-:S03]  /*4520*/  IMAD.MOV.U32 R28, RZ, RZ, R4 ;  /* 0x000000ffff1c7224 */ /* 0x000fc600078e0004 */
[----:B------:R-:W-:Y:S01]  /*4530*/  SEL R31, R31, 0xffffffff, P0 ;  /* 0xffffffff1f1f7807 */ /* 0x000fe20000000000 */
[----:B------:R-:W-:Y:S06]  /*4540*/  RET.REL.NODEC R28 `(_ZN2at6native58_GLOBAL__N__9a069279_25_AdaptiveAveragePooling_cu_ef17039c26adaptive_average_gradinputIN3c108BFloat16EEEvPT_PKS5_iiii) ;  /* 0xffffbab01c007950 */ /* 0x000fec0003c3ffff */
.L_x_43:
[----:B------:R-:W-:-:S00]  /*4550*/  BRA `(.L_x_43) ;  /* 0xfffffff000007947 */ /* 0x000fc0000383ffff */
[----:B------:R-:W-:-:S00]  /*4560*/  NOP ;  /* 0x0000000000007918 */ /* 0x000fc00000000000 */
        /* <DEDUP_REMOVED lines=9> */
.L_x_681:


//--------------------- .text._ZN2at6native58_GLOBAL__N__9a069279_25_AdaptiveAveragePooling_cu_ef17039c33atomic_adaptive_average_gradinputIN3c108BFloat16EEEvPT_PKS5_iiii --------------------------
	.section	.text._ZN2at6native58_GLOBAL__N__9a069279_25_AdaptiveAveragePooling_cu_ef17039c33atomic_adaptive_average_gradinputIN3c108BFloat16EEEvPT_PKS5_iiii,"ax",@progbits
	.sectioninfo	@"SHI_REGISTERS=35"
	.align	128
.text._ZN2at6native58_GLOBAL__N__9a069279_25_AdaptiveAveragePooling_cu_ef17039c33atomic_adaptive_average_gradinputIN3c108BFloat16EEEvPT_PKS5_iiii:
        .type           _ZN2at6native58_GLOBAL__N__9a069279_25_AdaptiveAveragePooling_cu_ef17039c33atomic_adaptive_average_gradinputIN3c108BFloat16EEEvPT_PKS5_iiii,@function
        .size           _ZN2at6native58_GLOBAL__N__9a069279_25_AdaptiveAveragePooling_cu_ef17039c33atomic_adaptive_average_gradinputIN3c108BFloat16EEEvPT_PKS5_iiii,(.L_x_683 - _ZN2at6native58_GLOBAL__N__9a069279_25_AdaptiveAveragePooling_cu_ef17039c33atomic_adaptive_average_gradinputIN3c108BFloat16EEEvPT_PKS5_iiii)
        .other          _ZN2at6native58_GLOBAL__N__9a069279_25_AdaptiveAveragePooling_cu_ef17039c33atomic_adaptive_average_gradinputIN3c108BFloat16EEEvPT_PKS5_iiii,@"STO_CUDA_ENTRY STV_DEFAULT"
_ZN2at6native58_GLOBAL__N__9a069279_25_AdaptiveAveragePooling_cu_ef17039c33atomic_adaptive_average_gradinputIN3c108BFloat16EEEvPT_PKS5_iiii:
[----:B------:R-:W-:Y:S02]  /*0000*/  IMAD.MOV.U32 R1, RZ, RZ, c[0x0][0x28] ;  /* 0x00000a00ff017624 */ /* 0x000fe400078e00ff */
[----:B------:R-:W0:Y:S04]  /*0010*/  S2R R8, SR_CTAID.Y ;  /* 0x0000000000087919 */ /* 0x000e280000002600 */
[----:B------:R-:W0:Y:S02]  /*0020*/  S2R R3, SR_TID.Y ;  /* 0x0000000000037919 */ /* 0x000e240000002200 */
[----:B0-----:R-:W-:-:S05]  /*0030*/  IMAD R8, R8, c[0x0][0x4], R3 ;  /* 0x0000010008087a24 */ /* 0x001fca00078e0203 */
[----:B------:R-:W-:-:S13]  /*0040*/  ISETP.GE.AND P0, PT, R8, c[0x0][0x178], PT ;  /* 0x00005e0008007a0c */ /* 0x000fda0003f06270 */
[----:B------:R-:W-:Y:S05]  /*0050*/  @P0 EXIT ;  /* 0x000000000000094d */ /* 0x000fea0003800000 */
[----:B------:R-:W0:Y:S01]  /*0060*/  S2R R11, SR_CTAID.X ;  /* 0x00000000000b7919 */ /* 0x000e220000002500 */
[----:B------:R-:W-:Y:S01]  /*0070*/  IMAD.MOV.U32 R9, RZ, RZ, c[0x0][0x174] ;  /* 0x00005d00ff097624 */ /* 0x000fe200078e00ff */
[----:B------:R-:W-:Y:S02]  /*0080*/  ULDC.64 UR6, c[0x0][0x178] ;  /* 0x00005e0000067ab9 */ /* 0x000fe40000000a00 */
[----:B------:R-:W1:Y:S01]  /*0090*/  S2R R0, SR_TID.X ;  /* 0x0000000000007919 */ /* 0x000e620000002100 */
[----:B------:R-:W-:Y:S01]  /*00a0*/  ULDC UR4, c[0x0][0x170] ;  /* 0x00005c0000047ab9 */ /* 0x000fe20000000800 */
[----:B------:R-:W-:Y:S01]  /*00b0*/  SHF.R.S32.HI R9, RZ, 0x1f, R9 ;  /* 0x0000001fff097819 */ /* 0x000fe20000011409 */
[----:B------:R-:W-:Y:S02]  /*00c0*/  USHF.R.S32.HI UR5, URZ, 0x1f, UR6 ;  /* 0x0000001f3f057899 */ /* 0x000fe40008011406 */
[----:B------:R-:W-:Y:S02]  /*00d0*/  USHF.R.S32.HI UR6, URZ, 0x1f, UR7 ;  /* 0x0000001f3f067899 */ /* 0x000fe40008011407 */
[----:B------:R-:W-:-:S02]  /*00e0*/  USHF.R.S32.HI UR4, URZ, 0x1f, UR4 ;  /* 0x0000001f3f047899 */ /* 0x000fc40008011404 */
[----:B------:R-:W-:Y:S01]  /*00f0*/  ULDC.64 UR8, c[0x0][0x118] ;  /* 0x0000460000087ab9 */ /* 0x000fe20000000a00 */
[C---:B0-----:R-:W-:Y:S02]  /*0100*/  IMAD R10, R11.reuse, c[0x0][0x170], RZ ;  /* 0x00005c000b0a7a24 */ /* 0x041fe400078e02ff */
[----:B------:R-:W-:Y:S02]  /*0110*/  IMAD R11, R11, c[0x0][0x178], RZ ;  /* 0x00005e000b0b7a24 */ /* 0x000fe400078e02ff */
[----:B------:R-:W-:Y:S02]  /*0120*/  IMAD R10, R10, c[0x0][0x174], RZ ;  /* 0x00005d000a0a7a24 */ /* 0x000fe400078e02ff */
[----:B-1----:R-:W-:Y:S02]  /*0130*/  IMAD R11, R11, c[0x0][0x17c], RZ ;  /* 0x00005f000b0b7a24 */ /* 0x002fe400078e02ff */
.L_x_64:
[----:B------:R-:W-:Y:S01]  /*0140*/  IABS R6, c[0x0][0x178] ;  /* 0x00005e0000067a13 */ /* 0x000fe20000000000 */
[----:B------:R-:W-:Y:S01]  /*0150*/  IMAD.MOV.U32 R25, RZ, RZ, c[0x0][0x170] ;  /* 0x00005c00ff197624 */ /* 0x000fe200078e00ff */
[----:B------:R-:W-:Y:S01]  /*0160*/  IABS R7, R8 ;  /* 0x0000000800077213 */ /* 0x000fe20000000000 */
[----:B------:R-:W-:Y:S01]  /*0170*/  BSSY B0, `(.L_x_44) ;  /* 0x0000049000007945 */ /* 0x000fe20003800000 */
[----:B------:R-:W0:Y:S01]  /*0180*/  I2F.RP R4, R6 ;  /* 0x0000000600047306 */ /* 0x000e220000209400 */
[----:B------:R-:W-:-:S07]  /*0190*/  IADD3 R24, R8, 0x1, RZ ;  /* 0x0000000108187810 */ /* 0x000fce0007ffe0ff */
[----:B0-----:R-:W0:Y:S02]  /*01a0*/  MUFU.RCP R4, R4 ;  /* 0x0000000400047308 */ /* 0x001e240000001000 */
[----:B0-----:R-:W-:-:S06]  /*01b0*/  IADD3 R2, R4, 0xffffffe, RZ ;  /* 0x0ffffffe04027810 */ /* 0x001fcc0007ffe0ff */
[----:B------:R0:W1:Y:S02]  /*01c0*/  F2I.FTZ.U32.TRUNC.NTZ R3, R2 ;  /* 0x0000000200037305 */ /* 0x000064000021f000 */
[----:B0-----:R-:W-:Y:S02]  /*01d0*/  IMAD.MOV.U32 R2, RZ, RZ, RZ ;  /* 0x000000ffff027224 */ /* 0x001fe400078e00ff */
[----:B-1----:R-:W-:-:S04]  /*01e0*/  IMAD.MOV R5, RZ, RZ, -R3 ;  /* 0x000000ffff057224 */ /* 0x002fc800078e0a03 */
[----:B------:R-:W-:-:S04]  /*01f0*/  IMAD R5, R5, R6, RZ ;  /* 0x0000000605057224 */ /* 0x000fc800078e02ff */
[----:B------:R-:W-:Y:S01]  /*0200*/  IMAD.HI.U32 R3, R3, R5, R2 ;  /* 0x0000000503037227 */ /* 0x000fe200078e0002 */
[----:B------:R-:W-:-:S04]  /*0210*/  LOP3.LUT R2, R8, c[0x0][0x178], RZ, 0x3c, !PT ;  /* 0x00005e0008027a12 */ /* 0x000fc800078e3cff */
[----:B------:R-:W-:Y:S01]  /*0220*/  ISETP.GE.AND P2, PT, R2, RZ, PT ;  /* 0x000000ff0200720c */ /* 0x000fe20003f46270 */
[----:B------:R-:W-:Y:S01]  /*0230*/  IMAD.HI.U32 R5, R3, R7, RZ ;  /* 0x0000000703057227 */ /* 0x000fe200078e00ff */
[----:B------:R-:W-:-:S03]  /*0240*/  LOP3.LUT R2, RZ, c[0x0][0x178], RZ, 0x33, !PT ;  /* 0x00005e00ff027a12 */ /* 0x000fc600078e33ff */
[----:B------:R-:W-:-:S04]  /*0250*/  IMAD.MOV R4, RZ, RZ, -R5 ;  /* 0x000000ffff047224 */ /* 0x000fc800078e0a05 */
[----:B------:R-:W-:-:S05]  /*0260*/  IMAD R4, R6, R4, R7 ;  /* 0x0000000406047224 */ /* 0x000fca00078e0207 */
        /* <DEDUP_REMOVED lines=36> */
[----:B------:R-:W-:Y:S05]  /*04b0*/  CALL.REL.NOINC `($__internal_1_$__cuda_sm20_div_s64) ;  /* 0x00000c5000007944 */ /* 0x000fea0003c00000 */
[----:B------:R-:W-:Y:S01]  /*04c0*/  IMAD.MOV.U32 R13, RZ, RZ, R6 ;  /* 0x000000ffff0d7224 */ /* 0x000fe200078e0006 */
[----:B------:R-:W-:Y:S05]  /*04d0*/  BRA `(.L_x_46) ;  /* 0x0000012000007947 */ /* 0x000fea0003800000 */
.L_x_45:
        /* <DEDUP_REMOVED lines=18> */
.L_x_46:
[----:B------:R-:W-:Y:S05]  /*0600*/  BSYNC B0 ;  /* 0x0000000000007941 */ /* 0x000fea0003800000 */
.L_x_44:
[----:B------:R-:W-:Y:S01]  /*0610*/  ISETP.GE.AND P0, PT, R0, c[0x0][0x17c], PT ;  /* 0x00005f0000007a0c */ /* 0x000fe20003f06270 */
[----:B------:R-:W-:-:S12]  /*0620*/  BSSY B0, `(.L_x_47) ;  /* 0x00000a8000007945 */ /* 0x000fd80003800000 */
[----:B------:R-:W-:Y:S05]  /*0630*/  @P0 BRA `(.L_x_48) ;  /* 0x00000a6000000947 */ /* 0x000fea0003800000 */
[----:B------:R-:W-:Y:S01]  /*0640*/  IADD3 R13, R13, 0x1, -R14 ;  /* 0x000000010d0d7810 */ /* 0x000fe20007ffe80e */
[----:B------:R-:W-:Y:S02]  /*0650*/  IMAD R3, R14, c[0x0][0x174], RZ ;  /* 0x00005d000e037a24 */ /* 0x000fe400078e02ff */
[----:B------:R-:W-:Y:S01]  /*0660*/  IMAD R2, R8, c[0x0][0x17c], RZ ;  /* 0x00005f0008027a24 */ /* 0x000fe200078e02ff */
[----:B------:R0:W1:Y:S01]  /*0670*/  I2F R14, R13 ;  /* 0x0000000d000e7306 */ /* 0x0000620000201400 */
[----:B------:R-:W-:Y:S01]  /*0680*/  IMAD.MOV.U32 R17, RZ, RZ, R0 ;  /* 0x000000ffff117224 */ /* 0x000fe200078e0000 */
[----:B------:R-:W-:Y:S02]  /*0690*/  IADD3 R15, P0, R10, R3, RZ ;  /* 0x000000030a0f7210 */ /* 0x000fe40007f1e0ff */
[----:B------:R-:W-:Y:S02]  /*06a0*/  IADD3 R16, P1, R11, R2, RZ ;  /* 0x000000020b107210 */ /* 0x000fe40007f3e0ff */
[----:B------:R-:W-:-:S02]  /*06b0*/  SHF.R.S32.HI R3, RZ, 0x1f, R3 ;  /* 0x0000001fff037819 */ /* 0x000fc40000011403 */
[----:B------:R-:W-:Y:S02]  /*06c0*/  SHF.R.S32.HI R20, RZ, 0x1f, R2 ;  /* 0x0000001fff147819 */ /* 0x000fe40000011402 */
[----:B------:R-:W-:Y:S02]  /*06d0*/  LEA.HI.X.SX32 R18, R10, R3, 0x1, P0 ;  /* 0x000000030a127211 */ /* 0x000fe400000f0eff */
[----:B0-----:R-:W-:Y:S02]  /*06e0*/  LEA.HI.X.SX32 R20, R11, R20, 0x1, P1 ;  /* 0x000000140b147211 */ /* 0x001fe400008f0eff */
.L_x_62:
[----:B------:R-:W-:Y:S01]  /*06f0*/  IADD3 R4, R17, 0x1, RZ ;  /* 0x0000000111047810 */ /* 0x000fe20007ffe0ff */
[----:B------:R-:W-:Y:S01]  /*0700*/  IMAD.MOV.U32 R3, RZ, RZ, c[0x0][0x174] ;  /* 0x00005d00ff037624 */ /* 0x000fe200078e00ff */
[----:B------:R-:W-:Y:S02]  /*0710*/  BSSY B1, `(.L_x_49) ;  /* 0x0000021000017945 */ /* 0x000fe40003800000 */
[----:B------:R-:W-:-:S05]  /*0720*/  SHF.R.S32.HI R2, RZ, 0x1f, R4 ;  /* 0x0000001fff027819 */ /* 0x000fca0000011404 */
[----:B------:R-:W-:Y:S02]  /*0730*/  IMAD R5, R2, c[0x0][0x174], RZ ;  /* 0x00005d0002057a24 */ /* 0x000fe400078e02ff */
[----:B------:R-:W-:-:S04]  /*0740*/  IMAD.WIDE.U32 R2, R4, R3, c[0x2][0x0] ;  /* 0x0080000004027625 */ /* 0x000fc800078e0003 */
[----:B------:R-:W-:-:S04]  /*0750*/  IMAD R5, R4, R9, R5 ;  /* 0x0000000904057224 */ /* 0x000fc800078e0205 */
[----:B------:R-:W-:-:S05]  /*0760*/  IMAD.IADD R22, R3, 0x1, R5 ;  /* 0x0000000103167824 */ /* 0x000fca00078e0205 */
[----:B------:R-:W-:-:S04]  /*0770*/  LOP3.LUT R4, R22, UR6, RZ, 0xfc, !PT ;  /* 0x0000000616047c12 */ /* 0x000fc8000f8efcff */
[----:B------:R-:W-:-:S13]  /*0780*/  ISETP.NE.U32.AND P0, PT, R4, RZ, PT ;  /* 0x000000ff0400720c */ /* 0x000fda0003f05070 */
[----:B------:R-:W-:Y:S05]  /*0790*/  @!P0 BRA `(.L_x_50) ;  /* 0x0000006000008947 */ /* 0x000fea0003800000 */
[----:B------:R-:W-:Y:S01]  /*07a0*/  IMAD.MOV.U32 R24, RZ, RZ, R2 ;  /* 0x000000ffff187224 */ /* 0x000fe200078e0002 */
[----:B------:R-:W-:Y:S01]  /*07b0*/  MOV R12, 0x7f0 ;  /* 0x000007f0000c7802 */ /* 0x000fe20000000f00 */
[----:B------:R-:W-:Y:S02]  /*07c0*/  IMAD.MOV.U32 R21, RZ, RZ, c[0x0][0x17c] ;  /* 0x00005f00ff157624 */ /* 0x000fe400078e00ff */
[----:B------:R-:W-:Y:S02]  /*07d0*/  IMAD.U32 R19, RZ, RZ, UR6 ;  /* 0x00000006ff137e24 */ /* 0x000fe4000f8e00ff */
[----:B-1----:R-:W-:Y:S05]  /*07e0*/  CALL.REL.NOINC `($__internal_1_$__cuda_sm20_div_s64) ;  /* 0x0000092000007944 */ /* 0x002fea0003c00000 */
[----:B------:R-:W-:Y:S05]  /*07f0*/  BRA `(.L_x_51) ;  /* 0x0000012000007947 */ /* 0x000fea0003800000 */
.L_x_50:
        /* <DEDUP_REMOVED lines=18> */
.L_x_51:
[----:B------:R-:W-:Y:S05]  /*0920*/  BSYNC B1 ;  /* 0x0000000000017941 */ /* 0x000fea0003800000 */
.L_x_49:
[----:B------:R-:W-:-:S04]  /*0930*/  IADD3 R2, P0, R17, R16, RZ ;  /* 0x0000001011027210 */ /* 0x000fc80007f1e0ff */
[----:B------:R-:W-:Y:S02]  /*0940*/  LEA.HI.X.SX32 R3, R17, R20, 0x1, P0 ;  /* 0x0000001411037211 */ /* 0x000fe400000f0eff */
[----:B------:R-:W-:-:S04]  /*0950*/  LEA R22, P0, R2, c[0x0][0x168], 0x1 ;  /* 0x00005a0002167a11 */ /* 0x000fc800078008ff */
[----:B------:R-:W-:-:S05]  /*0960*/  LEA.HI.X R23, R2, c[0x0][0x16c], R3, 0x1, P0 ;  /* 0x00005b0002177a11 */ /* 0x000fca00000f0c03 */
[----:B------:R0:W2:Y:S01]  /*0970*/  LDG.E.U16 R2, [R22.64] ;  /* 0x0000000816027981 */ /* 0x0000a2000c1e1500 */
[----:B------:R-:W-:Y:S01]  /*0980*/  IABS R3, c[0x0][0x17c] ;  /* 0x00005f0000037a13 */ /* 0x000fe20000000000 */
[----:B------:R-:W-:Y:S03]  /*0990*/  BSSY B1, `(.L_x_52) ;  /* 0x000006d000017945 */ /* 0x000fe60003800000 */
[----:B------:R-:W3:Y:S01]  /*09a0*/  I2F.RP R7, R3 ;  /* 0x0000000300077306 */ /* 0x000ee20000209400 */
[----:B0-----:R-:W-:-:S07]  /*09b0*/  IABS R22, R17 ;  /* 0x0000001100167213 */ /* 0x001fce0000000000 */
[----:B---3--:R-:W0:Y:S02]  /*09c0*/  MUFU.RCP R7, R7 ;  /* 0x0000000700077308 */ /* 0x008e240000001000 */
[----:B0-----:R-:W-:-:S06]  /*09d0*/  IADD3 R4, R7, 0xffffffe, RZ ;  /* 0x0ffffffe07047810 */ /* 0x001fcc0007ffe0ff */
[----:B------:R0:W3:Y:S02]  /*09e0*/  F2I.FTZ.U32.TRUNC.NTZ R5, R4 ;  /* 0x0000000400057305 */ /* 0x0000e4000021f000 */
[----:B0-----:R-:W-:Y:S02]  /*09f0*/  IMAD.MOV.U32 R4, RZ, RZ, RZ ;  /* 0x000000ffff047224 */ /* 0x001fe400078e00ff */
[----:B---3--:R-:W-:-:S04]  /*0a00*/  IMAD.MOV R12, RZ, RZ, -R5 ;  /* 0x000000ffff0c7224 */ /* 0x008fc800078e0a05 */
[----:B------:R-:W-:-:S04]  /*0a10*/  IMAD R19, R12, R3, RZ ;  /* 0x000000030c137224 */ /* 0x000fc800078e02ff */
[----:B------:R-:W-:Y:S01]  /*0a20*/  IMAD.HI.U32 R5, R5, R19, R4 ;  /* 0x0000001305057227 */ /* 0x000fe200078e0004 */
[----:B------:R-:W-:Y:S02]  /*0a30*/  LOP3.LUT R4, R17, c[0x0][0x17c], RZ, 0x3c, !PT ;  /* 0x00005f0011047a12 */ /* 0x000fe400078e3cff */
[----:B------:R-:W-:Y:S02]  /*0a40*/  LOP3.LUT R19, RZ, c[0x0][0x17c], RZ, 0x33, !PT ;  /* 0x00005f00ff137a12 */ /* 0x000fe400078e33ff */
[----:B------:R-:W-:Y:S01]  /*0a50*/  ISETP.GE.AND P2, PT, R4, RZ, PT ;  /* 0x000000ff0400720c */ /* 0x000fe20003f46270 */
[----:B------:R-:W-:-:S04]  /*0a60*/  IMAD.HI.U32 R12, R5, R22, RZ ;  /* 0x00000016050c7227 */ /* 0x000fc800078e00ff */
        /* <DEDUP_REMOVED lines=26> */
[----:B------:R-:W-:-:S03]  /*0c10*/  ISETP.GE.AND P0, PT, R13, 0x1, PT ;  /* 0x000000010d00780c */ /* 0x000fc60003f06270 */
[----:B------:R-:W-:-:S05]  /*0c20*/  IMAD R5, R22, c[0x0][0x174], R5 ;  /* 0x00005d0016057a24 */ /* 0x000fca00078e0205 */
[----:B------:R-:W-:Y:S02]  /*0c30*/  IADD3 R6, R6, 0x1, -R5 ;  /* 0x0000000106067810 */ /* 0x000fe40007ffe805 */
[C---:B------:R-:W-:Y:S02]  /*0c40*/  IADD3 R19, P1, R5.reuse, R15, RZ ;  /* 0x0000000f05137210 */ /* 0x040fe40007f3e0ff */
[----:B------:R-:W0:Y:S02]  /*0c50*/  I2F R3, R6 ;  /* 0x0000000600037306 */ /* 0x000e240000201400 */
[----:B------:R-:W-:Y:S02]  /*0c60*/  LEA.HI.X.SX32 R22, R5, R18, 0x1, P1 ;  /* 0x0000001205167211 */ /* 0x000fe400008f0eff */
[----:B------:R-:W-:-:S04]  /*0c70*/  LEA R12, P1, R19, c[0x0][0x160], 0x1 ;  /* 0x00005800130c7a11 */ /* 0x000fc800078208ff */
[----:B------:R-:W-:Y:S02]  /*0c80*/  LEA.HI.X R19, R19, c[0x0][0x164], R22, 0x1, P1 ;  /* 0x0000590013137a11 */ /* 0x000fe400008f0c16 */
[----:B01----:R-:W-:-:S04]  /*0c90*/  F2FP.BF16.PACK_AB R3, R14, R3 ;  /* 0x000000030e03723e */ /* 0x003fc800000010ff */
[--C-:B------:R-:W-:Y:S02]  /*0ca0*/  PRMT R4, RZ, 0x5410, R3.reuse ;  /* 0x00005410ff047816 */ /* 0x100fe40000000003 */
[----:B------:R-:W-:Y:S02]  /*0cb0*/  PRMT R3, RZ, 0x7610, R3 ;  /* 0x00007610ff037816 */ /* 0x000fe40000000003 */
[----:B------:R-:W0:Y:S08]  /*0cc0*/  MUFU.RCP R7, R4 ;  /* 0x0000000400077308 */ /* 0x000e300000001000 */
[----:B------:R-:W1:Y:S01]  /*0cd0*/  MUFU.RCP R3, R3 ;  /* 0x0000000300037308 */ /* 0x000e620000001000 */
[----:B--2---:R-:W-:-:S05]  /*0ce0*/  PRMT R2, RZ, 0x5410, R2 ;  /* 0x00005410ff027816 */ /* 0x004fca0000000002 */
[----:B0-----:R-:W-:-:S05]  /*0cf0*/  FMUL.FTZ R2, R2, R7 ;  /* 0x0000000702027220 */ /* 0x001fca0000410000 */
[----:B------:R-:W-:-:S04]  /*0d00*/  F2FP.BF16.PACK_AB R2, RZ, R2 ;  /* 0x00000002ff02723e */ /* 0x000fc800000010ff */
[----:B------:R-:W-:-:S05]  /*0d10*/  PRMT R2, RZ, 0x5410, R2 ;  /* 0x00005410ff027816 */ /* 0x000fca0000000002 */
[----:B-1----:R-:W-:Y:S01]  /*0d20*/  FMUL.FTZ R7, R2, R3 ;  /* 0x0000000302077220 */ /* 0x002fe20000410000 */
[----:B------:R-:W-:Y:S05]  /*0d30*/  @!P0 BRA `(.L_x_53) ;  /* 0x0000032000008947 */ /* 0x000fea0003800000 */
[----:B------:R-:W-:Y:S01]  /*0d40*/  F2FP.BF16.PACK_AB R7, RZ, R7 ;  /* 0x00000007ff07723e */ /* 0x000fe200000010ff */
[----:B------:R-:W-:-:S03]  /*0d50*/  IMAD.MOV.U32 R22, RZ, RZ, RZ ;  /* 0x000000ffff167224 */ /* 0x000fc600078e00ff */
.L_x_61:
[----:B------:R-:W-:Y:S01]  /*0d60*/  ISETP.GE.AND P1, PT, R6, 0x1, PT ;  /* 0x000000010600780c */ /* 0x000fe20003f26270 */
[----:B------:R-:W-:Y:S01]  /*0d70*/  BSSY B2, `(.L_x_54) ;  /* 0x000002a000027945 */ /* 0x000fe20003800000 */
[----:B------:R-:W-:-:S04]  /*0d80*/  IADD3 R22, R22, 0x1, RZ ;  /* 0x0000000116167810 */ /* 0x000fc80007ffe0ff */
[----:B------:R-:W-:-:S07]  /*0d90*/  ISETP.GE.AND P0, PT, R22, R13, PT ;  /* 0x0000000d1600720c */ /* 0x000fce0003f06270 */
[----:B------:R-:W-:Y:S05]  /*0da0*/  @!P1 BRA `(.L_x_55) ;  /* 0x0000026000009947 */ /* 0x000fea0003800000 */
[----:B------:R-:W-:Y:S02]  /*0db0*/  IMAD.MOV.U32 R21, RZ, RZ, RZ ;  /* 0x000000ffff157224 */ /* 0x000fe400078e00ff */
.L_x_60:
[----:B0-----:R-:W-:Y:S02]  /*0dc0*/  IMAD.MOV.U32 R2, RZ, RZ, R12 ;  /* 0x000000ffff027224 */ /* 0x001fe400078e000c */
[----:B------:R-:W-:-:S04]  /*0dd0*/  IMAD.MOV.U32 R3, RZ, RZ, R19 ;  /* 0x000000ffff037224 */ /* 0x000fc800078e0013 */
[----:B------:R-:W-:-:S05]  /*0de0*/  IMAD.WIDE R2, R21, 0x2, R2 ;  /* 0x0000000215027825 */ /* 0x000fca00078e0202 */
[----:B------:R0:W5:Y:S01]  /*0df0*/  LDG.E.U16 R24, [R2.64] ;  /* 0x0000000802187981 */ /* 0x000162000c1e1500 */
[----:B------:R-:W-:Y:S01]  /*0e00*/  IADD3 R21, R21, 0x1, RZ ;  /* 0x0000000115157810 */ /* 0x000fe20007ffe0ff */
[----:B------:R-:W-:Y:S03]  /*0e10*/  BSSY B3, `(.L_x_56) ;  /* 0x000001e000037945 */ /* 0x000fe60003800000 */
[----:B------:R-:W-:Y:S02]  /*0e20*/  ISETP.GE.AND P2, PT, R21, R6, PT ;  /* 0x000000061500720c */ /* 0x000fe40003f46270 */
.L_x_59:
[C---:B------:R-:W-:Y:S01]  /*0e30*/  LOP3.LUT R4, R2.reuse, 0xfffffffd, RZ, 0xc0, !PT ;  /* 0xfffffffd02047812 */ /* 0x040fe200078ec0ff */
[----:B------:R-:W-:Y:S01]  /*0e40*/  IMAD.MOV.U32 R5, RZ, RZ, R3 ;  /* 0x000000ffff057224 */ /* 0x000fe200078e0003 */
[----:B------:R-:W-:Y:S01]  /*0e50*/  LOP3.LUT R23, R2, 0x2, RZ, 0xc0, !PT ;  /* 0x0000000202177812 */ /* 0x000fe200078ec0ff */
[----:B-----5:R-:W-:Y:S01]  /*0e60*/  HFMA2.BF16_V2 R28, R7.H0_H0, 1, 1, R24.H0_H0 ;  /* 0x3f803f80071c7831 */ /* 0x020fe20000240818 */
[----:B------:R-:W-:Y:S01]  /*0e70*/  IMAD.MOV.U32 R27, RZ, RZ, 0x3254 ;  /* 0x00003254ff1b7424 */ /* 0x000fe200078e00ff */
[----:B------:R-:W-:Y:S01]  /*0e80*/  YIELD ;  /* 0x0000000000007946 */ /* 0x000fe20003800000 */
[----:B------:R1:W2:Y:S01]  /*0e90*/  LDG.E R25, [R4] ;  /* 0x0000000004197381 */ /* 0x0002a200001e0900 */
[C---:B------:R-:W-:Y:S01]  /*0ea0*/  ISETP.EQ.U32.AND P1, PT, R23.reuse, RZ, PT ;  /* 0x000000ff1700720c */ /* 0x040fe20003f22070 */
[----:B------:R-:W-:Y:S01]  /*0eb0*/  BSSY B4, `(.L_x_57) ;  /* 0x000000d000047945 */ /* 0x000fe20003800000 */
[----:B------:R-:W-:Y:S01]  /*0ec0*/  LOP3.LUT R26, R24, 0xffff, RZ, 0xc0, !PT ;  /* 0x0000ffff181a7812 */ /* 0x000fe200078ec0ff */
[----:B------:R-:W-:Y:S01]  /*0ed0*/  IMAD.SHL.U32 R29, R23, 0x8, RZ ;  /* 0x00000008171d7824 */ /* 0x000fe200078e00ff */
[----:B------:R-:W-:-:S02]  /*0ee0*/  LOP3.LUT R28, R28, 0xffff, RZ, 0xc0, !PT ;  /* 0x0000ffff1c1c7812 */ /* 0x000fc400078ec0ff */
[----:B------:R-:W-:-:S04]  /*0ef0*/  SEL R32, R27, 0x5410, P1 ;  /* 0x000054101b207807 */ /* 0x000fc80000800000 */
.L_x_58:
[CC--:B--2---:R-:W-:Y:S02]  /*0f00*/  PRMT R27, R25.reuse, R32.reuse, R28 ;  /* 0x00000020191b7216 */ /* 0x0c4fe4000000001c */
[----:B------:R-:W-:-:S04]  /*0f10*/  PRMT R23, R25, R32, R26 ;  /* 0x0000002019177216 */ /* 0x000fc8000000001a */
[----:B------:R-:W-:Y:S01]  /*0f20*/  PRMT R30, R23, R32, RZ ;  /* 0x00000020171e7216 */ /* 0x000fe200000000ff */
[----:B------:R-:W2:Y:S02]  /*0f30*/  ATOMG.E.CAS.STRONG.GPU PT, R27, [R4], R23, R27 ;  /* 0x00000017041b73a9 */ /* 0x000ea400001ee11b */
[----:B--2---:R-:W-:-:S04]  /*0f40*/  PRMT R25, R27, R32, RZ ;  /* 0x000000201b197216 */ /* 0x004fc800000000ff */
[----:B------:R-:W-:Y:S01]  /*0f50*/  ISETP.NE.U32.AND P1, PT, R25, R30, PT ;  /* 0x0000001e1900720c */ /* 0x000fe20003f25070 */
[----:B------:R-:W-:-:S12]  /*0f60*/  IMAD.MOV.U32 R25, RZ, RZ, R27 ;  /* 0x000000ffff197224 */ /* 0x000fd800078e001b */
[----:B------:R-:W-:Y:S05]  /*0f70*/  @P1 BRA `(.L_x_58) ;  /* 0xffffff8000001947 */ /* 0x000fea000383ffff */
[----:B------:R-:W-:Y:S05]  /*0f80*/  BSYNC B4 ;  /* 0x0000000000047941 */ /* 0x000fea0003800000 */
.L_x_57:
[----:B------:R-:W-:Y:S02]  /*0f90*/  SHF.R.U32.HI R23, RZ, R29, R27 ;  /* 0x0000001dff177219 */ /* 0x000fe4000001161b */
[----:B-1----:R-:W-:Y:S02]  /*0fa0*/  PRMT R5, R24, 0x9910, RZ ;  /* 0x0000991018057816 */ /* 0x002fe400000000ff */
[C---:B------:R-:W-:Y:S02]  /*0fb0*/  PRMT R4, R23.reuse, 0x9910, RZ ;  /* 0x0000991017047816 */ /* 0x040fe400000000ff */
[----:B------:R-:W-:Y:S02]  /*0fc0*/  PRMT R24, R23, 0x7610, R24 ;  /* 0x0000761017187816 */ /* 0x000fe40000000018 */
[----:B------:R-:W-:-:S13]  /*0fd0*/  ISETP.NE.AND P1, PT, R5, R4, PT ;  /* 0x000000040500720c */ /* 0x000fda0003f25270 */
[----:B------:R-:W-:Y:S05]  /*0fe0*/  @P1 BRA `(.L_x_59) ;  /* 0xfffffe4000001947 */ /* 0x000fea000383ffff */
[----:B------:R-:W-:Y:S05]  /*0ff0*/  BSYNC B3 ;  /* 0x0000000000037941 */ /* 0x000fea0003800000 */
.L_x_56:
[----:B------:R-:W-:Y:S05]  /*1000*/  @!P2 BRA `(.L_x_60) ;  /* 0xfffffdb00000a947 */ /* 0x000fea000383ffff */
.L_x_55:
[----:B------:R-:W-:Y:S05]  /*1010*/  BSYNC B2 ;  /* 0x0000000000027941 */ /* 0x000fea0003800000 */
.L_x_54:
[----:B0-----:R-:W-:-:S05]  /*1020*/  IMAD.MOV.U32 R2, RZ, RZ, c[0x0][0x174] ;  /* 0x00005d00ff027624 */ /* 0x001fca00078e00ff */
[----:B------:R-:W-:-:S04]  /*1030*/  LEA R12, P1, R2, R12, 0x1 ;  /* 0x0000000c020c7211 */ /* 0x000fc800078208ff */
[----:B------:R-:W-:Y:S01]  /*1040*/  LEA.HI.X R19, R2, R19, R9, 0x1, P1 ;  /* 0x0000001302137211 */ /* 0x000fe200008f0c09 */
[----:B------:R-:W-:Y:S05]  /*1050*/  @!P0 BRA `(.L_x_61) ;  /* 0xfffffd0000008947 */ /* 0x000fea000383ffff */
.L_x_53:
[----:B------:R-:W-:Y:S05]  /*1060*/  BSYNC B1 ;  /* 0x0000000000017941 */ /* 0x000fea0003800000 */
.L_x_52:
[----:B------:R-:W-:-:S04]  /*1070*/  IADD3 R17, R17, c[0x0][0x0], RZ ;  /* 0x0000000011117a10 */ /* 0x000fc80007ffe0ff */
[----:B------:R-:W-:-:S13]  /*1080*/  ISETP.GE.AND P0, PT, R17, c[0x0][0x17c], PT ;  /* 0x00005f0011007a0c */ /* 0x000fda0003f06270 */
[----:B------:R-:W-:Y:S05]  /*1090*/  @!P0 BRA `(.L_x_62) ;  /* 0xfffff65000008947 */ /* 0x000fea000383ffff */
.L_x_48:
[----:B------:R-:W-:Y:S05]  /*10a0*/  BSYNC B0 ;  /* 0x0000000000007941 */ /* 0x000fea0003800000 */
.L_x_47:
[----:B------:R-:W-:-:S04]  /*10b0*/  IMAD.MOV.U32 R3, RZ, RZ, c[0x0][0x4] ;  /* 0x00000100ff037624 */ /* 0x000fc800078e00ff */
[----:B------:R-:W-:-:S05]  /*10c0*/  IMAD R8, R3, c[0x0][0x10], R8 ;  /* 0x0000040003087a24 */ /* 0x000fca00078e0208 */
[----:B------:R-:W-:-:S13]  /*10d0*/  ISETP.GE.AND P0, PT, R8, c[0x0][0x178], PT ;  /* 0x00005e0008007a0c */ /* 0x000fda0003f06270 */
[----:B------:R-:W-:Y:S01]  /*10e0*/  @P0 CALL.REL.NOINC `(.L_x_63) ;  /* 0x0000001000000944 */ /* 0x000fe20003c00000 */
[----:B------:R-:W-:Y:S05]  /*10f0*/  BRA `(.L_x_64) ;  /* 0xfffff04000007947 */ /* 0x000fea000383ffff */
.L_x_63:
[----:B------:R-:W-:Y:S05]  /*1100*/  EXIT ;  /* 0x000000000000794d */ /* 0x000fea0003800000 */
        .weak           $__internal_1_$__cuda_sm20_div_s64
        .type           $__internal_1_$__cuda_sm20_div_s64,@function
        .size           $__internal_1_$__cuda_sm20_div_s64,(.L_x_683 - $__internal_1_$__cuda_sm20_div_s64)
$__internal_1_$__cuda_sm20_div_s64:
        /* <DEDUP_REMOVED lines=11> */
[----:B------:R-:W-:Y:S01]  /*11c0*/  IMAD R7, R4, R3, R7 ;  /* 0x0000000304077224 */ /* 0x000fe200078e0207 */
[----:B------:R-:W-:-:S03]  /*11d0*/  IADD3 R25, P0, RZ, -R6, RZ ;  /* 0x80000006ff197210 */ /* 0x000fc60007f1e0ff */
[----:B------:R-:W-:Y:S02]  /*11e0*/  IMAD R7, R5, R2, R7 ;  /* 0x0000000205077224 */ /* 0x000fe400078e0207 */
[----:B------:R-:W-:-:S04]  /*11f0*/  IMAD.HI.U32 R6, R4, R25, RZ ;  /* 0x0000001904067227 */ /* 0x000fc800078e00ff */
[----:B------:R-:W-:Y:S02]  /*1200*/  IMAD.X R27, RZ, RZ, ~R7, P0 ;  /* 0x000000ffff1b7224 */ /* 0x000fe400000e0e07 */
[----:B------:R-:W-:Y:S02]  /*1210*/  IMAD.MOV.U32 R7, RZ, RZ, R4 ;  /* 0x000000ffff077224 */ /* 0x000fe400078e0004 */
[-C--:B------:R-:W-:Y:S02]  /*1220*/  IMAD R29, R5, R27.reuse, RZ ;  /* 0x0000001b051d7224 */ /* 0x080fe400078e02ff */
[----:B------:R-:W-:-:S04]  /*1230*/  IMAD.WIDE.U32 R6, P0, R4, R27, R6 ;  /* 0x0000001b04067225 */ /* 0x000fc80007800006 */
[----:B------:R-:W-:-:S04]  /*1240*/  IMAD.HI.U32 R23, R5, R27, RZ ;  /* 0x0000001b05177227 */ /* 0x000fc800078e00ff */
[----:B------:R-:W-:-:S04]  /*1250*/  IMAD.HI.U32 R6, P1, R5, R25, R6 ;  /* 0x0000001905067227 */ /* 0x000fc80007820006 */
[----:B------:R-:W-:Y:S01]  /*1260*/  IMAD.X R23, R23, 0x1, R5, P0 ;  /* 0x0000000117177824 */ /* 0x000fe200000e0605 */
[----:B------:R-:W-:-:S04]  /*1270*/  IADD3 R7, P2, R29, R6, RZ ;  /* 0x000000061d077210 */ /* 0x000fc80007f5e0ff */
[----:B------:R-:W-:Y:S01]  /*1280*/  IADD3.X R23, RZ, RZ, R23, P2, P1 ;  /* 0x000000ffff177210 */ /* 0x000fe200017e2417 */
[----:B------:R-:W-:-:S04]  /*1290*/  IMAD.WIDE.U32 R4, R7, R2, RZ ;  /* 0x0000000207047225 */ /* 0x000fc800078e00ff */
[----:B------:R-:W-:Y:S01]  /*12a0*/  IMAD R5, R7, R3, R5 ;  /* 0x0000000307057224 */ /* 0x000fe200078e0205 */
[----:B------:R-:W-:-:S03]  /*12b0*/  IADD3 R25, P0, RZ, -R4, RZ ;  /* 0x80000004ff197210 */ /* 0x000fc60007f1e0ff */
[----:B------:R-:W-:Y:S02]  /*12c0*/  IMAD R5, R23, R2, R5 ;  /* 0x0000000217057224 */ /* 0x000fe400078e0205 */
[----:B------:R-:W-:-:S04]  /*12d0*/  IMAD.HI.U32 R6, R7, R25, RZ ;  /* 0x0000001907067227 */ /* 0x000fc800078e00ff */
[----:B------:R-:W-:Y:S01]  /*12e0*/  IMAD.X R4, RZ, RZ, ~R5, P0 ;  /* 0x000000ffff047224 */ /* 0x000fe200000e0e05 */
[----:B------:R-:W-:-:S03]  /*12f0*/  IADD3 R5, P4, RZ, -R24, RZ ;  /* 0x80000018ff057210 */ /* 0x000fc60007f9e0ff */
[----:B------:R-:W-:-:S06]  /*1300*/  IMAD.WIDE.U32 R6, P0, R7, R4, R6 ;  /* 0x0000000407067225 */ /* 0x000fcc0007800006 */
[----:B------:R-:W-:Y:S01]  /*1310*/  IMAD.HI.U32 R6, P1, R23, R25, R6 ;  /* 0x0000001917067227 */ /* 0x000fe20007820006 */
[----:B------:R-:W-:-:S03]  /*1320*/  SEL R7, R5, R24, !P3 ;  /* 0x0000001805077207 */ /* 0x000fc60005800000 */
[CC--:B------:R-:W-:Y:S02]  /*1330*/  IMAD R25, R23.reuse, R4.reuse, RZ ;  /* 0x0000000417197224 */ /* 0x0c0fe400078e02ff */
[----:B------:R-:W-:-:S03]  /*1340*/  IMAD.HI.U32 R4, R23, R4, RZ ;  /* 0x0000000417047227 */ /* 0x000fc600078e00ff */
[----:B------:R-:W-:Y:S01]  /*1350*/  IADD3 R6, P2, R25, R6, RZ ;  /* 0x0000000619067210 */ /* 0x000fe20007f5e0ff */
[----:B------:R-:W-:Y:S02]  /*1360*/  IMAD.X R25, RZ, RZ, ~R22, P4 ;  /* 0x000000ffff197224 */ /* 0x000fe400020e0e16 */
[----:B------:R-:W-:Y:S02]  /*1370*/  IMAD.X R5, R4, 0x1, R23, P0 ;  /* 0x0000000104057824 */ /* 0x000fe400000e0617 */
[----:B------:R-:W-:Y:S01]  /*1380*/  IMAD.HI.U32 R4, R6, R7, RZ ;  /* 0x0000000706047227 */ /* 0x000fe200078e00ff */
[-C--:B------:R-:W-:Y:S02]  /*1390*/  SEL R23, R25, R22.reuse, !P3 ;  /* 0x0000001619177207 */ /* 0x080fe40005800000 */
[----:B------:R-:W-:Y:S01]  /*13a0*/  IADD3.X R24, RZ, RZ, R5, P2, P1 ;  /* 0x000000ffff187210 */ /* 0x000fe200017e2405 */
[----:B------:R-:W-:Y:S01]  /*13b0*/  IMAD.MOV.U32 R5, RZ, RZ, RZ ;  /* 0x000000ffff057224 */ /* 0x000fe200078e00ff */
[----:B------:R-:W-:-:S03]  /*13c0*/  LOP3.LUT R22, R19, R22, RZ, 0x3c, !PT ;  /* 0x0000001613167212 */ /* 0x000fc600078e3cff */
[----:B------:R-:W-:-:S04]  /*13d0*/  IMAD.WIDE.U32 R4, R6, R23, R4 ;  /* 0x0000001706047225 */ /* 0x000fc800078e0004 */
[C---:B------:R-:W-:Y:S02]  /*13e0*/  IMAD R25, R24.reuse, R23, RZ ;  /* 0x0000001718197224 */ /* 0x040fe400078e02ff */
[----:B------:R-:W-:-:S04]  /*13f0*/  IMAD.HI.U32 R4, P0, R24, R7, R4 ;  /* 0x0000000718047227 */ /* 0x000fc80007800004 */
[----:B------:R-:W-:Y:S01]  /*1400*/  IMAD.HI.U32 R6, R24, R23, RZ ;  /* 0x0000001718067227 */ /* 0x000fe200078e00ff */
[----:B------:R-:W-:-:S03]  /*1410*/  IADD3 R25, P1, R25, R4, RZ ;  /* 0x0000000419197210 */ /* 0x000fc60007f3e0ff */
[----:B------:R-:W-:Y:S02]  /*1420*/  IMAD.X R6, RZ, RZ, R6, P0 ;  /* 0x000000ffff067224 */ /* 0x000fe400000e0606 */
[----:B------:R-:W-:-:S04]  /*1430*/  IMAD.WIDE.U32 R4, R25, R2, RZ ;  /* 0x0000000219047225 */ /* 0x000fc800078e00ff */
[----:B------:R-:W-:Y:S01]  /*1440*/  IMAD.X R27, RZ, RZ, R6, P1 ;  /* 0x000000ffff1b7224 */ /* 0x000fe200008e0606 */
[----:B------:R-:W-:Y:S01]  /*1450*/  IADD3 R29, P1, -R4, R7, RZ ;  /* 0x00000007041d7210 */ /* 0x000fe20007f3e1ff */
[----:B------:R-:W-:-:S03]  /*1460*/  IMAD R5, R25, R3, R5 ;  /* 0x0000000319057224 */ /* 0x000fc600078e0205 */
[-C--:B------:R-:W-:Y:S01]  /*1470*/  ISETP.GE.U32.AND P0, PT, R29, R2.reuse, PT ;  /* 0x000000021d00720c */ /* 0x080fe20003f06070 */
[----:B------:R-:W-:-:S04]  /*1480*/  IMAD R4, R27, R2, R5 ;  /* 0x000000021b047224 */ /* 0x000fc800078e0205 */
[----:B------:R-:W-:Y:S01]  /*1490*/  IMAD.X R23, R23, 0x1, ~R4, P1 ;  /* 0x0000000117177824 */ /* 0x000fe200008e0e04 */
[----:B------:R-:W-:Y:S02]  /*14a0*/  IADD3 R5, P1, R29, -R2, RZ ;  /* 0x800000021d057210 */ /* 0x000fe40007f3e0ff */
[----:B------:R-:W-:Y:S02]  /*14b0*/  IADD3 R4, R25, 0x1, RZ ;  /* 0x0000000119047810 */ /* 0x000fe40007ffe0ff */
[C---:B------:R-:W-:Y:S01]  /*14c0*/  ISETP.GE.U32.AND.EX P0, PT, R23.reuse, R3, PT, P0 ;  /* 0x000000031700720c */ /* 0x040fe20003f06100 */
[----:B------:R-:W-:Y:S01]  /*14d0*/  IMAD.X R7, R23, 0x1, ~R3, P1 ;  /* 0x0000000117077824 */ /* 0x000fe200008e0e03 */
[----:B------:R-:W-:Y:S02]  /*14e0*/  ISETP.GE.AND P1, PT, R22, RZ, PT ;  /* 0x000000ff1600720c */ /* 0x000fe40003f26270 */
[----:B------:R-:W-:Y:S02]  /*14f0*/  SEL R5, R5, R29, P0 ;  /* 0x0000001d05057207 */ /* 0x000fe40000000000 */
[----:B------:R-:W-:-:S02]  /*1500*/  SEL R7, R7, R23, P0 ;  /* 0x0000001707077207 */ /* 0x000fc40000000000 */
[----:B------:R-:W-:Y:S02]  /*1510*/  SEL R25, R4, R25, P0 ;  /* 0x0000001904197207 */ /* 0x000fe40000000000 */
[----:B------:R-:W-:Y:S01]  /*1520*/  ISETP.GE.U32.AND P0, PT, R5, R2, PT ;  /* 0x000000020500720c */ /* 0x000fe20003f06070 */
[----:B------:R-:W-:Y:S01]  /*1530*/  IMAD.MOV.U32 R2, RZ, RZ, R12 ;  /* 0x000000ffff027224 */ /* 0x000fe200078e000c */
[----:B------:R-:W-:Y:S02]  /*1540*/  IADD3 R6, R25, 0x1, RZ ;  /* 0x0000000119067810 */ /* 0x000fe40007ffe0ff */
[----:B------:R-:W-:-:S04]  /*1550*/  ISETP.GE.U32.AND.EX P0, PT, R7, R3, PT, P0 ;  /* 0x000000030700720c */ /* 0x000fc80003f06100 */
[----:B------:R-:W-:Y:S02]  /*1560*/  SEL R6, R6, R25, P0 ;  /* 0x0000001906067207 */ /* 0x000fe40000000000 */
[----:B------:R-:W-:-:S03]  /*1570*/  ISETP.NE.U32.AND P0, PT, R21, RZ, PT ;  /* 0x000000ff1500720c */ /* 0x000fc60003f05070 */
[----:B------:R-:W-:Y:S01]  /*1580*/  IMAD.MOV R3, RZ, RZ, -R6 ;  /* 0x000000ffff037224 */ /* 0x000fe200078e0a06 */
[----:B------:R-:W-:-:S04]  /*1590*/  ISETP.NE.AND.EX P0, PT, R19, RZ, PT, P0 ;  /* 0x000000ff1300720c */ /* 0x000fc80003f05300 */
[----:B------:R-:W-:Y:S01]  /*15a0*/  SEL R6, R3, R6, !P1 ;  /* 0x0000000603067207 */ /* 0x000fe20004800000 */
[----:B------:R-:W-:-:S03]  /*15b0*/  IMAD.MOV.U32 R3, RZ, RZ, 0x0 ;  /* 0x00000000ff037424 */ /* 0x000fc600078e00ff */
[----:B------:R-:W-:Y:S01]  /*15c0*/  SEL R6, R6, 0xffffffff, P0 ;  /* 0xffffffff06067807 */ /* 0x000fe20000000000 */
[----:B------:R-:W-:Y:S06]  /*15d0*/  RET.REL.NODEC R2 `(_ZN2at6native58_GLOBAL__N__9a069279_25_AdaptiveAveragePooling_cu_ef17039c33atomic_adaptive_average_gradinputIN3c108BFloat16EEEvPT_PKS5_iiii) ;  /* 0xffffea2002007950 */ /* 0x000fec0003c3ffff */
.L_x_65:
        /* <DEDUP_REMOVED lines=10> */
.L_x_683:


//--------------------- .text._ZN2at6native58_GLOBAL__N__9a069279_25_AdaptiveAveragePooling_cu_ef17039c26adaptive_average_gradinputIN3c104HalfEEEvPT_PKS5_iiii --------------------------
	.section	.text._ZN2at6native58_GLOBAL__N__9a069279_25_AdaptiveAveragePooling_cu_ef17039c26adaptive_average_gradinputIN3c104HalfEEEvPT_PKS5_iiii,"ax",@progbits
	.sectioninfo	@"SHI_REGISTERS=52"
	.align	128
.text._ZN2at6native58_GLOBAL__N__9a069279_25_AdaptiveAveragePooling_cu_ef17039c26adaptive_average_gradinputIN3c104HalfEEEvPT_PKS5_iiii:
        .type           _ZN2at6native58_GLOBAL__N__9a069279_25_AdaptiveAveragePooling_cu_ef17039c26adaptive_average_gradinputIN3c104HalfEEEvPT_PKS5_iiii,@function
        .size           _ZN2at6native58_GLOBAL__N__9a069279_25_AdaptiveAveragePooling_cu_ef17039c26adaptive_average_gradinputIN3c104HalfEEEvPT_PKS5_iiii,(.L_x_685 - _ZN2at6native58_GLOBAL__N__9a069279_25_AdaptiveAveragePooling_cu_ef17039c26adaptive_average_gradinputIN3c104HalfEEEvPT_PKS5_iiii)
        .other          _ZN2at6native58_GLOBAL__N__9a069279_25_AdaptiveAveragePooling_cu_ef17039c26adaptive_average_gradinputIN3c104HalfEEEvPT_PKS5_iiii,@"STO_CUDA_ENTRY STV_DEFAULT"
_ZN2at6native58_GLOBAL__N__9a069279_25_AdaptiveAveragePooling_cu_ef17039c26adaptive_average_gradinputIN3c104HalfEEEvPT_PKS5_iiii:
        /* <DEDUP_REMOVED lines=23> */
.L_x_108:
        /* <DEDUP_REMOVED lines=56> */
[----:B------:R-:W-:Y:S05]  /*04f0*/  CALL.REL.NOINC `($__internal_2_$__cuda_sm20_div_s64) ;  /* 0x00003b8000007944 */ /* 0x000fea0003c00000 */
[----:B------:R-:W-:Y:S01]  /*0500*/  IMAD.MOV.U32 R6, RZ, RZ, R31 ;  /* 0x000000ffff067224 */ /* 0x000fe200078e001f */
[----:B------:R-:W-:Y:S05]  /*0510*/  BRA `(.L_x_68) ;  /* 0x0000012000007947 */ /* 0x000fea0003800000 */
.L_x_67:
        /* <DEDUP_REMOVED lines=18> */
.L_x_68:
[----:B------:R-:W-:Y:S05]  /*0640*/  BSYNC B0 ;  /* 0x0000000000007941 */ /* 0x000fea0003800000 */
.L_x_66:
        /* <DEDUP_REMOVED lines=10> */
.L_x_106:
        /* <DEDUP_REMOVED lines=55> */
[----:B------:R-:W-:Y:S05]  /*0a60*/  CALL.REL.NOINC `($__internal_2_$__cuda_sm20_div_s64) ;  /* 0x0000361000007944 */ /* 0x000fea0003c00000 */
[----:B------:R-:W-:Y:S01]  /*0a70*/  IMAD.MOV.U32 R4, RZ, RZ, R31 ;  /* 0x000000ffff047224 */ /* 0x000fe200078e001f */
[----:B------:R-:W-:Y:S05]  /*0a80*/  BRA `(.L_x_73) ;  /* 0x0000012000007947 */ /* 0x000fea0003800000 */
.L_x_72:
        /* <DEDUP_REMOVED lines=8> */
[----:B------:R-:W-:-:S05]  /*0b10*/  IMAD.HI.U32 R13, R13, R44, RZ ;  /* 0x0000002c0d0d7227 */ /* 0x000fca00078e00ff */
[----:B------:R-:W-:-:S05]  /*0b20*/  IADD3 R15, -R13, RZ, RZ ;  /* 0x000000ff0d0f7210 */ /* 0x000fca0007ffe1ff */
        /* <DEDUP_REMOVED lines=8> */
.L_x_73:
[----:B------:R-:W-:Y:S05]  /*0bb0*/  BSYNC B1 ;  /* 0x0000000000017941 */ /* 0x000fea0003800000 */
.L_x_71:
        /* <DEDUP_REMOVED lines=34> */
.L_x_105:
[----:B------:R-:W-:Y:S01]  /*0de0*/  IADD3 R29, R15, 0x1, RZ ;  /* 0x000000010f1d7810 */ /* 0x000fe20007ffe0ff */
[----:B------:R-:W-:Y:S01]  /*0df0*/  IMAD.MOV.U32 R44, RZ, RZ, c[0x0][0x170] ;  /* 0x00005c00ff2c7624 */ /* 0x000fe200078e00ff */
[----:B------:R-:W-:Y:S01]  /*0e00*/  BSSY B2, `(.L_x_76) ;  /* 0x0000024000027945 */ /* 0x000fe20003800000 */
[----:B------:R-:W-:Y:S01]  /*0e10*/  IMAD.MOV.U32 R40, RZ, RZ, R15 ;  /* 0x000000ffff287224 */ /* 0x000fe200078e000f */
[----:B0-----:R-:W-:Y:S01]  /*0e20*/  SHF.R.S32.HI R4, RZ, 0x1f, R29 ;  /* 0x0000001fff047819 */ /* 0x001fe2000001141d */
        /* <DEDUP_REMOVED lines=12> */
[----:B------:R-:W-:Y:S05]  /*0ef0*/  CALL.REL.NOINC `($__internal_2_$__cuda_sm20_div_s64) ;  /* 0x0000318000007944 */ /* 0x000fea0003c00000 */
[----:B------:R-:W-:Y:S01]  /*0f00*/  IMAD.MOV.U32 R4, RZ, RZ, R31 ;  /* 0x000000ffff047224 */ /* 0x000fe200078e001f */
[----:B------:R-:W-:Y:S05]  /*0f10*/  BRA `(.L_x_78) ;  /* 0x0000012000007947 */ /* 0x000fea0003800000 */
.L_x_77:
        /* <DEDUP_REMOVED lines=18> */
.L_x_78:
[----:B------:R-:W-:Y:S05]  /*1040*/  BSYNC B2 ;  /* 0x0000000000027941 */ /* 0x000fea0003800000 */
.L_x_76:
        /* <DEDUP_REMOVED lines=57> */
[----:B------:R-:W-:Y:S01]  /*13e0*/  MOV R41, R17 ;  /* 0x0000001100297202 */ /* 0x000fe20000000f00 */
[----:B------:R-:W-:Y:S01]  /*13f0*/  IMAD.MOV.U32 R39, RZ, RZ, c[0x0][0x17c] ;  /* 0x00005f00ff277624 */ /* 0x000fe200078e00ff */
[----:B------:R-:W-:Y:S01]  /*1400*/  MOV R4, 0x1430 ;  /* 0x0000143000047802 */ /* 0x000fe20000000f00 */
[----:B------:R-:W-:Y:S02]  /*1410*/  IMAD.U32 R38, RZ, RZ, UR16 ;  /* 0x00000010ff267e24 */ /* 0x000fe4000f8e00ff */
[----:B-1----:R-:W-:Y:S05]  /*1420*/  CALL.REL.NOINC `($__internal_2_$__cuda_sm20_div_s64) ;  /* 0x00002c5000007944 */ /* 0x002fea0003c00000 */
[----:B------:R-:W-:Y:S05]  /*1430*/  BRA `(.L_x_85) ;  /* 0x0000012000007947 */ /* 0x000fea0003800000 */
.L_x_84:
        /* <DEDUP_REMOVED lines=18> */
.L_x_85:
[----:B------:R-:W-:Y:S05]  /*1560*/  BSYNC B4 ;  /* 0x0000000000047941 */ /* 0x000fea0003800000 */
.L_x_83:
        /* <DEDUP_REMOVED lines=46> */
[----:B-1----:R-:W-:-:S04]  /*1850*/  F2FP.PACK_AB R28, RZ, R36 ;  /* 0x00000024ff1c723e */ /* 0x002fc800000000ff */
[----:B------:R-:W-:Y:S02]  /*1860*/  SEL R29, R32, R29, !P0 ;  /* 0x0000001d201d7207 */ /* 0x000fe40004000000 */
[----:B------:R-:W-:Y:S01]  /*1870*/  LOP3.LUT R38, RZ, R31, RZ, 0x33, !PT ;  /* 0x0000001fff267212 */ /* 0x000fe200078e33ff */
[----:B------:R-:W-:Y:S02]  /*1880*/  HADD2.F32 R28, -RZ, R28.H0_H0 ;  /* 0x2000001cff1c7230 */ /* 0x000fe40000004100 */
[----:B------:R-:W-:Y:S02]  /*1890*/  IMAD R29, R42, c[0x0][0x174], R29 ;  /* 0x00005d002a1d7a24 */ /* 0x000fe400078e021d */
[----:B------:R-:W0:Y:S02]  /*18a0*/  MUFU.RCP R31, R28 ;  /* 0x0000001c001f7308 */ /* 0x000e240000001000 */
[----:B------:R-:W-:-:S06]  /*18b0*/  IMAD.IADD R29, R38, 0x1, R29 ;  /* 0x00000001261d7824 */ /* 0x000fcc00078e021d */
[----:B------:R-:W1:Y:S01]  /*18c0*/  I2F R29, R29 ;  /* 0x0000001d001d7306 */ /* 0x000e620000201400 */
[----:B------:R-:W-:Y:S01]  /*18d0*/  ISETP.NE.AND P0, PT, R16, 0x1, PT ;  /* 0x000000011000780c */ /* 0x000fe20003f05270 */
[----:B---3--:R-:W-:-:S05]  /*18e0*/  HADD2.F32 R30, -RZ, R30.H0_H0 ;  /* 0x2000001eff1e7230 */ /* 0x008fca0000004100 */
[----:B0-----:R-:W-:-:S05]  /*18f0*/  FMUL.FTZ R30, R30, R31 ;  /* 0x0000001f1e1e7220 */ /* 0x001fca0000410000 */
[----:B-1----:R-:W-:-:S05]  /*1900*/  F2FP.PACK_AB R30, R29, R30 ;  /* 0x0000001e1d1e723e */ /* 0x002fca00000000ff */
[----:B------:R-:W-:-:S06]  /*1910*/  HADD2.F32 R31, -RZ, R30.H1_H1 ;  /* 0x3000001eff1f7230 */ /* 0x000fcc0000004100 */
[----:B------:R-:W0:Y:S01]  /*1920*/  MUFU.RCP R31, R31 ;  /* 0x0000001f001f7308 */ /* 0x000e220000001000 */
[----:B------:R-:W-:Y:S02]  /*1930*/  HADD2.F32 R30, -RZ, R30.H0_H0 ;  /* 0x2000001eff1e7230 */ /* 0x000fe40000004100 */
[----:B--2---:R-:W-:-:S03]  /*1940*/  HADD2.F32 R4, -RZ, R4.H0_H0 ;  /* 0x20000004ff047230 */ /* 0x004fc60000004100 */
[----:B0-----:R-:W-:-:S05]  /*1950*/  FMUL.FTZ R30, R30, R31 ;  /* 0x0000001f1e1e7220 */ /* 0x001fca0000410000 */
[----:B------:R-:W-:-:S05]  /*1960*/  F2FP.PACK_AB R30, RZ, R30 ;  /* 0x0000001eff1e723e */ /* 0x000fca00000000ff */
[----:B------:R-:W-:-:S05]  /*1970*/  HADD2.F32 R33, -RZ, R30.H0_H0 ;  /* 0x2000001eff217230 */ /* 0x000fca0000004100 */
[----:B------:R-:W-:-:S05]  /*1980*/  FADD.FTZ R42, R4, R33 ;  /* 0x00000021042a7221 */ /* 0x000fca0000010000 */
[----:B------:R-:W-:-:S05]  /*1990*/  F2FP.PACK_AB R42, RZ, R42 ;  /* 0x0000002aff2a723e */ /* 0x000fca00000000ff */
[----:B------:R0:W-:Y:S01]  /*19a0*/  STG.E.U16 [R26.64], R42 ;  /* 0x0000002a1a007986 */ /* 0x0001e2000c10150a */
[----:B------:R-:W-:Y:S01]  /*19b0*/  IMAD.MOV.U32 R37, RZ, RZ, R12 ;  /* 0x000000ffff257224 */ /* 0x000fe200078e000c */
        /* <DEDUP_REMOVED lines=10> */
[----:B0-----:R-:W-:Y:S05]  /*1a60*/  CALL.REL.NOINC `($__internal_2_$__cuda_sm20_div_s64) ;  /* 0x0000261000007944 */ /* 0x001fea0003c00000 */
[----:B------:R-:W-:Y:S01]  /*1a70*/  IMAD.MOV.U32 R32, RZ, RZ, R31 ;  /* 0x000000ffff207224 */ /* 0x000fe200078e001f */
[----:B------:R-:W-:Y:S05]  /*1a80*/  BRA `(.L_x_88) ;  /* 0x0000012000007947 */ /* 0x000fea0003800000 */
.L_x_87:
        /* <DEDUP_REMOVED lines=18> */
.L_x_88:
[----:B------:R-:W-:Y:S05]  /*1bb0*/  BSYNC B4 ;  /* 0x0000000000047941 */ /* 0x000fea0003800000 */
.L_x_86:
[----:B------:R-:W2:Y:S01]  /*1bc0*/  LDG.E.U16 R30, [R34.64+0x2] ;  /* 0x0000020a221e7981 */ /* 0x000ea2000c1e1500 */
[----:B------:R-:W-:Y:S01]  /*1bd0*/  IABS R31, c[0x0][0x17c] ;  /* 0x00005f00001f7a13 */ /* 0x000fe20000000000 */
[----:B------:R-:W-:Y:S01]  /*1be0*/  IMAD.MOV.U32 R28, RZ, RZ, RZ ;  /* 0x000000ffff1c7224 */ /* 0x000fe200078e00ff */
[----:B------:R-:W-:Y:S01]  /*1bf0*/  LOP3.LUT R32, RZ, R32, RZ, 0x33, !PT ;  /* 0x00000020ff207212 */ /* 0x000fe200078e33ff */
[----:B0-----:R-:W-:Y:S01]  /*1c00*/  HADD2.F32 R42, -RZ, R42.H0_H0 ;  /* 0x2000002aff2a7230 */ /* 0x001fe20000004100 */
[----:B------:R-:W0:Y:S08]  /*1c10*/  I2F.RP R33, R31 ;  /* 0x0000001f00217306 */ /* 0x000e300000209400 */
[----:B0-----:R-:W0:Y:S02]  /*1c20*/  MUFU.RCP R33, R33 ;  /* 0x0000002100217308 */ /* 0x001e240000001000 */
        /* <DEDUP_REMOVED lines=22> */
[----:B------:R-:W-:-:S04]  /*1d90*/  SEL R44, R4, R29, !P0 ;  /* 0x0000001d042c7207 */ /* 0x000fc80004000000 */
[----:B------:R-:W-:-:S05]  /*1da0*/  IADD3 R29, -R44, RZ, RZ ;  /* 0x000000ff2c1d7210 */ /* 0x000fca0007ffe1ff */
[----:B------:R-:W-:-:S04]  /*1db0*/  IMAD R28, R29, c[0x0][0x17c], R12 ;  /* 0x00005f001d1c7a24 */ /* 0x000fc800078e020c */
[----:B------:R-:W-:-:S05]  /*1dc0*/  IMAD R28, R28, c[0x0][0x174], RZ ;  /* 0x00005d001c1c7a24 */ /* 0x000fca00078e02ff */
[----:B------:R-:W-:Y:S02]  /*1dd0*/  IABS R38, R28 ;  /* 0x0000001c00267213 */ /* 0x000fe40000000000 */
[----:B------:R-:W-:-:S03]  /*1de0*/  LOP3.LUT R28, R28, c[0x0][0x17c], RZ, 0x3c, !PT ;  /* 0x00005f001c1c7a12 */ /* 0x000fc600078e3cff */
[----:B------:R-:W-:Y:S01]  /*1df0*/  IMAD.HI.U32 R29, R39, R38, RZ ;  /* 0x00000026271d7227 */ /* 0x000fe200078e00ff */
[----:B------:R-:W-:Y:S02]  /*1e00*/  ISETP.GE.AND P4, PT, R28, RZ, PT ;  /* 0x000000ff1c00720c */ /* 0x000fe40003f86270 */
[----:B------:R-:W-:Y:S01]  /*1e10*/  F2FP.PACK_AB R28, RZ, R36 ;  /* 0x00000024ff1c723e */ /* 0x000fe200000000ff */
[----:B------:R-:W-:-:S04]  /*1e20*/  IMAD.MOV R33, RZ, RZ, -R29 ;  /* 0x000000ffff217224 */ /* 0x000fc800078e0a1d */
[----:B------:R-:W-:Y:S01]  /*1e30*/  IMAD R38, R31, R33, R38 ;  /* 0x000000211f267224 */ /* 0x000fe200078e0226 */
[----:B------:R-:W-:-:S04]  /*1e40*/  HADD2.F32 R33, -RZ, R28.H0_H0 ;  /* 0x2000001cff217230 */ /* 0x000fc80000004100 */
[----:B------:R-:W-:Y:S02]  /*1e50*/  ISETP.GT.U32.AND P3, PT, R31, R38, PT ;  /* 0x000000261f00720c */ /* 0x000fe40003f64070 */
[----:B------:R-:W0:Y:S11]  /*1e60*/  MUFU.RCP R33, R33 ;  /* 0x0000002100217308 */ /* 0x000e360000001000 */
[----:B------:R-:W-:Y:S01]  /*1e70*/  @!P3 IMAD.IADD R38, R38, 0x1, -R31 ;  /* 0x000000012626b824 */ /* 0x000fe200078e0a1f */
[----:B------:R-:W-:-:S04]  /*1e80*/  @!P3 IADD3 R29, R29, 0x1, RZ ;  /* 0x000000011d1db810 */ /* 0x000fc80007ffe0ff */
[----:B------:R-:W-:-:S13]  /*1e90*/  ISETP.GE.U32.AND P2, PT, R38, R31, PT ;  /* 0x0000001f2600720c */ /* 0x000fda0003f46070 */
[----:B------:R-:W-:-:S05]  /*1ea0*/  @P2 IADD3 R29, R29, 0x1, RZ ;  /* 0x000000011d1d2810 */ /* 0x000fca0007ffe0ff */
[----:B------:R-:W-:-:S05]  /*1eb0*/  @!P4 IMAD.MOV R29, RZ, RZ, -R29 ;  /* 0x000000ffff1dc224 */ /* 0x000fca00078e0a1d */
[----:B------:R-:W-:Y:S02]  /*1ec0*/  SEL R29, R4, R29, !P0 ;  /* 0x0000001d041d7207 */ /* 0x000fe40004000000 */
[----:B------:R-:W-:-:S03]  /*1ed0*/  ISETP.NE.AND P0, PT, R16, 0x2, PT ;  /* 0x000000021000780c */ /* 0x000fc60003f05270 */
[----:B------:R-:W-:-:S04]  /*1ee0*/  IMAD R29, R44, c[0x0][0x174], R29 ;  /* 0x00005d002c1d7a24 */ /* 0x000fc800078e021d */
[----:B------:R-:W-:-:S06]  /*1ef0*/  IMAD.IADD R29, R32, 0x1, R29 ;  /* 0x00000001201d7824 */ /* 0x000fcc00078e021d */
[----:B------:R-:W1:Y:S01]  /*1f00*/  I2F R29, R29 ;  /* 0x0000001d001d7306 */ /* 0x000e620000201400 */
[----:B--2---:R-:W-:-:S05]  /*1f10*/  HADD2.F32 R30, -RZ, R30.H0_H0 ;  /* 0x2000001eff1e7230 */ /* 0x004fca0000004100 */
[----:B0-----:R-:W-:-:S05]  /*1f20*/  FMUL.FTZ R30, R30, R33 ;  /* 0x000000211e1e7220 */ /* 0x001fca0000410000 */
[----:B-1----:R-:W-:-:S05]  /*1f30*/  F2FP.PACK_AB R30, R29, R30 ;  /* 0x0000001e1d1e723e */ /* 0x002fca00000000ff */
[--C-:B------:R-:W-:Y:S02]  /*1f40*/  HADD2.F32 R28, -RZ, R30.reuse.H1_H1 ;  /* 0x3000001eff1c7230 */ /* 0x100fe40000004100 */
[----:B------:R-:W-:Y:S02]  /*1f50*/  HADD2.F32 R30, -RZ, R30.H0_H0 ;  /* 0x2000001eff1e7230 */ /* 0x000fe40000004100 */
[----:B------:R-:W0:Y:S03]  /*1f60*/  MUFU.RCP R31, R28 ;  /* 0x0000001c001f7308 */ /* 0x000e260000001000 */
[----:B0-----:R-:W-:-:S05]  /*1f70*/  FMUL.FTZ R30, R30, R31 ;  /* 0x0000001f1e1e7220 */ /* 0x001fca0000410000 */
[----:B------:R-:W-:-:S05]  /*1f80*/  F2FP.PACK_AB R30, RZ, R30 ;  /* 0x0000001eff1e723e */ /* 0x000fca00000000ff */
[----:B------:R-:W-:-:S05]  /*1f90*/  HADD2.F32 R31, -RZ, R30.H0_H0 ;  /* 0x2000001eff1f7230 */ /* 0x000fca0000004100 */
[----:B------:R-:W-:-:S05]  /*1fa0*/  FADD.FTZ R42, R42, R31 ;  /* 0x0000001f2a2a7221 */ /* 0x000fca0000010000 */
[----:B------:R-:W-:-:S05]  /*1fb0*/  F2FP.PACK_AB R42, RZ, R42 ;  /* 0x0000002aff2a723e */ /* 0x000fca00000000ff */
        /* <DEDUP_REMOVED lines=14> */
.L_x_90:
        /* <DEDUP_REMOVED lines=18> */
.L_x_91:
[----:B------:R-:W-:Y:S05]  /*21c0*/  BSYNC B4 ;  /* 0x0000000000047941 */ /* 0x000fea0003800000 */
.L_x_89:
[----:B------:R-:W2:Y:S01]  /*21d0*/  LDG.E.U16 R34, [R34.64+0x4] ;  /* 0x0000040a22227981 */ /* 0x000ea2000c1e1500 */
[----:B------:R-:W-:Y:S01]  /*21e0*/  IABS R30, c[0x0][0x17c] ;  /* 0x00005f00001e7a13 */ /* 0x000fe20000000000 */
[----:B------:R-:W-:Y:S01]  /*21f0*/  IMAD.MOV.U32 R28, RZ, RZ, RZ ;  /* 0x000000ffff1c7224 */ /* 0x000fe200078e00ff */
[----:B------:R-:W-:Y:S01]  /*2200*/  IABS R37, R13 ;  /* 0x0000000d00257213 */ /* 0x000fe20000000000 */
[----:B0-----:R-:W-:Y:S01]  /*2210*/  HADD2.F32 R42, -RZ, R42.H0_H0 ;  /* 0x2000002aff2a7230 */ /* 0x001fe20000004100 */
[----:B------:R-:W0:Y:S01]  /*2220*/  I2F.RP R31, R30 ;  /* 0x0000001e001f7306 */ /* 0x000e220000209400 */
[----:B------:R-:W-:-:S07]  /*2230*/  LOP3.LUT R4, RZ, R4, RZ, 0x33, !PT ;  /* 0x00000004ff047212 */ /* 0x000fce00078e33ff */
[----:B0-----:R-:W0:Y:S02]  /*2240*/  MUFU.RCP R31, R31 ;  /* 0x0000001f001f7308 */ /* 0x001e240000001000 */
        /* <DEDUP_REMOVED lines=54> */
[----:B------:R0:W-:Y:S02]  /*25b0*/  STG.E.U16 [R26.64], R31 ;  /* 0x0000001f1a007986 */ /* 0x0001e4000c10150a */
.L_x_82:
[----:B------:R-:W-:Y:S05]  /*25c0*/  BSYNC B3 ;  /* 0x0000000000037941 */ /* 0x000fea0003800000 */
.L_x_81:
[----:B------:R-:W-:-:S13]  /*25d0*/  ISETP.GE.U32.AND P0, PT, R11, 0x3, PT ;  /* 0x000000030b00780c */ /* 0x000fda0003f06070 */
[----:B------:R-:W-:Y:S05]  /*25e0*/  @!P0 BRA `(.L_x_80) ;  /* 0x000019a000008947 */ /* 0x000fea0003800000 */
[----:B------:R-:W-:Y:S01]  /*25f0*/  IMAD.MOV.U32 R29, RZ, RZ, 0x2 ;  /* 0x00000002ff1d7424 */ /* 0x000fe200078e00ff */
[----:B------:R-:W-:Y:S01]  /*2600*/  UMOV UR4, UR9 ;  /* 0x0000000900047c82 */ /* 0x000fe20008000000 */
[----:B------:R-:W-:Y:S01]  /*2610*/  IMAD R28, R40, c[0x0][0x17c], R37 ;  /* 0x00005f00281c7a24 */ /* 0x000fe200078e0225 */
[----:B------:R-:W-:-:S03]  /*2620*/  IADD3 R40, R37, 0x1, RZ ;  /* 0x0000000125287810 */ /* 0x000fc60007ffe0ff */
[----:B------:R-:W-:Y:S01]  /*2630*/  IMAD.WIDE R28, R28, R29, UR4 ;  /* 0x000000041c1c7e25 */ /* 0x000fe2000f8e021d */
[----:B0-----:R-:W-:-:S03]  /*2640*/  SHF.R.S32.HI R42, RZ, 0x1f, R40 ;  /* 0x0000001fff2a7819 */ /* 0x001fc60000011428 */
[----:B------:R-:W-:Y:S02]  /*2650*/  IMAD.MOV.U32 R34, RZ, RZ, R28 ;  /* 0x000000ffff227224 */ /* 0x000fe400078e001c */
[----:B------:R-:W-:Y:S02]  /*2660*/  IMAD.MOV.U32 R35, RZ, RZ, R29 ;  /* 0x000000ffff237224 */ /* 0x000fe400078e001d */
.L_x_104:
        /* <DEDUP_REMOVED lines=10> */
[----:B------:R-:W-:Y:S02]  /*2710*/  MOV R38, UR16 ;  /* 0x0000001000267c02 */ /* 0x000fe40008000f00 */
[----:B------:R-:W-:Y:S02]  /*2720*/  MOV R4, 0x2740 ;  /* 0x0000274000047802 */ /* 0x000fe40000000f00 */
[----:B-1----:R-:W-:Y:S05]  /*2730*/  CALL.REL.NOINC `($__internal_2_$__cuda_sm20_div_s64) ;  /* 0x0000194000007944 */ /* 0x002fea0003c00000 */
[----:B------:R-:W-:Y:S01]  /*2740*/  IMAD.MOV.U32 R32, RZ, RZ, R31 ;  /* 0x000000ffff207224 */ /* 0x000fe200078e001f */
[----:B------:R-:W-:Y:S05]  /*2750*/  BRA `(.L_x_94) ;  /* 0x0000012000007947 */ /* 0x000fea0003800000 */
.L_x_93:
        /* <DEDUP_REMOVED lines=18> */
.L_x_94:
[----:B------:R-:W-:Y:S05]  /*2880*/  BSYNC B3 ;  /* 0x0000000000037941 */ /* 0x000fea0003800000 */
.L_x_92:
        /* <DEDUP_REMOVED lines=36> */
[----:B-1----:R-:W-:Y:S01]  /*2ad0*/  F2FP.PACK_AB R28, RZ, R36 ;  /* 0x00000024ff1c723e */ /* 0x002fe200000000ff */
[----:B------:R-:W-:-:S04]  /*2ae0*/  IMAD.MOV R39, RZ, RZ, -R29 ;  /* 0x000000ffff277224 */ /* 0x000fc800078e0a1d */
[----:B------:R-:W-:-:S05]  /*2af0*/  IMAD R38, R33, R39, R38 ;  /* 0x0000002721267224 */ /* 0x000fca00078e0226 */
[----:B------:R-:W-:-:S13]  /*2b00*/  ISETP.GT.U32.AND P3, PT, R33, R38, PT ;  /* 0x000000262100720c */ /* 0x000fda0003f64070 */
[----:B------:R-:W-:Y:S01]  /*2b10*/  @!P3 IMAD.IADD R38, R38, 0x1, -R33 ;  /* 0x000000012626b824 */ /* 0x000fe200078e0a21 */
[----:B------:R-:W-:-:S04]  /*2b20*/  @!P3 IADD3 R29, R29, 0x1, RZ ;  /* 0x000000011d1db810 */ /* 0x000fc80007ffe0ff */
[----:B------:R-:W-:Y:S01]  /*2b30*/  ISETP.GE.U32.AND P2, PT, R38, R33, PT ;  /* 0x000000212600720c */ /* 0x000fe20003f46070 */
[----:B------:R-:W-:-:S04]  /*2b40*/  HADD2.F32 R33, -RZ, R28.H0_H0 ;  /* 0x2000001cff217230 */ /* 0x000fc80000004100 */
[----:B------:R-:W0:Y:S08]  /*2b50*/  MUFU.RCP R38, R33 ;  /* 0x0000002100267308 */ /* 0x000e300000001000 */
[----:B------:R-:W-:-:S05]  /*2b60*/  @P2 IADD3 R29, R29, 0x1, RZ ;  /* 0x000000011d1d2810 */ /* 0x000fca0007ffe0ff */
[----:B------:R-:W-:-:S05]  /*2b70*/  @!P4 IMAD.MOV R29, RZ, RZ, -R29 ;  /* 0x000000ffff1dc224 */ /* 0x000fca00078e0a1d */
[----:B------:R-:W-:-:S05]  /*2b80*/  SEL R29, R4, R29, !P0 ;  /* 0x0000001d041d7207 */ /* 0x000fca0004000000 */
[----:B------:R-:W-:-:S04]  /*2b90*/  IMAD R29, R44, c[0x0][0x174], R29 ;  /* 0x00005d002c1d7a24 */ /* 0x000fc800078e021d */
[----:B------:R-:W-:Y:S02]  /*2ba0*/  IMAD.IADD R29, R32, 0x1, R29 ;  /* 0x00000001201d7824 */ /* 0x000fe400078e021d */
[----:B------:R-:W-:Y:S02]  /*2bb0*/  IMAD.MOV.U32 R32, RZ, RZ, c[0x0][0x174] ;  /* 0x00005d00ff207624 */ /* 0x000fe400078e00ff */
[----:B------:R1:W4:Y:S02]  /*2bc0*/  I2F R28, R29 ;  /* 0x0000001d001c7306 */ /* 0x0003240000201400 */
[----:B-1----:R-:W-:Y:S01]  /*2bd0*/  IADD3 R29, P0, R40, 0x1, RZ ;  /* 0x00000001281d7810 */ /* 0x002fe20007f1e0ff */
[----:B--2---:R-:W-:Y:S02]  /*2be0*/  HADD2.F32 R31, -RZ, R31.H0_H0 ;  /* 0x2000001fff1f7230 */ /* 0x004fe40000004100 */
[----:B---3--:R-:W-:-:S03]  /*2bf0*/  HADD2.F32 R30, -RZ, R30.H0_H0 ;  /* 0x2000001eff1e7230 */ /* 0x008fc60000004100 */
[----:B0-----:R-:W-:-:S05]  /*2c00*/  FMUL.FTZ R31, R31, R38 ;  /* 0x000000261f1f7220 */ /* 0x001fca0000410000 */
[----:B----4-:R-:W-:-:S05]  /*2c10*/  F2FP.PACK_AB R31, R28, R31 ;  /* 0x0000001f1c1f723e */ /* 0x010fca00000000ff */
[--C-:B------:R-:W-:Y:S02]  /*2c20*/  HADD2.F32 R28, -RZ, R31.reuse.H1_H1 ;  /* 0x3000001fff1c7230 */ /* 0x100fe40000004100 */
[----:B------:R-:W-:-:S04]  /*2c30*/  HADD2.F32 R31, -RZ, R31.H0_H0 ;  /* 0x2000001fff1f7230 */ /* 0x000fc80000004100 */
[----:B------:R-:W0:Y:S02]  /*2c40*/  MUFU.RCP R28, R28 ;  /* 0x0000001c001c7308 */ /* 0x000e240000001000 */
[----:B0-----:R-:W-:-:S05]  /*2c50*/  FMUL.FTZ R31, R31, R28 ;  /* 0x0000001c1f1f7220 */ /* 0x001fca0000410000 */
[----:B------:R-:W-:-:S05]  /*2c60*/  F2FP.PACK_AB R31, RZ, R31 ;  /* 0x0000001fff1f723e */ /* 0x000fca00000000ff */
[----:B------:R-:W-:-:S05]  /*2c70*/  HADD2.F32 R31, -RZ, R31.H0_H0 ;  /* 0x2000001fff1f7230 */ /* 0x000fca0000004100 */
[----:B------:R-:W-:Y:S02]  /*2c80*/  FADD.FTZ R45, R30, R31 ;  /* 0x0000001f1e2d7221 */ /* 0x000fe40000010000 */
[----:B------:R-:W-:-:S03]  /*2c90*/  IMAD.X R30, RZ, RZ, R42, P0 ;  /* 0x000000ffff1e7224 */ /* 0x000fc600000e062a */
[----:B------:R-:W-:Y:S01]  /*2ca0*/  F2FP.PACK_AB R45, RZ, R45 ;  /* 0x0000002dff2d723e */ /* 0x000fe200000000ff */
[----:B------:R-:W-:Y:S02]  /*2cb0*/  IMAD R28, R30, c[0x0][0x174], RZ ;  /* 0x00005d001e1c7a24 */ /* 0x000fe400078e02ff */
[C---:B------:R-:W-:Y:S02]  /*2cc0*/  IMAD.WIDE.U32 R30, R29.reuse, R32, c[0x2][0x0] ;  /* 0x008000001d1e7625 */ /* 0x040fe400078e0020 */
[----:B------:R0:W-:Y:S02]  /*2cd0*/  STG.E.U16 [R26.64], R45 ;  /* 0x0000002d1a007986 */ /* 0x0001e4000c10150a */
[----:B------:R-:W-:-:S04]  /*2ce0*/  IMAD R29, R29, UR12, R28 ;  /* 0x0000000c1d1d7c24 */ /* 0x000fc8000f8e021c */
[----:B------:R-:W-:-:S05]  /*2cf0*/  IMAD.IADD R41, R31, 0x1, R29 ;  /* 0x000000011f297824 */ /* 0x000fca00078e021d */
[----:B------:R-:W-:-:S04]  /*2d00*/  LOP3.LUT R28, R41, UR16, RZ, 0xfc, !PT ;  /* 0x00000010291c7c12 */ /* 0x000fc8000f8efcff */
[----:B------:R-:W-:-:S13]  /*2d10*/  ISETP.NE.U32.AND P0, PT, R28, RZ, PT ;  /* 0x000000ff1c00720c */ /* 0x000fda0003f05070 */
[----:B------:R-:W-:Y:S05]  /*2d20*/  @!P0 BRA `(.L_x_96) ;  /* 0x0000006000008947 */ /* 0x000fea0003800000 */
[----:B0-----:R-:W-:Y:S01]  /*2d30*/  IMAD.MOV.U32 R44, RZ, RZ, R30 ;  /* 0x000000ffff2c7224 */ /* 0x001fe200078e001e */
[----:B------:R-:W-:Y:S01]  /*2d40*/  MOV R4, 0x2d80 ;  /* 0x00002d8000047802 */ /* 0x000fe20000000f00 */
[----:B------:R-:W-:Y:S02]  /*2d50*/  IMAD.MOV.U32 R39, RZ, RZ, c[0x0][0x17c] ;  /* 0x00005f00ff277624 */ /* 0x000fe400078e00ff */
[----:B------:R-:W-:Y:S02]  /*2d60*/  IMAD.U32 R38, RZ, RZ, UR16 ;  /* 0x00000010ff267e24 */ /* 0x000fe4000f8e00ff */
[----:B------:R-:W-:Y:S05]  /*2d70*/  CALL.REL.NOINC `($__internal_2_$__cuda_sm20_div_s64) ;  /* 0x0000130000007944 */ /* 0x000fea0003c00000 */
[----:B------:R-:W-:Y:S05]  /*2d80*/  BRA `(.L_x_97) ;  /* 0x0000012000007947 */ /* 0x000fea0003800000 */
.L_x_96:
        /* <DEDUP_REMOVED lines=18> */
.L_x_97:
[----:B------:R-:W-:Y:S05]  /*2eb0*/  BSYNC B3 ;  /* 0x0000000000037941 */ /* 0x000fea0003800000 */
.L_x_95:
[----:B------:R-:W2:Y:S01]  /*2ec0*/  LDG.E.U16 R30, [R34.64+0x2] ;  /* 0x0000020a221e7981 */ /* 0x000ea2000c1e1500 */
[----:B------:R-:W-:Y:S01]  /*2ed0*/  IABS R32, c[0x0][0x17c] ;  /* 0x00005f0000207a13 */ /* 0x000fe20000000000 */
[----:B------:R-:W-:Y:S01]  /*2ee0*/  IMAD.MOV.U32 R28, RZ, RZ, RZ ;  /* 0x000000ffff1c7224 */ /* 0x000fe200078e00ff */
[----:B------:R-:W-:Y:S01]  /*2ef0*/  HADD2.F32 R45, -RZ, R45.H0_H0 ;  /* 0x2000002dff2d7230 */ /* 0x000fe20000004100 */
        /* <DEDUP_REMOVED lines=32> */
[----:B------:R-:W-:Y:S02]  /*3100*/  F2FP.PACK_AB R28, RZ, R36 ;  /* 0x00000024ff1c723e */ /* 0x000fe400000000ff */
[----:B------:R-:W-:-:S05]  /*3110*/  IADD3 R38, -R29, RZ, RZ ;  /* 0x000000ff1d267210 */ /* 0x000fca0007ffe1ff */
[----:B------:R-:W-:-:S05]  /*3120*/  IMAD R33, R32, R38, R33 ;  /* 0x0000002620217224 */ /* 0x000fca00078e0221 */
[----:B------:R-:W-:-:S13]  /*3130*/  ISETP.GT.U32.AND P3, PT, R32, R33, PT ;  /* 0x000000212000720c */ /* 0x000fda0003f64070 */
[----:B------:R-:W-:Y:S01]  /*3140*/  @!P3 IMAD.IADD R33, R33, 0x1, -R32 ;  /* 0x000000012121b824 */ /* 0x000fe200078e0a20 */
[----:B------:R-:W-:-:S04]  /*3150*/  @!P3 IADD3 R29, R29, 0x1, RZ ;  /* 0x000000011d1db810 */ /* 0x000fc80007ffe0ff */
[----:B------:R-:W-:Y:S01]  /*3160*/  ISETP.GE.U32.AND P2, PT, R33, R32, PT ;  /* 0x000000202100720c */ /* 0x000fe20003f46070 */
[----:B------:R-:W-:Y:S01]  /*3170*/  HADD2.F32 R32, -RZ, R28.H0_H0 ;  /* 0x2000001cff207230 */ /* 0x000fe20000004100 */
[----:B------:R-:W-:-:S03]  /*3180*/  LOP3.LUT R28, RZ, R31, RZ, 0x33, !PT ;  /* 0x0000001fff1c7212 */ /* 0x000fc600078e33ff */
[----:B------:R0:W1:Y:S08]  /*3190*/  MUFU.RCP R31, R32 ;  /* 0x00000020001f7308 */ /* 0x0000700000001000 */
[----:B------:R-:W-:Y:S01]  /*31a0*/  @P2 IADD3 R29, R29, 0x1, RZ ;  /* 0x000000011d1d2810 */ /* 0x000fe20007ffe0ff */
[----:B0-----:R-:W-:-:S04]  /*31b0*/  IMAD.MOV.U32 R32, RZ, RZ, c[0x0][0x174] ;  /* 0x00005d00ff207624 */ /* 0x001fc800078e00ff */
[----:B------:R-:W-:-:S05]  /*31c0*/  @!P4 IMAD.MOV R29, RZ, RZ, -R29 ;  /* 0x000000ffff1dc224 */ /* 0x000fca00078e0a1d */
[----:B------:R-:W-:-:S05]  /*31d0*/  SEL R29, R4, R29, !P0 ;  /* 0x0000001d041d7207 */ /* 0x000fca0004000000 */
[----:B------:R-:W-:-:S04]  /*31e0*/  IMAD R29, R44, c[0x0][0x174], R29 ;  /* 0x00005d002c1d7a24 */ /* 0x000fc800078e021d */
[----:B------:R-:W-:-:S06]  /*31f0*/  IMAD.IADD R29, R28, 0x1, R29 ;  /* 0x000000011c1d7824 */ /* 0x000fcc00078e021d */
[----:B------:R-:W0:Y:S01]  /*3200*/  I2F R29, R29 ;  /* 0x0000001d001d7306 */ /* 0x000e220000201400 */
[----:B--2---:R-:W-:-:S05]  /*3210*/  HADD2.F32 R30, -RZ, R30.H0_H0 ;  /* 0x2000001eff1e7230 */ /* 0x004fca0000004100 */
[----:B-1----:R-:W-:-:S05]  /*3220*/  FMUL.FTZ R30, R30, R31 ;  /* 0x0000001f1e1e7220 */ /* 0x002fca0000410000 */
[----:B0-----:R-:W-:Y:S02]  /*3230*/  F2FP.PACK_AB R30, R29, R30 ;  /* 0x0000001e1d1e723e */ /* 0x001fe400000000ff */
[----:B------:R-:W-:-:S03]  /*3240*/  IADD3 R29, P0, R40, 0x2, RZ ;  /* 0x00000002281d7810 */ /* 0x000fc60007f1e0ff */
[--C-:B------:R-:W-:Y:S02]  /*3250*/  HADD2.F32 R28, -RZ, R30.reuse.H1_H1 ;  /* 0x3000001eff1c7230 */ /* 0x100fe40000004100 */
[----:B------:R-:W-:Y:S02]  /*3260*/  HADD2.F32 R30, -RZ, R30.H0_H0 ;  /* 0x2000001eff1e7230 */ /* 0x000fe40000004100 */
[----:B------:R-:W0:Y:S03]  /*3270*/  MUFU.RCP R31, R28 ;  /* 0x0000001c001f7308 */ /* 0x000e260000001000 */
        /* <DEDUP_REMOVED lines=20> */
.L_x_99:
        /* <DEDUP_REMOVED lines=18> */
.L_x_100:
[----:B------:R-:W-:Y:S05]  /*34e0*/  BSYNC B3 ;  /* 0x0000000000037941 */ /* 0x000fea0003800000 */
.L_x_98:
        /* <DEDUP_REMOVED lines=79> */
[----:B------:R-:W-:Y:S01]  /*39e0*/  IMAD.MOV.U32 R30, RZ, RZ, R31 ;  /* 0x000000ffff1e7224 */ /* 0x000fe200078e001f */
[----:B------:R-:W-:Y:S05]  /*39f0*/  BRA `(.L_x_103) ;  /* 0x0000012000007947 */ /* 0x000fea0003800000 */
.L_x_102:
[----:B0-----:R-:W0:Y:S08]  /*3a00*/  I2F.U32.RP R32, c[0x0][0x17c] ;  /* 0x00005f0000207b06 */ /* 0x001e300000209000 */
[----:B0-----:R-:W0:Y:S02]  /*3a10*/  MUFU.RCP R32, R32 ;  /* 0x0000002000207308 */ /* 0x001e240000001000 */
[----:B0-----:R-:W-:-:S06]  /*3a20*/  IADD3 R28, R32, 0xffffffe, RZ ;  /* 0x0ffffffe201c7810 */ /* 0x001fcc0007ffe0ff */
[----:B------:R0:W1:Y:S02]  /*3a30*/  F2I.FTZ.U32.TRUNC.NTZ R29, R28 ;  /* 0x0000001c001d7305 */ /* 0x000064000021f000 */
[----:B0-----:R-:W-:Y:S01]  /*3a40*/  HFMA2.MMA R28, -RZ, RZ, 0, 0 ;  /* 0x00000000ff1c7435 */ /* 0x001fe200000001ff */
[----:B-1----:R-:W-:-:S04]  /*3a50*/  IMAD.MOV R31, RZ, RZ, -R29 ;  /* 0x000000ffff1f7224 */ /* 0x002fc800078e0a1d */
[----:B------:R-:W-:-:S05]  /*3a60*/  IMAD R31, R31, c[0x0][0x17c], RZ ;  /* 0x00005f001f1f7a24 */ /* 0x000fca00078e02ff */
        /* <DEDUP_REMOVED lines=11> */
.L_x_103:
[----:B------:R-:W-:Y:S05]  /*3b20*/  BSYNC B3 ;  /* 0x0000000000037941 */ /* 0x000fea0003800000 */
.L_x_101:
[----:B------:R0:W2:Y:S01]  /*3b30*/  LDG.E.U16 R4, [R34.64+0x6] ;  /* 0x0000060a22047981 */ /* 0x0000a2000c1e1500 */
[----:B------:R-:W-:Y:S01]  /*3b40*/  IABS R31, c[0x0][0x17c] ;  /* 0x00005f00001f7a13 */ /* 0x000fe20000000000 */
[----:B------:R-:W-:Y:S01]  /*3b50*/  HADD2.F32 R45, -RZ, R45.H0_H0 ;  /* 0x2000002dff2d7230 */ /* 0x000fe20000004100 */
[----:B------:R-:W-:Y:S02]  /*3b60*/  LOP3.LUT R30, RZ, R30, RZ, 0x33, !PT ;  /* 0x0000001eff1e7212 */ /* 0x000fe400078e33ff */
[----:B------:R-:W1:Y:S08]  /*3b70*/  I2F.RP R38, R31 ;  /* 0x0000001f00267306 */ /* 0x000e700000209400 */
        /* <DEDUP_REMOVED lines=36> */
[----:B------:R-:W-:Y:S02]  /*3dc0*/  @!P3 IADD3 R29, R29, 0x1, RZ ;  /* 0x000000011d1db810 */ /* 0x000fe40007ffe0ff */
[----:B------:R-:W-:Y:S02]  /*3dd0*/  IADD3 R40, P3, R40, 0x4, RZ ;  /* 0x0000000428287810 */ /* 0x000fe40007f7e0ff */
[----:B------:R-:W-:Y:S01]  /*3de0*/  ISETP.GE.U32.AND P2, PT, R32, R31, PT ;  /* 0x0000001f2000720c */ /* 0x000fe20003f46070 */
[----:B------:R-:W-:Y:S02]  /*3df0*/  HADD2.F32 R32, -RZ, R28.H0_H0 ;  /* 0x2000001cff207230 */ /* 0x000fe40000004100 */
[----:B------:R-:W-:Y:S02]  /*3e00*/  IMAD.X R42, RZ, RZ, R42, P3 ;  /* 0x000000ffff2a7224 */ /* 0x000fe400018e062a */
[----:B------:R-:W1:Y:S08]  /*3e10*/  MUFU.RCP R31, R32 ;  /* 0x00000020001f7308 */ /* 0x000e700000001000 */
[----:B------:R-:W-:-:S02]  /*3e20*/  @P2 IADD3 R29, R29, 0x1, RZ ;  /* 0x000000011d1d2810 */ /* 0x000fc40007ffe0ff */
        /* <DEDUP_REMOVED lines=8> */
[----:B--2---:R-:W-:-:S05]  /*3eb0*/  HADD2.F32 R4, -RZ, R4.H0_H0 ;  /* 0x20000004ff047230 */ /* 0x004fca0000004100 */
[----:B-1----:R-:W-:-:S05]  /*3ec0*/  FMUL.FTZ R4, R4, R31 ;  /* 0x0000001f04047220 */ /* 0x002fca0000410000 */
[----:B0-----:R-:W-:-:S05]  /*3ed0*/  F2FP.PACK_AB R4, R29, R4 ;  /* 0x000000041d04723e */ /* 0x001fca00000000ff */
        /* <DEDUP_REMOVED lines=9> */
[----:B------:R-:W-:Y:S01]  /*3f70*/  @P0 CALL.REL.NOINC `(.L_x_80) ;  /* 0x0000001000000944 */ /* 0x000fe20003c00000 */
[----:B------:R-:W-:Y:S05]  /*3f80*/  BRA `(.L_x_104) ;  /* 0xffffe6e000007947 */ /* 0x000fea000383ffff */
.L_x_80:
[----:B------:R-:W-:Y:S05]  /*3f90*/  BSYNC B2 ;  /* 0x0000000000027941 */ /* 0x000fea0003800000 */
.L_x_79:
[----:B------:R-:W-:Y:S01]  /*3fa0*/  @P1 CALL.REL.NOINC `(.L_x_75) ;  /* 0x0000001000001944 */ /* 0x000fe20003c00000 */
[----:B------:R-:W-:Y:S05]  /*3fb0*/  BRA `(.L_x_105) ;  /* 0xffffce2000007947 */ /* 0x000fea000383ffff */
.L_x_75:
[----:B------:R-:W-:Y:S05]  /*3fc0*/  BSYNC B1 ;  /* 0x0000000000017941 */ /* 0x000fea0003800000 */
.L_x_74:
[----:B------:R-:W-:-:S04]  /*3fd0*/  IADD3 R8, R8, c[0x0][0x0], RZ ;  /* 0x0000000008087a10 */ /* 0x000fc80007ffe0ff */
[----:B------:R-:W-:-:S13]  /*3fe0*/  ISETP.GE.AND P0, PT, R8, c[0x0][0x174], PT ;  /* 0x00005d0008007a0c */ /* 0x000fda0003f06270 */
[----:B------:R-:W-:Y:S01]  /*3ff0*/  @P0 CALL.REL.NOINC `(.L_x_70) ;  /* 0x0000001000000944 */ /* 0x000fe20003c00000 */
[----:B------:R-:W-:Y:S05]  /*4000*/  BRA `(.L_x_106) ;  /* 0xffffc6e000007947 */ /* 0x000fea000383ffff */
.L_x_70:
[----:B------:R-:W-:Y:S05]  /*4010*/  BSYNC B0 ;  /* 0x0000000000007941 */ /* 0x000fea0003800000 */
.L_x_69:
[----:B------:R-:W-:-:S04]  /*4020*/  IMAD.MOV.U32 R3, RZ, RZ, c[0x0][0x4] ;  /* 0x00000100ff037624 */ /* 0x000fc800078e00ff */
[----:B------:R-:W-:-:S05]  /*4030*/  IMAD R2, R3, c[0x0][0x10], R2 ;  /* 0x0000040003027a24 */ /* 0x000fca00078e0202 */
[----:B------:R-:W-:-:S13]  /*4040*/  ISETP.GE.AND P0, PT, R2, c[0x0][0x170], PT ;  /* 0x00005c0002007a0c */ /* 0x000fda0003f06270 */
[----:B------:R-:W-:Y:S01]  /*4050*/  @P0 CALL.REL.NOINC `(.L_x_107) ;  /* 0x0000001000000944 */ /* 0x000fe20003c00000 */
[----:B------:R-:W-:Y:S05]  /*4060*/  BRA `(.L_x_108) ;  /* 0xffffc10000007947 */ /* 0x000fea000383ffff */
.L_x_107:
[----:B------:R-:W-:Y:S05]  /*4070*/  EXIT ;  /* 0x000000000000794d */ /* 0x000fea0003800000 */
        .weak           $__internal_2_$__cuda_sm20_div_s64
        .type           $__internal_2_$__cuda_sm20_div_s64,@function
        .size           $__internal_2_$__cuda_sm20_div_s64,(.L_x_685 - $__internal_2_$__cuda_sm20_div_s64)
$__internal_2_$__cuda_sm20_div_s64:
        /* <DEDUP_REMOVED lines=76> */
[----:B------:R-:W-:Y:S06]  /*4540*/  RET.REL.NODEC R28 `(_ZN2at6native58_GLOBAL__N__9a069279_25_AdaptiveAveragePooling_cu_ef17039c26adaptive_average_gradinputIN3c104HalfEEEvPT_PKS5_iiii) ;  /* 0xffffbab01c007950 */ /* 0x000fec0003c3ffff */
.L_x_109:
        /* <DEDUP_REMOVED lines=11> */
.L_x_685:


//--------------------- .text._ZN2at6native58_GLOBAL__N__9a069279_25_AdaptiveAveragePooling_cu_ef17039c33atomic_adaptive_average_gradinputIN3c104HalfEEEvPT_PKS5_iiii --------------------------
	.section	.text._ZN2at6native58_GLOBAL__N__9a069279_25_AdaptiveAveragePooling_cu_ef17039c33atomic_adaptive_average_gradinputIN3c104HalfEEEvPT_PKS5_iiii,"ax",@progbits
	.sectioninfo	@"SHI_REGISTERS=34"
	.align	128
.text._ZN2at6native58_GLOBAL__N__9a069279_25_AdaptiveAveragePooling_cu_ef17039c33atomic_adaptive_average_gradinputIN3c104HalfEEEvPT_PKS5_iiii:
        .type           _ZN2at6native58_GLOBAL__N__9a069279_25_AdaptiveAveragePooling_cu_ef17039c33atomic_adaptive_average_gradinputIN3c104HalfEEEvPT_PKS5_iiii,@function
        .size           _ZN2at6native58_GLOBAL__N__9a069279_25_AdaptiveAveragePooling_cu_ef17039c33atomic_adaptive_average_gradinputIN3c104HalfEEEvPT_PKS5_iiii,(.L_x_687 - _ZN2at6native58_GLOBAL__N__9a069279_25_AdaptiveAveragePooling_cu_ef17039c33atomic_adaptive_average_gradinputIN3c104HalfEEEvPT_PKS5_iiii)
        .other          _ZN2at6native58_GLOBAL__N__9a069279_25_AdaptiveAveragePooling_cu_ef17039c33atomic_adaptive_average_gradinputIN3c104HalfEEEvPT_PKS5_iiii,@"STO_CUDA_ENTRY STV_DEFAULT"
_ZN2at6native58_GLOBAL__N__9a069279_25_AdaptiveAveragePooling_cu_ef17039c33atomic_adaptive_average_gradinputIN3c104HalfEEEvPT_PKS5_iiii:
        /* <DEDUP_REMOVED lines=20> */
.L_x_141:
        /* <DEDUP_REMOVED lines=55> */
[----:B------:R-:W-:Y:S05]  /*04b0*/  CALL.REL.NOINC `($__internal_3_$__cuda_sm20_div_s64) ;  /* 0x000012d000007944 */ /* 0x000fea0003c00000 */
[----:B------:R-:W-:Y:S01]  /*04c0*/  IMAD.MOV.U32 R7, RZ, RZ, R20 ;  /* 0x000000ffff077224 */ /* 0x000fe200078e0014 */
[----:B------:R-:W-:Y:S05]  /*04d0*/  BRA `(.L_x_112) ;  /* 0x0000012000007947 */ /* 0x000fea0003800000 */
.L_x_111:
        /* <DEDUP_REMOVED lines=18> */
.L_x_112:
[----:B------:R-:W-:Y:S05]  /*0600*/  BSYNC B0 ;  /* 0x0000000000007941 */ /* 0x000fea0003800000 */
.L_x_110:
[----:B------:R-:W-:Y:S01]  /*0610*/  ISETP.GE.AND P0, PT, R0, c[0x0][0x17c], PT ;  /* 0x00005f0000007a0c */ /* 0x000fe20003f06270 */
[----:B------:R-:W-:-:S12]  /*0620*/  BSSY B0, `(.L_x_113) ;  /* 0x0000110000007945 */ /* 0x000fd80003800000 */
[----:B------:R-:W-:Y:S05]  /*0630*/  @P0 BRA `(.L_x_114) ;  /* 0x000010e000000947 */ /* 0x000fea0003800000 */
[----:B------:R-:W-:Y:S01]  /*0640*/  IADD3 R7, R7, 0x1, -R8 ;  /* 0x0000000107077810 */ /* 0x000fe20007ffe808 */
[----:B------:R-:W-:Y:S02]  /*0650*/  IMAD R11, R8, c[0x0][0x174], RZ ;  /* 0x00005d00080b7a24 */ /* 0x000fe400078e02ff */
[----:B------:R-:W-:Y:S01]  /*0660*/  IMAD R6, R2, c[0x0][0x17c], RZ ;  /* 0x00005f0002067a24 */ /* 0x000fe200078e02ff */
[----:B------:R0:W1:Y:S02]  /*0670*/  I2F R8, R7 ;  /* 0x0000000700087306 */ /* 0x0000640000201400 */
[----:B------:R-:W-:Y:S02]  /*0680*/  IADD3 R9, P0, R4, R11, RZ ;  /* 0x0000000b04097210 */ /* 0x000fe40007f1e0ff */
[----:B------:R-:W-:Y:S02]  /*0690*/  IADD3 R10, P1, R5, R6, RZ ;  /* 0x00000006050a7210 */ /* 0x000fe40007f3e0ff */
[----:B------:R-:W-:Y:S01]  /*06a0*/  SHF.R.S32.HI R13, RZ, 0x1f, R11 ;  /* 0x0000001fff0d7819 */ /* 0x000fe2000001140b */
[----:B------:R-:W-:Y:S01]  /*06b0*/  IMAD.MOV.U32 R11, RZ, RZ, R0 ;  /* 0x000000ffff0b7224 */ /* 0x000fe200078e0000 */
[----:B------:R-:W-:-:S02]  /*06c0*/  SHF.R.S32.HI R14, RZ, 0x1f, R6 ;  /* 0x0000001fff0e7819 */ /* 0x000fc40000011406 */
[----:B------:R-:W-:Y:S02]  /*06d0*/  LEA.HI.X.SX32 R12, R4, R13, 0x1, P0 ;  /* 0x0000000d040c7211 */ /* 0x000fe400000f0eff */
[----:B0-----:R-:W-:Y:S02]  /*06e0*/  LEA.HI.X.SX32 R14, R5, R14, 0x1, P1 ;  /* 0x0000000e050e7211 */ /* 0x001fe400008f0eff */
.L_x_139:
[----:B------:R-:W-:Y:S01]  /*06f0*/  IABS R6, c[0x0][0x17c] ;  /* 0x00005f0000067a13 */ /* 0x000fe20000000000 */
[----:B------:R-:W-:Y:S01]  /*0700*/  IMAD.MOV.U32 R29, RZ, RZ, c[0x0][0x174] ;  /* 0x00005d00ff1d7624 */ /* 0x000fe200078e00ff */
[----:B------:R-:W-:Y:S01]  /*0710*/  IABS R18, R11 ;  /* 0x0000000b00127213 */ /* 0x000fe20000000000 */
[----:B------:R-:W-:Y:S01]  /*0720*/  BSSY B1, `(.L_x_115) ;  /* 0x0000048000017945 */ /* 0x000fe20003800000 */
[----:B------:R-:W0:Y:S01]  /*0730*/  I2F.RP R13, R6 ;  /* 0x00000006000d7306 */ /* 0x000e220000209400 */
[----:B------:R-:W-:Y:S02]  /*0740*/  LOP3.LUT R20, RZ, c[0x0][0x17c], RZ, 0x33, !PT ;  /* 0x00005f00ff147a12 */ /* 0x000fe400078e33ff */
[----:B------:R-:W-:-:S05]  /*0750*/  IADD3 R28, R11, 0x1, RZ ;  /* 0x000000010b1c7810 */ /* 0x000fca0007ffe0ff */
[----:B0-----:R-:W0:Y:S02]  /*0760*/  MUFU.RCP R13, R13 ;  /* 0x0000000d000d7308 */ /* 0x001e240000001000 */
[----:B0-----:R-:W-:-:S06]  /*0770*/  IADD3 R16, R13, 0xffffffe, RZ ;  /* 0x0ffffffe0d107810 */ /* 0x001fcc0007ffe0ff */
[----:B------:R0:W2:Y:S02]  /*0780*/  F2I.FTZ.U32.TRUNC.NTZ R17, R16 ;  /* 0x0000001000117305 */ /* 0x0000a4000021f000 */
[----:B0-----:R-:W-:Y:S02]  /*0790*/  IMAD.MOV.U32 R16, RZ, RZ, RZ ;  /* 0x000000ffff107224 */ /* 0x001fe400078e00ff */
[----:B--2---:R-:W-:-:S04]  /*07a0*/  IMAD.MOV R15, RZ, RZ, -R17 ;  /* 0x000000ffff0f7224 */ /* 0x004fc800078e0a11 */
[----:B------:R-:W-:-:S04]  /*07b0*/  IMAD R15, R15, R6, RZ ;  /* 0x000000060f0f7224 */ /* 0x000fc800078e02ff */
        /* <DEDUP_REMOVED lines=29> */
[C---:B------:R-:W-:Y:S02]  /*0990*/  IMAD R15, R28.reuse, R3, R6 ;  /* 0x000000031c0f7224 */ /* 0x040fe400078e0206 */
        /* <DEDUP_REMOVED lines=12> */
[----:B-1----:R-:W-:Y:S05]  /*0a60*/  CALL.REL.NOINC `($__internal_3_$__cuda_sm20_div_s64) ;  /* 0x00000d2000007944 */ /* 0x002fea0003c00000 */
[----:B------:R-:W-:Y:S05]  /*0a70*/  BRA `(.L_x_117) ;  /* 0x0000012000007947 */ /* 0x000fea0003800000 */
.L_x_116:
[----:B------:R-:W0:Y:S08]  /*0a80*/  I2F.U32.RP R6, c[0x0][0x17c] ;  /* 0x00005f0000067b06 */ /* 0x000e300000209000 */
        /* <DEDUP_REMOVED lines=17> */
.L_x_117:
[----:B------:R-:W-:Y:S05]  /*0ba0*/  BSYNC B1 ;  /* 0x0000000000017941 */ /* 0x000fea0003800000 */
.L_x_115:
[----:B------:R-:W-:-:S04]  /*0bb0*/  IADD3 R6, P0, R11, R10, RZ ;  /* 0x0000000a0b067210 */ /* 0x000fc80007f1e0ff */
[----:B------:R-:W-:Y:S02]  /*0bc0*/  LEA.HI.X.SX32 R17, R11, R14, 0x1, P0 ;  /* 0x0000000e0b117211 */ /* 0x000fe400000f0eff */
[----:B------:R-:W-:-:S04]  /*0bd0*/  LEA R18, P0, R6, c[0x0][0x168], 0x1 ;  /* 0x00005a0006127a11 */ /* 0x000fc800078008ff */
[----:B------:R-:W-:-:S05]  /*0be0*/  LEA.HI.X R19, R6, c[0x0][0x16c], R17, 0x1, P0 ;  /* 0x00005b0006137a11 */ /* 0x000fca00000f0c11 */
[----:B------:R0:W2:Y:S01]  /*0bf0*/  LDG.E.U16 R18, [R18.64] ;  /* 0x0000000812127981 */ /* 0x0000a2000c1e1500 */
[----:B------:R-:W-:Y:S01]  /*0c00*/  IADD3 R6, R20, 0x1, -R15 ;  /* 0x0000000114067810 */ /* 0x000fe20007ffe80f */
[----:B------:R-:W-:Y:S01]  /*0c10*/  BSSY B3, `(.L_x_118) ;  /* 0x00000ac000037945 */ /* 0x000fe20003800000 */
[----:B------:R-:W-:Y:S02]  /*0c20*/  ISETP.GE.AND P0, PT, R7, 0x1, PT ;  /* 0x000000010700780c */ /* 0x000fe40003f06270 */
[----:B------:R-:W3:Y:S01]  /*0c30*/  I2F R17, R6 ;  /* 0x0000000600117306 */ /* 0x000ee20000201400 */
[----:B0-----:R-:W-:-:S04]  /*0c40*/  IADD3 R19, P1, R15, R9, RZ ;  /* 0x000000090f137210 */ /* 0x001fc80007f3e0ff */
[----:B------:R-:W-:Y:S02]  /*0c50*/  LEA.HI.X.SX32 R26, R15, R12, 0x1, P1 ;  /* 0x0000000c0f1a7211 */ /* 0x000fe400008f0eff */
[----:B-1-3--:R-:W-:-:S05]  /*0c60*/  F2FP.PACK_AB R17, R8, R17 ;  /* 0x000000110811723e */ /* 0x00afca00000000ff */
[--C-:B------:R-:W-:Y:S02]  /*0c70*/  HADD2.F32 R22, -RZ, R17.reuse.H0_H0 ;  /* 0x20000011ff167230 */ /* 0x100fe40000004100 */
[----:B------:R-:W-:-:S04]  /*0c80*/  HADD2.F32 R17, -RZ, R17.H1_H1 ;  /* 0x30000011ff117230 */ /* 0x000fc80000004100 */
[----:B------:R-:W0:Y:S08]  /*0c90*/  MUFU.RCP R22, R22 ;  /* 0x0000001600167308 */ /* 0x000e300000001000 */
[----:B------:R-:W1:Y:S01]  /*0ca0*/  MUFU.RCP R24, R17 ;  /* 0x0000001100187308 */ /* 0x000e620000001000 */
[----:B--2---:R-:W-:Y:S01]  /*0cb0*/  HADD2.F32 R21, -RZ, R18.H0_H0 ;  /* 0x20000012ff157230 */ /* 0x004fe20000004100 */
[----:B------:R-:W-:-:S04]  /*0cc0*/  LEA R18, P2, R19, c[0x0][0x160], 0x1 ;  /* 0x0000580013127a11 */ /* 0x000fc800078408ff */
[----:B0-----:R-:W-:Y:S01]  /*0cd0*/  FMUL.FTZ R21, R21, R22 ;  /* 0x0000001615157220 */ /* 0x001fe20000410000 */
[----:B------:R-:W-:-:S04]  /*0ce0*/  LEA.HI.X R22, R19, c[0x0][0x164], R26, 0x1, P2 ;  /* 0x0000590013167a11 */ /* 0x000fc800010f0c1a */
[----:B------:R-:W-:-:S05]  /*0cf0*/  F2FP.PACK_AB R21, RZ, R21 ;  /* 0x00000015ff15723e */ /* 0x000fca00000000ff */
[----:B------:R-:W-:-:S05]  /*0d00*/  HADD2.F32 R21, -RZ, R21.H0_H0 ;  /* 0x20000015ff157230 */ /* 0x000fca0000004100 */
[----:B-1----:R-:W-:Y:S01]  /*0d10*/  FMUL.FTZ R21, R21, R24 ;  /* 0x0000001815157220 */ /* 0x002fe20000410000 */
[----:B------:R-:W-:Y:S05]  /*0d20*/  @!P0 BRA `(.L_x_119) ;  /* 0x000009a000008947 */ /* 0x000fea0003800000 */
[----:B------:R-:W-:Y:S02]  /*0d30*/  IMAD.MOV R23, RZ, RZ, -R13 ;  /* 0x000000ffff177224 */ /* 0x000fe400078e0a0d */
[----:B------:R-:W-:Y:S01]  /*0d40*/  IMAD.IADD R13, R20, 0x1, -R15 ;  /* 0x00000001140d7824 */ /* 0x000fe200078e0a0f */
[----:B------:R-:W-:Y:S01]  /*0d50*/  LOP3.LUT R15, R6, 0x3, RZ, 0xc0, !PT ;  /* 0x00000003060f7812 */ /* 0x000fe200078ec0ff */
[----:B------:R-:W-:Y:S02]  /*0d60*/  IMAD R23, R23, c[0x0][0x174], R20 ;  /* 0x00005d0017177a24 */ /* 0x000fe400078e0214 */
[----:B------:R-:W-:Y:S01]  /*0d70*/  IMAD.MOV.U32 R20, RZ, RZ, RZ ;  /* 0x000000ffff147224 */ /* 0x000fe200078e00ff */
[----:B------:R-:W-:Y:S02]  /*0d80*/  ISETP.GE.U32.AND P0, PT, R13, 0x3, PT ;  /* 0x000000030d00780c */ /* 0x000fe40003f06070 */
[----:B------:R-:W-:Y:S01]  /*0d90*/  F2FP.PACK_AB R13, RZ, R21 ;  /* 0x00000015ff0d723e */ /* 0x000fe200000000ff */
[----:B------:R-:W-:Y:S01]  /*0da0*/  IMAD.MOV.U32 R21, RZ, RZ, R18 ;  /* 0x000000ffff157224 */ /* 0x000fe200078e0012 */
[----:B------:R-:W-:-:S02]  /*0db0*/  IADD3 R23, -R16, R23, -R15 ;  /* 0x0000001710177210 */ /* 0x000fc40007ffe90f */
.L_x_138:
[----:B------:R-:W-:Y:S01]  /*0dc0*/  ISETP.GE.AND P2, PT, R6, 0x1, PT ;  /* 0x000000010600780c */ /* 0x000fe20003f46270 */
[----:B------:R-:W-:Y:S01]  /*0dd0*/  YIELD ;  /* 0x0000000000007946 */ /* 0x000fe20003800000 */
[----:B------:R-:W-:Y:S01]  /*0de0*/  IADD3 R20, R20, 0x1, RZ ;  /* 0x0000000114147810 */ /* 0x000fe20007ffe0ff */
[----:B------:R-:W-:Y:S03]  /*0df0*/  BSSY B2, `(.L_x_120) ;  /* 0x0000089000027945 */ /* 0x000fe60003800000 */
[----:B------:R-:W-:-:S07]  /*0e00*/  ISETP.GE.AND P1, PT, R20, R7, PT ;  /* 0x000000071400720c */ /* 0x000fce0003f26270 */
[----:B------:R-:W-:Y:S05]  /*0e10*/  @!P2 BRA `(.L_x_121) ;  /* 0x000008600000a947 */ /* 0x000fea0003800000 */
[----:B------:R-:W-:Y:S01]  /*0e20*/  BSSY B1, `(.L_x_122) ;  /* 0x000004e000017945 */ /* 0x000fe20003800000 */
[----:B------:R-:W-:Y:S01]  /*0e30*/  IMAD.MOV.U32 R19, RZ, RZ, RZ ;  /* 0x000000ffff137224 */ /* 0x000fe200078e00ff */
[----:B------:R-:W-:Y:S05]  /*0e40*/  @!P0 BRA `(.L_x_123) ;  /* 0x000004b000008947 */ /* 0x000fea0003800000 */
[----:B------:R-:W-:Y:S02]  /*0e50*/  IMAD.MOV.U32 R19, RZ, RZ, RZ ;  /* 0x000000ffff137224 */ /* 0x000fe400078e00ff */
[----:B------:R-:W-:Y:S02]  /*0e60*/  IMAD.MOV.U32 R18, RZ, RZ, R23 ;  /* 0x000000ffff127224 */ /* 0x000fe400078e0017 */
[----:B------:R-:W-:Y:S02]  /*0e70*/  IMAD.MOV.U32 R25, RZ, RZ, R21 ;  /* 0x000000ffff197224 */ /* 0x000fe400078e0015 */
[----:B------:R-:W-:-:S03]  /*0e80*/  IMAD.MOV.U32 R27, RZ, RZ, R22 ;  /* 0x000000ffff1b7224 */ /* 0x000fc600078e0016 */
.L_x_132:
[C---:B0-----:R-:W-:Y:S01]  /*0e90*/  LOP3.LUT R16, R25.reuse, 0xfffffffd, RZ, 0xc0, !PT ;  /* 0xfffffffd19107812 */ /* 0x041fe200078ec0ff */
[----:B------:R-:W-:Y:S01]  /*0ea0*/  IMAD.MOV.U32 R17, RZ, RZ, R27 ;  /* 0x000000ffff117224 */ /* 0x000fe200078e001b */
[----:B------:R-:W-:Y:S01]  /*0eb0*/  YIELD ;  /* 0x0000000000007946 */ /* 0x000fe20003800000 */
[----:B------:R-:W-:Y:S01]  /*0ec0*/  ULDC.64 UR10, c[0x0][0x118] ;  /* 0x00004600000a7ab9 */ /* 0x000fe20000000a00 */
[----:B------:R-:W-:Y:S01]  /*0ed0*/  LOP3.LUT R24, R25, 0x2, RZ, 0xc0, !PT ;  /* 0x0000000219187812 */ /* 0x000fe200078ec0ff */
[----:B------:R-:W-:Y:S01]  /*0ee0*/  BSSY B4, `(.L_x_124) ;  /* 0x000000b000047945 */ /* 0x000fe20003800000 */
[----:B------:R0:W1:Y:S02]  /*0ef0*/  LD.E R26, [R16.64] ;  /* 0x0000000a101a7980 */ /* 0x000064000c101900 */
[----:B------:R-:W-:Y:S01]  /*0f00*/  ISETP.EQ.U32.AND P2, PT, R24, RZ, PT ;  /* 0x000000ff1800720c */ /* 0x000fe20003f42070 */
[----:B------:R-:W-:-:S05]  /*0f10*/  IMAD.MOV.U32 R24, RZ, RZ, 0x3254 ;  /* 0x00003254ff187424 */ /* 0x000fca00078e00ff */
[----:B------:R-:W-:Y:S02]  /*0f20*/  SEL R28, R24, 0x7610, P2 ;  /* 0x00007610181c7807 */ /* 0x000fe40001000000 */
.L_x_125:
[----:B-1----:R-:W-:-:S05]  /*0f30*/  HADD2 R29, R26, R13.H0_H0 ;  /* 0x2000000d1a1d7230 */ /* 0x002fca0000000000 */
[----:B------:R-:W-:-:S06]  /*0f40*/  PRMT R29, R26, R28, R29 ;  /* 0x0000001c1a1d7216 */ /* 0x000fcc000000001d */
[----:B------:R-:W1:Y:S02]  /*0f50*/  ATOM.E.CAS.STRONG.GPU PT, R29, [R16], R26, R29 ;  /* 0x0000001a101d738b */ /* 0x000e6400001ee11d */
[----:B-1----:R-:W-:Y:S01]  /*0f60*/  ISETP.NE.U32.AND P2, PT, R29, R26, PT ;  /* 0x0000001a1d00720c */ /* 0x002fe20003f45070 */
[----:B------:R-:W-:-:S12]  /*0f70*/  IMAD.MOV.U32 R26, RZ, RZ, R29 ;  /* 0x000000ffff1a7224 */ /* 0x000fd800078e001d */
[----:B------:R-:W-:Y:S05]  /*0f80*/  @P2 BRA `(.L_x_125) ;  /* 0xffffffa000002947 */ /* 0x000fea000383ffff */
[----:B------:R-:W-:Y:S05]  /*0f90*/  BSYNC B4 ;  /* 0x0000000000047941 */ /* 0x000fea0003800000 */
.L_x_124:
[----:B------:R-:W-:Y:S01]  /*0fa0*/  IADD3 R31, P2, R25, 0x2, RZ ;  /* 0x00000002191f7810 */ /* 0x000fe20007f5e0ff */
[----:B------:R-:W-:Y:S01]  /*0fb0*/  ULDC.64 UR10, c[0x0][0x118] ;  /* 0x00004600000a7ab9 */ /* 0x000fe20000000a00 */
[----:B------:R-:W-:Y:S02]  /*0fc0*/  BSSY B4, `(.L_x_126) ;  /* 0x000000d000047945 */ /* 0x000fe40003800000 */
[C---:B0-----:R-:W-:Y:S01]  /*0fd0*/  LOP3.LUT R16, R31.reuse, 0xfffffffd, RZ, 0xc0, !PT ;  /* 0xfffffffd1f107812 */ /* 0x041fe200078ec0ff */
[----:B------:R-:W-:Y:S01]  /*0fe0*/  IMAD.X R17, RZ, RZ, R27, P2 ;  /* 0x000000ffff117224 */ /* 0x000fe200010e061b */
[----:B------:R-:W-:-:S04]  /*0ff0*/  LOP3.LUT R26, R31, 0x2, RZ, 0xc0, !PT ;  /* 0x000000021f1a7812 */ /* 0x000fc800078ec0ff */
[----:B------:R0:W1:Y:S01]  /*1000*/  LD.E R28, [R16.64] ;  /* 0x0000000a101c7980 */ /* 0x000062000c101900 */
[----:B------:R-:W-:-:S04]  /*1010*/  ISETP.EQ.U32.AND P2, PT, R26, RZ, PT ;  /* 0x000000ff1a00720c */ /* 0x000fc80003f42070 */
[----:B------:R-:W-:Y:S02]  /*1020*/  SEL R26, R24, 0x7610, P2 ;  /* 0x00007610181a7807 */ /* 0x000fe40001000000 */
.L_x_127:
[----:B-1----:R-:W-:-:S05]  /*1030*/  HADD2 R29, R28, R13.H0_H0 ;  /* 0x2000000d1c1d7230 */ /* 0x002fca0000000000 */
[----:B------:R-:W-:-:S06]  /*1040*/  PRMT R29, R28, R26, R29 ;  /* 0x0000001a1c1d7216 */ /* 0x000fcc000000001d */
[----:B------:R-:W1:Y:S02]  /*1050*/  ATOM.E.CAS.STRONG.GPU PT, R29, [R16], R28, R29 ;  /* 0x0000001c101d738b */ /* 0x000e6400001ee11d */
[----:B-1----:R-:W-:Y:S01]  /*1060*/  ISETP.NE.U32.AND P2, PT, R29, R28, PT ;  /* 0x0000001c1d00720c */ /* 0x002fe20003f45070 */
[----:B------:R-:W-:-:S12]  /*1070*/  IMAD.MOV.U32 R28, RZ, RZ, R29 ;  /* 0x000000ffff1c7224 */ /* 0x000fd800078e001d */
[----:B------:R-:W-:Y:S05]  /*1080*/  @P2 BRA `(.L_x_127) ;  /* 0xffffffa000002947 */ /* 0x000fea000383ffff */
[----:B------:R-:W-:Y:S05]  /*1090*/  BSYNC B4 ;  /* 0x0000000000047941 */ /* 0x000fea0003800000 */
.L_x_126:
[----:B0-----:R-:W-:Y:S01]  /*10a0*/  IADD3 R31, P2, R25, 0x4, RZ ;  /* 0x00000004191f7810 */ /* 0x001fe20007f5e0ff */
[----:B------:R-:W-:Y:S01]  /*10b0*/  ULDC.64 UR10, c[0x0][0x118] ;  /* 0x00004600000a7ab9 */ /* 0x000fe20000000a00 */
[----:B------:R-:W-:Y:S02]  /*10c0*/  BSSY B4, `(.L_x_128) ;  /* 0x000000d000047945 */ /* 0x000fe40003800000 */
[C---:B------:R-:W-:Y:S01]  /*10d0*/  LOP3.LUT R16, R31.reuse, 0xfffffffd, RZ, 0xc0, !PT ;  /* 0xfffffffd1f107812 */ /* 0x040fe200078ec0ff */
[----:B------:R-:W-:Y:S01]  /*10e0*/  IMAD.X R17, RZ, RZ, R27, P2 ;  /* 0x000000ffff117224 */ /* 0x000fe200010e061b */
[----:B------:R-:W-:-:S04]  /*10f0*/  LOP3.LUT R26, R31, 0x2, RZ, 0xc0, !PT ;  /* 0x000000021f1a7812 */ /* 0x000fc800078ec0ff */
[----:B------:R0:W1:Y:S01]  /*1100*/  LD.E R28, [R16.64] ;  /* 0x0000000a101c7980 */ /* 0x000062000c101900 */
[----:B------:R-:W-:-:S04]  /*1110*/  ISETP.EQ.U32.AND P2, PT, R26, RZ, PT ;  /* 0x000000ff1a00720c */ /* 0x000fc80003f42070 */
[----:B------:R-:W-:Y:S02]  /*1120*/  SEL R26, R24, 0x7610, P2 ;  /* 0x00007610181a7807 */ /* 0x000fe40001000000 */
.L_x_129:
[----:B-1----:R-:W-:-:S05]  /*1130*/  HADD2 R29, R28, R13.H0_H0 ;  /* 0x2000000d1c1d7230 */ /* 0x002fca0000000000 */
[----:B------:R-:W-:-:S06]  /*1140*/  PRMT R29, R28, R26, R29 ;  /* 0x0000001a1c1d7216 */ /* 0x000fcc000000001d */
[----:B------:R-:W1:Y:S02]  /*1150*/  ATOM.E.CAS.STRONG.GPU PT, R29, [R16], R28, R29 ;  /* 0x0000001c101d738b */ /* 0x000e6400001ee11d */
[----:B-1----:R-:W-:Y:S01]  /*1160*/  ISETP.NE.U32.AND P2, PT, R29, R28, PT ;  /* 0x0000001c1d00720c */ /* 0x002fe20003f45070 */
[----:B------:R-:W-:-:S12]  /*1170*/  IMAD.MOV.U32 R28, RZ, RZ, R29 ;  /* 0x000000ffff1c7224 */ /* 0x000fd800078e001d */
[----:B------:R-:W-:Y:S05]  /*1180*/  @P2 BRA `(.L_x_129) ;  /* 0xffffffa000002947 */ /* 0x000fea000383ffff */
[----:B------:R-:W-:Y:S05]  /*1190*/  BSYNC B4 ;  /* 0x0000000000047941 */ /* 0x000fea0003800000 */
.L_x_128:
        /* <DEDUP_REMOVED lines=9> */
.L_x_131:
[----:B-1----:R-:W-:-:S05]  /*1230*/  HADD2 R29, R28, R13.H0_H0 ;  /* 0x2000000d1c1d7230 */ /* 0x002fca0000000000 */
[----:B------:R-:W-:-:S06]  /*1240*/  PRMT R29, R28, R24, R29 ;  /* 0x000000181c1d7216 */ /* 0x000fcc000000001d */
[----:B------:R-:W1:Y:S02]  /*1250*/  ATOM.E.CAS.STRONG.GPU PT, R29, [R16], R28, R29 ;  /* 0x0000001c101d738b */ /* 0x000e6400001ee11d */
[----:B-1----:R-:W-:Y:S01]  /*1260*/  ISETP.NE.U32.AND P2, PT, R29, R28, PT ;  /* 0x0000001c1d00720c */ /* 0x002fe20003f45070 */
[----:B------:R-:W-:-:S12]  /*1270*/  IMAD.MOV.U32 R28, RZ, RZ, R29 ;  /* 0x000000ffff1c7224 */ /* 0x000fd800078e001d */
[----:B------:R-:W-:Y:S05]  /*1280*/  @P2 BRA `(.L_x_131) ;  /* 0xffffffa000002947 */ /* 0x000fea000383ffff */
[----:B------:R-:W-:Y:S05]  /*1290*/  BSYNC B4 ;  /* 0x0000000000047941 */ /* 0x000fea0003800000 */
.L_x_130:
[----:B------:R-:W-:Y:S02]  /*12a0*/  IADD3 R18, R18, -0x4, RZ ;  /* 0xfffffffc12127810 */ /* 0x000fe40007ffe0ff */
[----:B------:R-:W-:Y:S02]  /*12b0*/  IADD3 R25, P3, R25, 0x8, RZ ;  /* 0x0000000819197810 */ /* 0x000fe40007f7e0ff */
[----:B------:R-:W-:Y:S02]  /*12c0*/  ISETP.NE.AND P2, PT, R18, -0x1, PT ;  /* 0xffffffff1200780c */ /* 0x000fe40003f45270 */
[----:B------:R-:W-:Y:S01]  /*12d0*/  IADD3 R19, R19, 0x4, RZ ;  /* 0x0000000413137810 */ /* 0x000fe20007ffe0ff */
[----:B------:R-:W-:-:S10]  /*12e0*/  IMAD.X R27, RZ, RZ, R27, P3 ;  /* 0x000000ffff1b7224 */ /* 0x000fd400018e061b */
[----:B------:R-:W-:Y:S05]  /*12f0*/  @P2 BRA `(.L_x_132) ;  /* 0xfffffb9000002947 */ /* 0x000fea000383ffff */
.L_x_123:
[----:B------:R-:W-:Y:S05]  /*1300*/  BSYNC B1 ;  /* 0x0000000000017941 */ /* 0x000fea0003800000 */
.L_x_122:
[----:B------:R-:W-:-:S13]  /*1310*/  ISETP.NE.AND P2, PT, R15, RZ, PT ;  /* 0x000000ff0f00720c */ /* 0x000fda0003f45270 */
[----:B------:R-:W-:Y:S05]  /*1320*/  @!P2 BRA `(.L_x_121) ;  /* 0x000003500000a947 */ /* 0x000fea0003800000 */
[----:B0-----:R-:W-:Y:S01]  /*1330*/  IMAD.MOV.U32 R16, RZ, RZ, R21 ;  /* 0x000000ffff107224 */ /* 0x001fe200078e0015 */
[----:B------:R-:W-:Y:S01]  /*1340*/  ULDC.64 UR10, c[0x0][0x118] ;  /* 0x00004600000a7ab9 */ /* 0x000fe20000000a00 */
[----:B------:R-:W-:Y:S01]  /*1350*/  IMAD.MOV.U32 R17, RZ, RZ, R22 ;  /* 0x000000ffff117224 */ /* 0x000fe200078e0016 */
[----:B------:R-:W-:Y:S01]  /*1360*/  BSSY B1, `(.L_x_133) ;  /* 0x0000010000017945 */ /* 0x000fe20003800000 */
[----:B------:R-:W-:Y:S02]  /*1370*/  ISETP.NE.AND P3, PT, R15, 0x1, PT ;  /* 0x000000010f00780c */ /* 0x000fe40003f65270 */
[----:B------:R-:W-:-:S04]  /*1380*/  IMAD.WIDE R16, R19, 0x2, R16 ;  /* 0x0000000213107825 */ /* 0x000fc800078e0210 */
[----:B------:R-:W-:Y:S01]  /*1390*/  IMAD.MOV.U32 R19, RZ, RZ, R17 ;  /* 0x000000ffff137224 */ /* 0x000fe200078e0011 */
[C---:B------:R-:W-:Y:S02]  /*13a0*/  LOP3.LUT R18, R16.reuse, 0xfffffffd, RZ, 0xc0, !PT ;  /* 0xfffffffd10127812 */ /* 0x040fe400078ec0ff */
[----:B------:R-:W-:-:S03]  /*13b0*/  LOP3.LUT R24, R16, 0x2, RZ, 0xc0, !PT ;  /* 0x0000000210187812 */ /* 0x000fc600078ec0ff */
[----:B------:R0:W1:Y:S01]  /*13c0*/  LD.E R25, [R18.64] ;  /* 0x0000000a12197980 */ /* 0x000062000c101900 */
[----:B------:R-:W-:Y:S01]  /*13d0*/  ISETP.EQ.U32.AND P2, PT, R24, RZ, PT ;  /* 0x000000ff1800720c */ /* 0x000fe20003f42070 */
[----:B------:R-:W-:-:S05]  /*13e0*/  IMAD.MOV.U32 R24, RZ, RZ, 0x3254 ;  /* 0x00003254ff187424 */ /* 0x000fca00078e00ff */
[----:B------:R-:W-:Y:S02]  /*13f0*/  SEL R28, R24, 0x7610, P2 ;  /* 0x00007610181c7807 */ /* 0x000fe40001000000 */
.L_x_134:
[----:B-1----:R-:W-:-:S05]  /*1400*/  HADD2 R26, R25, R13.H0_H0 ;  /* 0x2000000d191a7230 */ /* 0x002fca0000000000 */
[----:B------:R-:W-:-:S05]  /*1410*/  PRMT R27, R25, R28, R26 ;  /* 0x0000001c191b7216 */ /* 0x000fca000000001a */
[----:B------:R-:W1:Y:S02]  /*1420*/  ATOM.E.CAS.STRONG.GPU PT, R26, [R18], R25, R27 ;  /* 0x00000019121a738b */ /* 0x000e6400001ee11b */
[----:B-1----:R-:W-:Y:S01]  /*1430*/  ISETP.NE.U32.AND P2, PT, R26, R25, PT ;  /* 0x000000191a00720c */ /* 0x002fe20003f45070 */
[----:B------:R-:W-:-:S12]  /*1440*/  IMAD.MOV.U32 R25, RZ, RZ, R26 ;  /* 0x000000ffff197224 */ /* 0x000fd800078e001a */
[----:B------:R-:W-:Y:S05]  /*1450*/  @P2 BRA `(.L_x_134) ;  /* 0xffffffa000002947 */ /* 0x000fea000383ffff */
[----:B------:R-:W-:Y:S05]  /*1460*/  BSYNC B1 ;  /* 0x0000000000017941 */ /* 0x000fea0003800000 */
.L_x_133:
[----:B------:R-:W-:Y:S05]  /*1470*/  @!P3 BRA `(.L_x_121) ;  /* 0x000002000000b947 */ /* 0x000fea0003800000 */
[----:B------:R-:W-:Y:S01]  /*1480*/  IADD3 R27, P2, R16, 0x2, RZ ;  /* 0x00000002101b7810 */ /* 0x000fe20007f5e0ff */
[----:B------:R-:W-:Y:S01]  /*1490*/  ULDC.64 UR10, c[0x0][0x118] ;  /* 0x00004600000a7ab9 */ /* 0x000fe20000000a00 */
[----:B------:R-:W-:Y:S01]  /*14a0*/  BSSY B1, `(.L_x_135) ;  /* 0x000000e000017945 */ /* 0x000fe20003800000 */
[----:B------:R-:W-:Y:S02]  /*14b0*/  ISETP.NE.AND P3, PT, R15, 0x2, PT ;  /* 0x000000020f00780c */ /* 0x000fe40003f65270 */
[----:B0-----:R-:W-:Y:S01]  /*14c0*/  IMAD.X R19, RZ, RZ, R17, P2 ;  /* 0x000000ffff137224 */ /* 0x001fe200010e0611 */
[C---:B------:R-:W-:Y:S02]  /*14d0*/  LOP3.LUT R18, R27.reuse, 0xfffffffd, RZ, 0xc0, !PT ;  /* 0xfffffffd1b127812 */ /* 0x040fe400078ec0ff */
[----:B------:R-:W-:-:S03]  /*14e0*/  LOP3.LUT R25, R27, 0x2, RZ, 0xc0, !PT ;  /* 0x000000021b197812 */ /* 0x000fc600078ec0ff */
[----:B------:R0:W1:Y:S01]  /*14f0*/  LD.E R26, [R18.64] ;  /* 0x0000000a121a7980 */ /* 0x000062000c101900 */
[----:B------:R-:W-:-:S04]  /*1500*/  ISETP.EQ.U32.AND P2, PT, R25, RZ, PT ;  /* 0x000000ff1900720c */ /* 0x000fc80003f42070 */
[----:B------:R-:W-:Y:S02]  /*1510*/  SEL R28, R24, 0x7610, P2 ;  /* 0x00007610181c7807 */ /* 0x000fe40001000000 */
.L_x_136:
[----:B-1----:R-:W-:-:S05]  /*1520*/  HADD2 R25, R26, R13.H0_H0 ;  /* 0x2000000d1a197230 */ /* 0x002fca0000000000 */
[----:B------:R-:W-:-:S06]  /*1530*/  PRMT R25, R26, R28, R25 ;  /* 0x0000001c1a197216 */ /* 0x000fcc0000000019 */
[----:B------:R-:W1:Y:S02]  /*1540*/  ATOM.E.CAS.STRONG.GPU PT, R25, [R18], R26, R25 ;  /* 0x0000001a1219738b */ /* 0x000e6400001ee119 */
[----:B-1----:R-:W-:Y:S01]  /*1550*/  ISETP.NE.U32.AND P2, PT, R25, R26, PT ;  /* 0x0000001a1900720c */ /* 0x002fe20003f45070 */
[----:B------:R-:W-:-:S12]  /*1560*/  IMAD.MOV.U32 R26, RZ, RZ, R25 ;  /* 0x000000ffff1a7224 */ /* 0x000fd800078e0019 */
[----:B------:R-:W-:Y:S05]  /*1570*/  @P2 BRA `(.L_x_136) ;  /* 0xffffffa000002947 */ /* 0x000fea000383ffff */
[----:B------:R-:W-:Y:S05]  /*1580*/  BSYNC B1 ;  /* 0x0000000000017941 */ /* 0x000fea0003800000 */
.L_x_135:
[----:B------:R-:W-:Y:S05]  /*1590*/  @!P3 BRA `(.L_x_121) ;  /* 0x000000e00000b947 */ /* 0x000fea0003800000 */
[----:B------:R-:W-:Y:S01]  /*15a0*/  IADD3 R25, P2, R16, 0x4, RZ ;  /* 0x0000000410197810 */ /* 0x000fe20007f5e0ff */
[----:B------:R-:W-:-:S03]  /*15b0*/  ULDC.64 UR10, c[0x0][0x118] ;  /* 0x00004600000a7ab9 */ /* 0x000fc60000000a00 */
[C---:B------:R-:W-:Y:S01]  /*15c0*/  LOP3.LUT R16, R25.reuse, 0xfffffffd, RZ, 0xc0, !PT ;  /* 0xfffffffd19107812 */ /* 0x040fe200078ec0ff */
[----:B------:R-:W-:Y:S01]  /*15d0*/  IMAD.X R17, RZ, RZ, R17, P2 ;  /* 0x000000ffff117224 */ /* 0x000fe200010e0611 */
[----:B0-----:R-:W-:-:S04]  /*15e0*/  LOP3.LUT R18, R25, 0x2, RZ, 0xc0, !PT ;  /* 0x0000000219127812 */ /* 0x001fc800078ec0ff */
[----:B------:R0:W1:Y:S01]  /*15f0*/  LD.E R19, [R16.64] ;  /* 0x0000000a10137980 */ /* 0x000062000c101900 */
[----:B------:R-:W-:-:S04]  /*1600*/  ISETP.EQ.U32.AND P2, PT, R18, RZ, PT ;  /* 0x000000ff1200720c */ /* 0x000fc80003f42070 */
[----:B------:R-:W-:Y:S02]  /*1610*/  SEL R24, R24, 0x7610, P2 ;  /* 0x0000761018187807 */ /* 0x000fe40001000000 */
.L_x_137:
[----:B-1----:R-:W-:-:S05]  /*1620*/  HADD2 R18, R19, R13.H0_H0 ;  /* 0x2000000d13127230 */ /* 0x002fca0000000000 */
[----:B------:R-:W-:-:S06]  /*1630*/  PRMT R18, R19, R24, R18 ;  /* 0x0000001813127216 */ /* 0x000fcc0000000012 */
[----:B------:R-:W1:Y:S02]  /*1640*/  ATOM.E.CAS.STRONG.GPU PT, R18, [R16], R19, R18 ;  /* 0x000000131012738b */ /* 0x000e6400001ee112 */
[----:B-1----:R-:W-:Y:S01]  /*1650*/  ISETP.NE.U32.AND P2, PT, R18, R19, PT ;  /* 0x000000131200720c */ /* 0x002fe20003f45070 */
[----:B------:R-:W-:-:S12]  /*1660*/  IMAD.MOV.U32 R19, RZ, RZ, R18 ;  /* 0x000000ffff137224 */ /* 0x000fd800078e0012 */
[----:B------:R-:W-:Y:S05]  /*1670*/  @P2 BRA `(.L_x_137) ;  /* 0xffffffa000002947 */ /* 0x000fea000383ffff */
.L_x_121:
[----:B------:R-:W-:Y:S05]  /*1680*/  BSYNC B2 ;  /* 0x0000000000027941 */ /* 0x000fea0003800000 */
.L_x_120:
[----:B0-----:R-:W-:-:S05]  /*1690*/  IMAD.MOV.U32 R16, RZ, RZ, c[0x0][0x174] ;  /* 0x00005d00ff107624 */ /* 0x001fca00078e00ff */
[----:B------:R-:W-:-:S04]  /*16a0*/  LEA R21, P2, R16, R21, 0x1 ;  /* 0x0000001510157211 */ /* 0x000fc800078408ff */
[----:B------:R-:W-:Y:S01]  /*16b0*/  LEA.HI.X R22, R16, R22, R3, 0x1, P2 ;  /* 0x0000001610167211 */ /* 0x000fe200010f0c03 */
[----:B------:R-:W-:Y:S05]  /*16c0*/  @!P1 BRA `(.L_x_138) ;  /* 0xfffff6f000009947 */ /* 0x000fea000383ffff */
.L_x_119:
[----:B------:R-:W-:Y:S05]  /*16d0*/  BSYNC B3 ;  /* 0x0000000000037941 */ /* 0x000fea0003800000 */
.L_x_118:
[----:B------:R-:W-:-:S04]  /*16e0*/  IADD3 R11, R11, c[0x0][0x0], RZ ;  /* 0x000000000b0b7a10 */ /* 0x000fc80007ffe0ff */
[----:B------:R-:W-:-:S13]  /*16f0*/  ISETP.GE.AND P0, PT, R11, c[0x0][0x17c], PT ;  /* 0x00005f000b007a0c */ /* 0x000fda0003f06270 */
[----:B------:R-:W-:Y:S01]  /*1700*/  @P0 CALL.REL.NOINC `(.L_x_114) ;  /* 0x0000001000000944 */ /* 0x000fe20003c00000 */
[----:B------:R-:W-:Y:S05]  /*1710*/  BRA `(.L_x_139) ;  /* 0xffffefd000007947 */ /* 0x000fea000383ffff */
.L_x_114:
[----:B------:R-:W-:Y:S05]  /*1720*/  BSYNC B0 ;  /* 0x0000000000007941 */ /* 0x000fea0003800000 */
.L_x_113:
[----:B------:R-:W-:-:S04]  /*1730*/  IMAD.MOV.U32 R7, RZ, RZ, c[0x0][0x4] ;  /* 0x00000100ff077624 */ /* 0x000fc800078e00ff */
[----:B------:R-:W-:-:S05]  /*1740*/  IMAD R2, R7, c[0x0][0x10], R2 ;  /* 0x0000040007027a24 */ /* 0x000fca00078e0202 */
[----:B------:R-:W-:-:S13]  /*1750*/  ISETP.GE.AND P0, PT, R2, c[0x0][0x178], PT ;  /* 0x00005e0002007a0c */ /* 0x000fda0003f06270 */
[----:B------:R-:W-:Y:S01]  /*1760*/  @P0 CALL.REL.NOINC `(.L_x_140) ;  /* 0x0000001000000944 */ /* 0x000fe20003c00000 */
[----:B------:R-:W-:Y:S05]  /*1770*/  BRA `(.L_x_141) ;  /* 0xffffe9c000007947 */ /* 0x000fea000383ffff */
.L_x_140:
[----:B------:R-:W-:Y:S05]  /*1780*/  EXIT ;  /* 0x000000000000794d */ /* 0x000fea0003800000 */
        .weak           $__internal_3_$__cuda_sm20_div_s64
        .type           $__internal_3_$__cuda_sm20_div_s64,@function
        .size           $__internal_3_$__cuda_sm20_div_s64,(.L_x_687 - $__internal_3_$__cuda_sm20_div_s64)
$__internal_3_$__cuda_sm20_div_s64:
        /* <DEDUP_REMOVED lines=64> */
[----:B------:R-:W-:Y:S01]  /*1b90*/  SEL R27, R18, R27, P0 ;  /* 0x0000001b121b7207 */ /* 0x000fe20000000000 */
[----:B------:R-:W-:Y:S01]  /*1ba0*/  IMAD.MOV.U32 R18, RZ, RZ, R6 ;  /* 0x000000ffff127224 */ /* 0x000fe200078e0006 */
[----:B------:R-:W-:Y:S02]  /*1bb0*/  ISETP.GE.U32.AND P0, PT, R19, R20, PT ;  /* 0x000000141300720c */ /* 0x000fe40003f06070 */
        /* <DEDUP_REMOVED lines=9> */
[----:B------:R-:W-:Y:S06]  /*1c50*/  RET.REL.NODEC R18 `(_ZN2at6native58_GLOBAL__N__9a069279_25_AdaptiveAveragePooling_cu_ef17039c33atomic_adaptive_average_gradinputIN3c104HalfEEEvPT_PKS5_iiii) ;  /* 0xffffe3a012007950 */ /* 0x000fec0003c3ffff */
.L_x_142:
        /* <DEDUP_REMOVED lines=10> */
.L_x_687:


//--------------------- .text._ZN2at6native58_GLOBAL__N__9a069279_25_AdaptiveAveragePooling_cu_ef17039c26adaptive_average_gradinputIfEEvPT_PKS3_iiii --------------------------
	.section	.text._ZN2at6native58_GLOBAL__N__9a069279_25_AdaptiveAveragePooling_cu_ef17039c26adaptive_average_gradinputIfEEvPT_PKS3_iiii,"ax",@progbits
	.sectioninfo	@"SHI_REGISTERS=52"
	.align	128
.text._ZN2at6native58_GLOBAL__N__9a069279_25_AdaptiveAveragePooling_cu_ef17039c26adaptive_average_gradinputIfEEvPT_PKS3_iiii:
        .type           _ZN2at6native58_GLOBAL__N__9a069279_25_AdaptiveAveragePooling_cu_ef17039c26adaptive_average_gradinputIfEEvPT_PKS3_iiii,@function
        .size           _ZN2at6native58_GLOBAL__N__9a069279_25_AdaptiveAveragePooling_cu_ef17039c26adaptive_average_gradinputIfEEvPT_PKS3_iiii,(.L_x_689 - _ZN2at6native58_GLOBAL__N__9a069279_25_AdaptiveAveragePooling_cu_ef17039c26adaptive_average_gradinputIfEEvPT_PKS3_iiii)
        .other          _ZN2at6native58_GLOBAL__N__9a069279_25_AdaptiveAveragePooling_cu_ef17039c26adaptive_average_gradinputIfEEvPT_PKS3_iiii,@"STO_CUDA_ENTRY STV_DEFAULT"
_ZN2at6native58_GLOBAL__N__9a069279_25_AdaptiveAveragePooling_cu_ef17039c26adaptive_average_gradinputIfEEvPT_PKS3_iiii:
        /* <DEDUP_REMOVED lines=23> */
.L_x_185:
        /* <DEDUP_REMOVED lines=13> */
[----:B------:R-:W-:-:S05]  /*0240*/  LOP3.LUT R5, RZ, c[0x0][0x170], RZ, 0x33, !PT ;  /* 0x00005c00ff057a12 */ /* 0x000fca00078e33ff */
        /* <DEDUP_REMOVED lines=41> */
[----:B------:R-:W-:Y:S05]  /*04e0*/  CALL.REL.NOINC `($__internal_4_$__cuda_sm20_div_s64) ;  /* 0x0000363000007944 */ /* 0x000fea0003c00000 */
[----:B------:R-:W-:Y:S05]  /*04f0*/  BRA `(.L_x_145) ;  /* 0x0000012000007947 */ /* 0x000fea0003800000 */
.L_x_144:
        /* <DEDUP_REMOVED lines=18> */
.L_x_145:
[----:B------:R-:W-:Y:S05]  /*0620*/  BSYNC B0 ;  /* 0x0000000000007941 */ /* 0x000fea0003800000 */
.L_x_143:
        /* <DEDUP_REMOVED lines=10> */
.L_x_183:
        /* <DEDUP_REMOVED lines=9> */
[----:B0-----:R-:W-:Y:S01]  /*0760*/  IMAD.MOV.U32 R2, RZ, RZ, RZ ;  /* 0x000000ffff027224 */ /* 0x001fe200078e00ff */
[----:B-1----:R-:W-:-:S05]  /*0770*/  IADD3 R5, RZ, -R3, RZ ;  /* 0x80000003ff057210 */ /* 0x002fca0007ffe0ff */
[----:B------:R-:W-:-:S04]  /*0780*/  IMAD R5, R5, R6, RZ ;  /* 0x0000000605057224 */ /* 0x000fc800078e02ff */
        /* <DEDUP_REMOVED lines=46> */
.L_x_149:
        /* <DEDUP_REMOVED lines=18> */
.L_x_150:
[----:B------:R-:W-:Y:S05]  /*0b90*/  BSYNC B1 ;  /* 0x0000000000017941 */ /* 0x000fea0003800000 */
.L_x_148:
[----:B------:R-:W-:Y:S01]  /*0ba0*/  ISETP.GE.AND P0, PT, R32, R17, PT ;  /* 0x000000112000720c */ /* 0x000fe20003f06270 */
[----:B------:R-:W-:-:S12]  /*0bb0*/  BSSY B1, `(.L_x_151) ;  /* 0x00002eb000017945 */ /* 0x000fd80003800000 */
[----:B------:R-:W-:Y:S05]  /*0bc0*/  @P0 BRA `(.L_x_152) ;  /* 0x00002e9000000947 */ /* 0x000fea0003800000 */
[----:B------:R-:W-:Y:S01]  /*0bd0*/  IADD3 R14, R26, 0x1, RZ ;  /* 0x000000011a0e7810 */ /* 0x000fe20007ffe0ff */
[----:B------:R-:W-:Y:S01]  /*0be0*/  IMAD.MOV R5, RZ, RZ, -R3 ;  /* 0x000000ffff057224 */ /* 0x000fe200078e0a03 */
[----:B------:R-:W-:Y:S01]  /*0bf0*/  IADD3 R20, R13, 0x3, RZ ;  /* 0x000000030d147810 */ /* 0x000fe20007ffe0ff */
[----:B------:R-:W-:Y:S01]  /*0c00*/  IMAD.MOV.U32 R25, RZ, RZ, c[0x0][0x174] ;  /* 0x00005d00ff197624 */ /* 0x000fe200078e00ff */
[----:B------:R-:W-:Y:S01]  /*0c10*/  IADD3 R4, P0, R16, R29, RZ ;  /* 0x0000001d10047210 */ /* 0x000fe20007f1e0ff */
[C---:B------:R-:W-:Y:S01]  /*0c20*/  IMAD R3, R5.reuse, c[0x0][0x17c], R14 ;  /* 0x00005f0005037a24 */ /* 0x040fe200078e020e */
[----:B------:R-:W-:Y:S01]  /*0c30*/  SHF.R.S32.HI R2, RZ, 0x1f, R20 ;  /* 0x0000001fff027819 */ /* 0x000fe20000011414 */
[----:B------:R-:W-:Y:S01]  /*0c40*/  IMAD R5, R5, c[0x0][0x17c], R26 ;  /* 0x00005f0005057a24 */ /* 0x000fe200078e021a */
[C---:B------:R-:W-:Y:S01]  /*0c50*/  IADD3 R11, R13.reuse, 0x1, RZ ;  /* 0x000000010d0b7810 */ /* 0x040fe20007ffe0ff */
[----:B------:R-:W-:Y:S01]  /*0c60*/  IMAD.MOV.U32 R9, RZ, RZ, R32 ;  /* 0x000000ffff097224 */ /* 0x000fe200078e0020 */
[----:B------:R-:W-:Y:S01]  /*0c70*/  IADD3 R10, R13, 0x2, RZ ;  /* 0x000000020d0a7810 */ /* 0x000fe20007ffe0ff */
[----:B------:R-:W-:Y:S01]  /*0c80*/  IMAD R7, R2, c[0x0][0x174], RZ ;  /* 0x00005d0002077a24 */ /* 0x000fe200078e02ff */
[----:B------:R-:W-:Y:S01]  /*0c90*/  IADD3 R3, -R12, R3, RZ ;  /* 0x000000030c037210 */ /* 0x000fe20007ffe1ff */
[----:B------:R-:W-:Y:S01]  /*0ca0*/  IMAD.IADD R12, R5, 0x1, -R12 ;  /* 0x00000001050c7824 */ /* 0x000fe200078e0a0c */
[----:B------:R-:W-:Y:S01]  /*0cb0*/  LEA.HI.X.SX32 R5, R16, R15, 0x1, P0 ;  /* 0x0000000f10057211 */ /* 0x000fe200000f0eff */
[----:B------:R-:W-:Y:S01]  /*0cc0*/  IMAD R27, R20, UR12, R7 ;  /* 0x0000000c141b7c24 */ /* 0x000fe2000f8e0207 */
[----:B------:R-:W-:Y:S01]  /*0cd0*/  LEA R18, P0, R4, c[0x0][0x160], 0x2 ;  /* 0x0000580004127a11 */ /* 0x000fe200078010ff */
[----:B------:R-:W-:Y:S01]  /*0ce0*/  IMAD.WIDE.U32 R20, R20, R25, c[0x2][0x0] ;  /* 0x0080000014147625 */ /* 0x000fe200078e0019 */
[----:B------:R-:W-:-:S02]  /*0cf0*/  SHF.R.S32.HI R0, RZ, 0x1f, R11 ;  /* 0x0000001fff007819 */ /* 0x000fc4000001140b */
[----:B------:R-:W-:Y:S01]  /*0d00*/  SHF.R.S32.HI R2, RZ, 0x1f, R10 ;  /* 0x0000001fff027819 */ /* 0x000fe2000001140a */
[-C--:B------:R-:W-:Y:S01]  /*0d10*/  IMAD.WIDE.U32 R22, R11, R25.reuse, c[0x2][0x0] ;  /* 0x008000000b167625 */ /* 0x080fe200078e0019 */
[----:B------:R-:W-:Y:S02]  /*0d20*/  LEA.HI.X R19, R4, c[0x0][0x164], R5, 0x2, P0 ;  /* 0x0000590004137a11 */ /* 0x000fe400000f1405 */
[----:B------:R-:W-:Y:S01]  /*0d30*/  LOP3.LUT R8, R3, 0x3, RZ, 0xc0, !PT ;  /* 0x0000000303087812 */ /* 0x000fe200078ec0ff */
[----:B------:R-:W-:Y:S02]  /*0d40*/  IMAD R0, R0, c[0x0][0x174], RZ ;  /* 0x00005d0000007a24 */ /* 0x000fe400078e02ff */
[----:B------:R-:W-:Y:S02]  /*0d50*/  IMAD R5, R2, c[0x0][0x174], RZ ;  /* 0x00005d0002057a24 */ /* 0x000fe400078e02ff */
[----:B------:R-:W-:Y:S02]  /*0d60*/  IMAD R7, R11, UR12, R0 ;  /* 0x0000000c0b077c24 */ /* 0x000fe4000f8e0200 */
[----:B------:R-:W-:-:S04]  /*0d70*/  IMAD.WIDE.U32 R24, R10, R25, c[0x2][0x0] ;  /* 0x008000000a187625 */ /* 0x000fc800078e0019 */
[----:B------:R-:W-:Y:S02]  /*0d80*/  IMAD R5, R10, UR12, R5 ;  /* 0x0000000c0a057c24 */ /* 0x000fe4000f8e0205 */
[----:B------:R-:W-:Y:S02]  /*0d90*/  IMAD.IADD R7, R23, 0x1, R7 ;  /* 0x0000000117077824 */ /* 0x000fe400078e0207 */
[----:B------:R-:W-:Y:S02]  /*0da0*/  IMAD.IADD R6, R21, 0x1, R27 ;  /* 0x0000000115067824 */ /* 0x000fe400078e021b */
[----:B------:R-:W-:Y:S02]  /*0db0*/  IMAD.IADD R5, R25, 0x1, R5 ;  /* 0x0000000119057824 */ /* 0x000fe400078e0205 */
.L_x_182:
[----:B------:R-:W-:Y:S01]  /*0dc0*/  IADD3 R2, R9, 0x1, RZ ;  /* 0x0000000109027810 */ /* 0x000fe20007ffe0ff */
[----:B------:R-:W-:Y:S01]  /*0dd0*/  IMAD.MOV.U32 R41, RZ, RZ, c[0x0][0x170] ;  /* 0x00005c00ff297624 */ /* 0x000fe200078e00ff */
[----:B------:R-:W-:Y:S02]  /*0de0*/  BSSY B2, `(.L_x_153) ;  /* 0x0000023000027945 */ /* 0x000fe40003800000 */
[----:B------:R-:W-:Y:S01]  /*0df0*/  SHF.R.S32.HI R0, RZ, 0x1f, R2 ;  /* 0x0000001fff007819 */ /* 0x000fe20000011402 */
[C---:B------:R-:W-:Y:S01]  /*0e00*/  IMAD.WIDE.U32 R40, R2.reuse, R41, c[0x2][0x0] ;  /* 0x0080000002287625 */ /* 0x040fe200078e0029 */
[----:B------:R-:W-:-:S03]  /*0e10*/  ISETP.GE.AND P1, PT, R2, R17, PT ;  /* 0x000000110200720c */ /* 0x000fc60003f26270 */
[----:B------:R-:W-:-:S04]  /*0e20*/  IMAD R3, R0, c[0x0][0x170], RZ ;  /* 0x00005c0000037a24 */ /* 0x000fc800078e02ff */
[----:B------:R-:W-:-:S04]  /*0e30*/  IMAD R3, R2, UR15, R3 ;  /* 0x0000000f02037c24 */ /* 0x000fc8000f8e0203 */
[----:B------:R-:W-:-:S05]  /*0e40*/  IMAD.IADD R31, R41, 0x1, R3 ;  /* 0x00000001291f7824 */ /* 0x000fca00078e0203 */
[----:B------:R-:W-:-:S04]  /*0e50*/  LOP3.LUT R0, R31, UR8, RZ, 0xfc, !PT ;  /* 0x000000081f007c12 */ /* 0x000fc8000f8efcff */
[----:B------:R-:W-:Y:S01]  /*0e60*/  ISETP.NE.U32.AND P0, PT, R0, RZ, PT ;  /* 0x000000ff0000720c */ /* 0x000fe20003f05070 */
[----:B------:R-:W-:Y:S02]  /*0e70*/  IMAD.MOV.U32 R0, RZ, RZ, R9 ;  /* 0x000000ffff007224 */ /* 0x000fe400078e0009 */
[----:B------:R-:W-:-:S10]  /*0e80*/  IMAD.MOV.U32 R9, RZ, RZ, R2 ;  /* 0x000000ffff097224 */ /* 0x000fd400078e0002 */
[----:B0-----:R-:W-:Y:S05]  /*0e90*/  @!P0 BRA `(.L_x_154) ;  /* 0x0000005000008947 */ /* 0x001fea0003800000 */
[----:B------:R-:W-:Y:S01]  /*0ea0*/  IMAD.MOV.U32 R30, RZ, RZ, c[0x0][0x178] ;  /* 0x00005e00ff1e7624 */ /* 0x000fe200078e00ff */
[----:B------:R-:W-:Y:S01]  /*0eb0*/  MOV R36, 0xee0 ;  /* 0x00000ee000247802 */ /* 0x000fe20000000f00 */
[----:B------:R-:W-:Y:S02]  /*0ec0*/  IMAD.U32 R28, RZ, RZ, UR8 ;  /* 0x00000008ff1c7e24 */ /* 0x000fe4000f8e00ff */
[----:B------:R-:W-:Y:S05]  /*0ed0*/  CALL.REL.NOINC `($__internal_4_$__cuda_sm20_div_s64) ;  /* 0x00002c4000007944 */ /* 0x000fea0003c00000 */
[----:B------:R-:W-:Y:S05]  /*0ee0*/  BRA `(.L_x_155) ;  /* 0x0000012000007947 */ /* 0x000fea0003800000 */
.L_x_154:
        /* <DEDUP_REMOVED lines=18> */
.L_x_155:
[----:B------:R-:W-:Y:S05]  /*1010*/  BSYNC B2 ;  /* 0x0000000000027941 */ /* 0x000fea0003800000 */
.L_x_153:
[----:B------:R-:W-:Y:S01]  /*1020*/  ISETP.GE.AND P0, PT, R13, R14, PT ;  /* 0x0000000e0d00720c */ /* 0x000fe20003f06270 */
[----:B------:R-:W-:-:S12]  /*1030*/  BSSY B2, `(.L_x_156) ;  /* 0x00002a0000027945 */ /* 0x000fd80003800000 */
[----:B------:R-:W-:Y:S05]  /*1040*/  @P0 BRA `(.L_x_157) ;  /* 0x000029e000000947 */ /* 0x000fea0003800000 */
[----:B------:R-:W-:Y:S01]  /*1050*/  IABS R4, c[0x0][0x178] ;  /* 0x00005e0000047a13 */ /* 0x000fe20000000000 */
[----:B------:R-:W-:Y:S01]  /*1060*/  BSSY B3, `(.L_x_158) ;  /* 0x000012f000037945 */ /* 0x000fe20003800000 */
[----:B------:R-:W-:Y:S02]  /*1070*/  IABS R30, R0 ;  /* 0x00000000001e7213 */ /* 0x000fe40000000000 */
        /* <DEDUP_REMOVED lines=9> */
[----:B------:R-:W-:Y:S02]  /*1110*/  LOP3.LUT R2, R0, c[0x0][0x178], RZ, 0x3c, !PT ;  /* 0x00005e0000027a12 */ /* 0x000fe400078e3cff */
[----:B------:R-:W-:Y:S02]  /*1120*/  LOP3.LUT R31, RZ, c[0x0][0x178], RZ, 0x33, !PT ;  /* 0x00005e00ff1f7a12 */ /* 0x000fe400078e33ff */
[----:B------:R-:W-:Y:S01]  /*1130*/  ISETP.GE.AND P3, PT, R2, RZ, PT ;  /* 0x000000ff0200720c */ /* 0x000fe20003f66270 */
[----:B------:R-:W-:-:S05]  /*1140*/  IMAD.HI.U32 R28, R3, R30, RZ ;  /* 0x0000001e031c7227 */ /* 0x000fca00078e00ff */
[----:B------:R-:W-:-:S05]  /*1150*/  IADD3 R27, -R28, RZ, RZ ;  /* 0x000000ff1c1b7210 */ /* 0x000fca0007ffe1ff */
        /* <DEDUP_REMOVED lines=27> */
[----:B------:R-:W-:Y:S02]  /*1310*/  IMAD.IADD R4, R3, 0x1, R26 ;  /* 0x0000000103047824 */ /* 0x000fe400078e021a */
[----:B------:R-:W-:-:S04]  /*1320*/  IMAD.MOV.U32 R3, RZ, RZ, R13 ;  /* 0x000000ffff037224 */ /* 0x000fc800078e000d */
[----:B------:R-:W0:Y:S01]  /*1330*/  I2F R4, R4 ;  /* 0x0000000400047306 */ /* 0x000e220000201400 */
        /* <DEDUP_REMOVED lines=10> */
[----:B0-----:R-:W-:Y:S05]  /*13e0*/  CALL.REL.NOINC `($__internal_4_$__cuda_sm20_div_s64) ;  /* 0x0000273000007944 */ /* 0x001fea0003c00000 */
[----:B------:R-:W-:Y:S01]  /*13f0*/  IMAD.MOV.U32 R27, RZ, RZ, R26 ;  /* 0x000000ffff1b7224 */ /* 0x000fe200078e001a */
[----:B------:R-:W-:Y:S05]  /*1400*/  BRA `(.L_x_162) ;  /* 0x0000012000007947 */ /* 0x000fea0003800000 */
.L_x_161:
[----:B------:R-:W1:Y:S01]  /*1410*/  I2F.U32.RP R26, c[0x0][0x17c] ;  /* 0x00005f00001a7b06 */ /* 0x000e620000209000 */
[----:B------:R-:W-:-:S07]  /*1420*/  ISETP.NE.U32.AND P3, PT, RZ, c[0x0][0x17c], PT ;  /* 0x00005f00ff007a0c */ /* 0x000fce0003f65070 */
        /* <DEDUP_REMOVED lines=16> */
.L_x_162:
[----:B------:R-:W-:Y:S05]  /*1530*/  BSYNC B4 ;  /* 0x0000000000047941 */ /* 0x000fea0003800000 */
.L_x_160:
[----:B------:R-:W-:Y:S01]  /*1540*/  IMAD R2, R0, c[0x0][0x17c], R13 ;  /* 0x00005f0000027a24 */ /* 0x000fe200078e020d */
[----:B------:R-:W2:Y:S04]  /*1550*/  LDG.E R43, [R18.64] ;  /* 0x0000000a122b7981 */ /* 0x000ea8000c1e1900 */
[----:B------:R-:W-:-:S04]  /*1560*/  IADD3 R3, P0, R2, UR6, RZ ;  /* 0x0000000602037c10 */ /* 0x000fc8000ff1e0ff */
[----:B------:R-:W-:Y:S02]  /*1570*/  LEA.HI.X.SX32 R2, R2, UR14, 0x1, P0 ;  /* 0x0000000e02027c11 */ /* 0x000fe400080f0eff */
[----:B------:R-:W-:-:S04]  /*1580*/  LEA R46, P0, R3, c[0x0][0x168], 0x2 ;  /* 0x00005a00032e7a11 */ /* 0x000fc800078010ff */
[----:B------:R-:W-:-:S05]  /*1590*/  LEA.HI.X R47, R3, c[0x0][0x16c], R2, 0x2, P0 ;  /* 0x00005b00032f7a11 */ /* 0x000fca00000f1402 */
[----:B------:R-:W3:Y:S01]  /*15a0*/  LDG.E R26, [R46.64] ;  /* 0x0000000a2e1a7981 */ /* 0x000ee2000c1e1900 */
[----:B------:R-:W-:-:S04]  /*15b0*/  IABS R28, c[0x0][0x17c] ;  /* 0x00005f00001c7a13 */ /* 0x000fc80000000000 */
[----:B------:R-:W1:Y:S08]  /*15c0*/  I2F.RP R30, R28 ;  /* 0x0000001c001e7306 */ /* 0x000e700000209400 */
[----:B-1----:R-:W1:Y:S02]  /*15d0*/  MUFU.RCP R30, R30 ;  /* 0x0000001e001e7308 */ /* 0x002e640000001000 */
[----:B-1----:R-:W-:-:S06]  /*15e0*/  IADD3 R2, R30, 0xffffffe, RZ ;  /* 0x0ffffffe1e027810 */ /* 0x002fcc0007ffe0ff */
[----:B------:R1:W4:Y:S02]  /*15f0*/  F2I.FTZ.U32.TRUNC.NTZ R3, R2 ;  /* 0x0000000200037305 */ /* 0x000324000021f000 */
[----:B-1----:R-:W-:Y:S01]  /*1600*/  HFMA2.MMA R2, -RZ, RZ, 0, 0 ;  /* 0x00000000ff027435 */ /* 0x002fe200000001ff */
[----:B----4-:R-:W-:-:S04]  /*1610*/  IMAD.MOV R31, RZ, RZ, -R3 ;  /* 0x000000ffff1f7224 */ /* 0x010fc800078e0a03 */
[----:B------:R-:W-:Y:S01]  /*1620*/  IMAD R31, R31, R28, RZ ;  /* 0x0000001c1f1f7224 */ /* 0x000fe200078e02ff */
[----:B------:R-:W-:-:S04]  /*1630*/  IABS R35, R13 ;  /* 0x0000000d00237213 */ /* 0x000fc80000000000 */
        /* <DEDUP_REMOVED lines=29> */
[----:B------:R-:W-:-:S05]  /*1810*/  @!P4 IMAD.MOV R3, RZ, RZ, -R3 ;  /* 0x000000ffff03c224 */ /* 0x000fca00078e0a03 */
[----:B------:R-:W-:-:S05]  /*1820*/  SEL R3, R30, R3, !P0 ;  /* 0x000000031e037207 */ /* 0x000fca0004000000 */
[----:B------:R-:W-:Y:S01]  /*1830*/  IMAD R3, R2, c[0x0][0x174], R3 ;  /* 0x00005d0002037a24 */ /* 0x000fe200078e0203 */
[----:B------:R-:W-:-:S05]  /*1840*/  LOP3.LUT R2, RZ, R27, RZ, 0x33, !PT ;  /* 0x0000001bff027212 */ /* 0x000fca00078e33ff */
[----:B------:R-:W-:-:S06]  /*1850*/  IMAD.IADD R2, R2, 0x1, R3 ;  /* 0x0000000102027824 */ /* 0x000fcc00078e0203 */
[----:B------:R-:W1:Y:S08]  /*1860*/  I2F R2, R2 ;  /* 0x0000000200027306 */ /* 0x000e700000201400 */
[----:B0-----:R-:W3:Y:S08]  /*1870*/  MUFU.RCP R3, R4 ;  /* 0x0000000400037308 */ /* 0x001ef00000001000 */
[----:B-1----:R-:W2:Y:S01]  /*1880*/  MUFU.RCP R27, R2 ;  /* 0x00000002001b7308 */ /* 0x002ea20000001000 */
[----:B------:R-:W-:Y:S01]  /*1890*/  ISETP.NE.AND P0, PT, R8, 0x1, PT ;  /* 0x000000010800780c */ /* 0x000fe20003f05270 */
[----:B---3--:R-:W-:-:S04]  /*18a0*/  FMUL.FTZ R26, R26, R3 ;  /* 0x000000031a1a7220 */ /* 0x008fc80000410000 */
[----:B--2---:R-:W-:-:S05]  /*18b0*/  FFMA.FTZ R43, R26, R27, R43 ;  /* 0x0000001b1a2b7223 */ /* 0x004fca000001002b */
[----:B------:R0:W-:Y:S01]  /*18c0*/  STG.E [R18.64], R43 ;  /* 0x0000002b12007986 */ /* 0x0001e2000c10190a */
[----:B------:R-:W-:Y:S02]  /*18d0*/  IMAD.MOV.U32 R3, RZ, RZ, R11 ;  /* 0x000000ffff037224 */ /* 0x000fe400078e000b */
        /* <DEDUP_REMOVED lines=13> */
.L_x_164:
        /* <DEDUP_REMOVED lines=18> */
.L_x_165:
[----:B------:R-:W-:Y:S05]  /*1ad0*/  BSYNC B4 ;  /* 0x0000000000047941 */ /* 0x000fea0003800000 */
.L_x_163:
[----:B------:R-:W2:Y:S01]  /*1ae0*/  LDG.E R27, [R46.64+0x4] ;  /* 0x0000040a2e1b7981 */ /* 0x000ea2000c1e1900 */
[----:B------:R-:W-:Y:S01]  /*1af0*/  IABS R28, c[0x0][0x17c] ;  /* 0x00005f00001c7a13 */ /* 0x000fe20000000000 */
[----:B------:R-:W-:Y:S01]  /*1b00*/  IMAD.MOV.U32 R2, RZ, RZ, RZ ;  /* 0x000000ffff027224 */ /* 0x000fe200078e00ff */
[----:B------:R-:W-:Y:S02]  /*1b10*/  IABS R36, R11 ;  /* 0x0000000b00247213 */ /* 0x000fe40000000000 */
[----:B------:R-:W1:Y:S08]  /*1b20*/  I2F.RP R26, R28 ;  /* 0x0000001c001a7306 */ /* 0x000e700000209400 */
[----:B-1----:R-:W1:Y:S02]  /*1b30*/  MUFU.RCP R26, R26 ;  /* 0x0000001a001a7308 */ /* 0x002e640000001000 */
[----:B-1----:R-:W-:-:S06]  /*1b40*/  IADD3 R35, R26, 0xffffffe, RZ ;  /* 0x0ffffffe1a237810 */ /* 0x002fcc0007ffe0ff */
[----:B------:R-:W1:Y:S02]  /*1b50*/  F2I.FTZ.U32.TRUNC.NTZ R3, R35 ;  /* 0x0000002300037305 */ /* 0x000e64000021f000 */
[----:B-1----:R-:W-:-:S05]  /*1b60*/  IADD3 R31, RZ, -R3, RZ ;  /* 0x80000003ff1f7210 */ /* 0x002fca0007ffe0ff */
[----:B------:R-:W-:-:S04]  /*1b70*/  IMAD R31, R31, R28, RZ ;  /* 0x0000001c1f1f7224 */ /* 0x000fc800078e02ff */
[----:B------:R-:W-:-:S04]  /*1b80*/  IMAD.HI.U32 R3, R3, R31, R2 ;  /* 0x0000001f03037227 */ /* 0x000fc800078e0002 */
[----:B------:R-:W-:-:S04]  /*1b90*/  IMAD.MOV.U32 R31, RZ, RZ, R36 ;  /* 0x000000ffff1f7224 */ /* 0x000fc800078e0024 */
[----:B------:R-:W-:-:S04]  /*1ba0*/  IMAD.HI.U32 R2, R3, R31, RZ ;  /* 0x0000001f03027227 */ /* 0x000fc800078e00ff */
[----:B------:R-:W-:-:S04]  /*1bb0*/  IMAD.MOV R26, RZ, RZ, -R2 ;  /* 0x000000ffff1a7224 */ /* 0x000fc800078e0a02 */
[----:B------:R-:W-:Y:S01]  /*1bc0*/  IMAD R31, R28, R26, R31 ;  /* 0x0000001a1c1f7224 */ /* 0x000fe200078e021f */
[----:B------:R-:W-:-:S04]  /*1bd0*/  LOP3.LUT R26, R11, c[0x0][0x17c], RZ, 0x3c, !PT ;  /* 0x00005f000b1a7a12 */ /* 0x000fc800078e3cff */
[----:B------:R-:W-:Y:S02]  /*1be0*/  ISETP.GT.U32.AND P2, PT, R28, R31, PT ;  /* 0x0000001f1c00720c */ /* 0x000fe40003f44070 */
[----:B------:R-:W-:Y:S02]  /*1bf0*/  ISETP.GE.AND P3, PT, R26, RZ, PT ;  /* 0x000000ff1a00720c */ /* 0x000fe40003f66270 */
[----:B------:R-:W-:-:S09]  /*1c00*/  LOP3.LUT R26, RZ, c[0x0][0x17c], RZ, 0x33, !PT ;  /* 0x00005f00ff1a7a12 */ /* 0x000fd200078e33ff */
        /* <DEDUP_REMOVED lines=20> */
[----:B------:R-:W-:Y:S11]  /*1d50*/  MUFU.RCP R28, R4 ;  /* 0x00000004001c7308 */ /* 0x000ff60000001000 */
[----:B------:R-:W-:-:S05]  /*1d60*/  @P2 IADD3 R3, R3, 0x1, RZ ;  /* 0x0000000103032810 */ /* 0x000fca0007ffe0ff */
[----:B------:R-:W-:-:S05]  /*1d70*/  @!P4 IMAD.MOV R3, RZ, RZ, -R3 ;  /* 0x000000ffff03c224 */ /* 0x000fca00078e0a03 */
[----:B------:R-:W-:Y:S02]  /*1d80*/  SEL R3, R26, R3, !P0 ;  /* 0x000000031a037207 */ /* 0x000fe40004000000 */
[----:B------:R-:W-:-:S03]  /*1d90*/  ISETP.NE.AND P0, PT, R8, 0x2, PT ;  /* 0x000000020800780c */ /* 0x000fc60003f05270 */
[----:B------:R-:W-:Y:S01]  /*1da0*/  IMAD R3, R2, c[0x0][0x174], R3 ;  /* 0x00005d0002037a24 */ /* 0x000fe200078e0203 */
[----:B------:R-:W-:-:S05]  /*1db0*/  LOP3.LUT R2, RZ, R30, RZ, 0x33, !PT ;  /* 0x0000001eff027212 */ /* 0x000fca00078e33ff */
[----:B------:R-:W-:-:S06]  /*1dc0*/  IMAD.IADD R2, R2, 0x1, R3 ;  /* 0x0000000102027824 */ /* 0x000fcc00078e0203 */
[----:B------:R-:W1:Y:S08]  /*1dd0*/  I2F R2, R2 ;  /* 0x0000000200027306 */ /* 0x000e700000201400 */
[----:B-1----:R-:W1:Y:S01]  /*1de0*/  MUFU.RCP R3, R2 ;  /* 0x0000000200037308 */ /* 0x002e620000001000 */
[----:B--2---:R-:W-:-:S04]  /*1df0*/  FMUL.FTZ R28, R27, R28 ;  /* 0x0000001c1b1c7220 */ /* 0x004fc80000410000 */
[----:B01----:R-:W-:Y:S02]  /*1e00*/  FFMA.FTZ R43, R28, R3, R43 ;  /* 0x000000031c2b7223 */ /* 0x003fe4000001002b */
[----:B------:R-:W-:-:S03]  /*1e10*/  IMAD.MOV.U32 R3, RZ, RZ, R10 ;  /* 0x000000ffff037224 */ /* 0x000fc600078e000a */
[----:B------:R0:W-:Y:S01]  /*1e20*/  STG.E [R18.64], R43 ;  /* 0x0000002b12007986 */ /* 0x0001e2000c10190a */
        /* <DEDUP_REMOVED lines=11> */
[----:B------:R-:W-:Y:S05]  /*1ee0*/  BRA `(.L_x_168) ;  /* 0x0000012000007947 */ /* 0x000fea0003800000 */
.L_x_167:
        /* <DEDUP_REMOVED lines=18> */
.L_x_168:
[----:B------:R-:W-:Y:S05]  /*2010*/  BSYNC B4 ;  /* 0x0000000000047941 */ /* 0x000fea0003800000 */
.L_x_166:
[----:B------:R-:W2:Y:S01]  /*2020*/  LDG.E R46, [R46.64+0x8] ;  /* 0x0000080a2e2e7981 */ /* 0x000ea2000c1e1900 */
[----:B------:R-:W-:Y:S02]  /*2030*/  IABS R27, c[0x0][0x17c] ;  /* 0x00005f00001b7a13 */ /* 0x000fe40000000000 */
[----:B------:R-:W-:Y:S02]  /*2040*/  IABS R28, R10 ;  /* 0x0000000a001c7213 */ /* 0x000fe40000000000 */
[----:B------:R-:W1:Y:S08]  /*2050*/  I2F.RP R30, R27 ;  /* 0x0000001b001e7306 */ /* 0x000e700000209400 */
[----:B-1----:R-:W1:Y:S02]  /*2060*/  MUFU.RCP R30, R30 ;  /* 0x0000001e001e7308 */ /* 0x002e640000001000 */
[----:B-1----:R-:W-:-:S06]  /*2070*/  IADD3 R31, R30, 0xffffffe, RZ ;  /* 0x0ffffffe1e1f7810 */ /* 0x002fcc0007ffe0ff */
[----:B------:R-:W1:Y:S02]  /*2080*/  F2I.FTZ.U32.TRUNC.NTZ R3, R31 ;  /* 0x0000001f00037305 */ /* 0x000e64000021f000 */
[----:B-1----:R-:W-:-:S04]  /*2090*/  IMAD.MOV R2, RZ, RZ, -R3 ;  /* 0x000000ffff027224 */ /* 0x002fc800078e0a03 */
[----:B------:R-:W-:Y:S02]  /*20a0*/  IMAD R35, R2, R27, RZ ;  /* 0x0000001b02237224 */ /* 0x000fe400078e02ff */
[----:B------:R-:W-:-:S04]  /*20b0*/  IMAD.MOV.U32 R2, RZ, RZ, RZ ;  /* 0x000000ffff027224 */ /* 0x000fc800078e00ff */
        /* <DEDUP_REMOVED lines=32> */
[----:B------:R-:W-:-:S05]  /*22c0*/  SEL R2, R35, R2, !P0 ;  /* 0x0000000223027207 */ /* 0x000fca0004000000 */
[----:B------:R-:W-:-:S04]  /*22d0*/  IMAD R2, R31, c[0x0][0x174], R2 ;  /* 0x00005d001f027a24 */ /* 0x000fc800078e0202 */
[----:B------:R-:W-:-:S06]  /*22e0*/  IMAD.IADD R2, R3, 0x1, R2 ;  /* 0x0000000103027824 */ /* 0x000fcc00078e0202 */
[----:B------:R-:W1:Y:S08]  /*22f0*/  I2F R2, R2 ;  /* 0x0000000200027306 */ /* 0x000e700000201400 */
[----:B-1----:R-:W1:Y:S01]  /*2300*/  MUFU.RCP R3, R2 ;  /* 0x0000000200037308 */ /* 0x002e620000001000 */
[----:B--2---:R-:W-:-:S04]  /*2310*/  FMUL.FTZ R46, R46, R27 ;  /* 0x0000001b2e2e7220 */ /* 0x004fc80000410000 */
[----:B01----:R-:W-:Y:S01]  /*2320*/  FFMA.FTZ R43, R46, R3, R43 ;  /* 0x000000032e2b7223 */ /* 0x003fe2000001002b */
[----:B------:R-:W-:-:S04]  /*2330*/  IADD3 R3, R13, 0x3, RZ ;  /* 0x000000030d037810 */ /* 0x000fc80007ffe0ff */
[----:B------:R0:W-:Y:S03]  /*2340*/  STG.E [R18.64], R43 ;  /* 0x0000002b12007986 */ /* 0x0001e6000c10190a */
.L_x_159:
[----:B------:R-:W-:Y:S05]  /*2350*/  BSYNC B3 ;  /* 0x0000000000037941 */ /* 0x000fea0003800000 */
.L_x_158:
[----:B------:R-:W-:-:S13]  /*2360*/  ISETP.GE.U32.AND P0, PT, R12, 0x3, PT ;  /* 0x000000030c00780c */ /* 0x000fda0003f06070 */
[----:B------:R-:W-:Y:S05]  /*2370*/  @!P0 BRA `(.L_x_157) ;  /* 0x000016b000008947 */ /* 0x000fea0003800000 */
[----:B0-----:R0:W5:Y:S01]  /*2380*/  LDG.E R43, [R18.64] ;  /* 0x0000000a122b7981 */ /* 0x001162000c1e1900 */
[----:B------:R-:W-:Y:S01]  /*2390*/  IMAD.MOV.U32 R27, RZ, RZ, 0x4 ;  /* 0x00000004ff1b7424 */ /* 0x000fe200078e00ff */
[----:B------:R-:W-:Y:S01]  /*23a0*/  UMOV UR4, UR9 ;  /* 0x0000000900047c82 */ /* 0x000fe20008000000 */
[----:B------:R-:W-:Y:S01]  /*23b0*/  IMAD R26, R0, c[0x0][0x17c], R3 ;  /* 0x00005f00001a7a24 */ /* 0x000fe200078e0203 */
[----:B------:R-:W-:-:S03]  /*23c0*/  IADD3 R2, R3, 0x1, RZ ;  /* 0x0000000103027810 */ /* 0x000fc60007ffe0ff */
[----:B------:R-:W-:Y:S01]  /*23d0*/  IMAD.WIDE R26, R26, R27, UR4 ;  /* 0x000000041a1a7e25 */ /* 0x000fe2000f8e021b */
[----:B------:R-:W-:-:S03]  /*23e0*/  SHF.R.S32.HI R0, RZ, 0x1f, R2 ;  /* 0x0000001fff007819 */ /* 0x000fc60000011402 */
[----:B------:R-:W-:Y:S02]  /*23f0*/  IMAD.MOV.U32 R46, RZ, RZ, R26 ;  /* 0x000000ffff2e7224 */ /* 0x000fe400078e001a */
[----:B0-----:R-:W-:Y:S02]  /*2400*/  IMAD.MOV.U32 R47, RZ, RZ, R27 ;  /* 0x000000ffff2f7224 */ /* 0x001fe400078e001b */
.L_x_181:
[----:B------:R-:W-:Y:S01]  /*2410*/  IMAD R27, R0, c[0x0][0x174], RZ ;  /* 0x00005d00001b7a24 */ /* 0x000fe200078e02ff */
[----:B------:R-:W-:Y:S01]  /*2420*/  BSSY B3, `(.L_x_169) ;  /* 0x0000020000037945 */ /* 0x000fe20003800000 */
[----:B------:R-:W-:Y:S02]  /*2430*/  IMAD.MOV.U32 R41, RZ, RZ, c[0x0][0x174] ;  /* 0x00005d00ff297624 */ /* 0x000fe400078e00ff */
[C---:B------:R-:W-:Y:S02]  /*2440*/  IMAD R27, R2.reuse, UR12, R27 ;  /* 0x0000000c021b7c24 */ /* 0x040fe4000f8e021b */
[----:B------:R-:W-:-:S04]  /*2450*/  IMAD.WIDE.U32 R40, R2, R41, c[0x2][0x0] ;  /* 0x0080000002287625 */ /* 0x000fc800078e0029 */
[----:B------:R-:W-:-:S05]  /*2460*/  IMAD.IADD R31, R41, 0x1, R27 ;  /* 0x00000001291f7824 */ /* 0x000fca00078e021b */
[----:B------:R-:W-:-:S04]  /*2470*/  LOP3.LUT R26, R31, UR16, RZ, 0xfc, !PT ;  /* 0x000000101f1a7c12 */ /* 0x000fc8000f8efcff */
[----:B------:R-:W-:-:S13]  /*2480*/  ISETP.NE.U32.AND P0, PT, R26, RZ, PT ;  /* 0x000000ff1a00720c */ /* 0x000fda0003f05070 */
[----:B0-----:R-:W-:Y:S05]  /*2490*/  @!P0 BRA `(.L_x_170) ;  /* 0x0000006000008947 */ /* 0x001fea0003800000 */
[----:B------:R-:W-:Y:S01]  /*24a0*/  IMAD.MOV.U32 R30, RZ, RZ, c[0x0][0x17c] ;  /* 0x00005f00ff1e7624 */ /* 0x000fe200078e00ff */
[----:B------:R-:W-:Y:S01]  /*24b0*/  MOV R36, 0x24e0 ;  /* 0x000024e000247802 */ /* 0x000fe20000000f00 */
[----:B------:R-:W-:Y:S02]  /*24c0*/  IMAD.U32 R28, RZ, RZ, UR16 ;  /* 0x00000010ff1c7e24 */ /* 0x000fe4000f8e00ff */
[----:B-----5:R-:W-:Y:S05]  /*24d0*/  CALL.REL.NOINC `($__internal_4_$__cuda_sm20_div_s64) ;  /* 0x0000164000007944 */ /* 0x020fea0003c00000 */
[----:B------:R-:W-:Y:S01]  /*24e0*/  MOV R30, R26 ;  /* 0x0000001a001e7202 */ /* 0x000fe20000000f00 */
[----:B------:R-:W-:Y:S05]  /*24f0*/  BRA `(.L_x_171) ;  /* 0x0000012000007947 */ /* 0x000fea0003800000 */
.L_x_170:
        /* <DEDUP_REMOVED lines=18> */
.L_x_171:
[----:B------:R-:W-:Y:S05]  /*2620*/  BSYNC B3 ;  /* 0x0000000000037941 */ /* 0x000fea0003800000 */
.L_x_169:
[----:B------:R-:W2:Y:S01]  /*2630*/  LDG.E R31, [R46.64] ;  /* 0x0000000a2e1f7981 */ /* 0x000ea2000c1e1900 */
[----:B------:R-:W-:Y:S01]  /*2640*/  IABS R35, c[0x0][0x17c] ;  /* 0x00005f0000237a13 */ /* 0x000fe20000000000 */
[----:B------:R-:W-:Y:S01]  /*2650*/  IMAD.MOV.U32 R40, RZ, RZ, c[0x0][0x174] ;  /* 0x00005d00ff287624 */ /* 0x000fe200078e00ff */
[----:B------:R-:W-:Y:S01]  /*2660*/  IABS R28, R3 ;  /* 0x00000003001c7213 */ /* 0x000fe20000000000 */
[----:B------:R-:W-:Y:S01]  /*2670*/  BSSY B3, `(.L_x_172) ;  /* 0x0000051000037945 */ /* 0x000fe20003800000 */
[----:B------:R-:W0:Y:S01]  /*2680*/  I2F.RP R36, R35 ;  /* 0x0000002300247306 */ /* 0x000e220000209400 */
[----:B------:R-:W-:-:S07]  /*2690*/  LOP3.LUT R30, RZ, R30, RZ, 0x33, !PT ;  /* 0x0000001eff1e7212 */ /* 0x000fce00078e33ff */
[----:B0-----:R-:W0:Y:S02]  /*26a0*/  MUFU.RCP R36, R36 ;  /* 0x0000002400247308 */ /* 0x001e240000001000 */
[----:B0-----:R-:W-:-:S06]  /*26b0*/  IADD3 R37, R36, 0xffffffe, RZ ;  /* 0x0ffffffe24257810 */ /* 0x001fcc0007ffe0ff */
[----:B------:R-:W0:Y:S02]  /*26c0*/  F2I.FTZ.U32.TRUNC.NTZ R27, R37 ;  /* 0x00000025001b7305 */ /* 0x000e24000021f000 */
[----:B0-----:R-:W-:-:S04]  /*26d0*/  IMAD.MOV R26, RZ, RZ, -R27 ;  /* 0x000000ffff1a7224 */ /* 0x001fc800078e0a1b */
[----:B------:R-:W-:Y:S02]  /*26e0*/  IMAD R39, R26, R35, RZ ;  /* 0x000000231a277224 */ /* 0x000fe400078e02ff */
[----:B------:R-:W-:-:S04]  /*26f0*/  IMAD.MOV.U32 R26, RZ, RZ, RZ ;  /* 0x000000ffff1a7224 */ /* 0x000fc800078e00ff */
        /* <DEDUP_REMOVED lines=31> */
[----:B------:R-:W-:-:S03]  /*28f0*/  IADD3 R35, P0, R2, 0x1, RZ ;  /* 0x0000000102237810 */ /* 0x000fc60007f1e0ff */
[----:B------:R-:W-:Y:S02]  /*2900*/  IMAD R27, R26, c[0x0][0x174], R27 ;  /* 0x00005d001a1b7a24 */ /* 0x000fe400078e021b */
[----:B------:R-:W-:Y:S01]  /*2910*/  MUFU.RCP R26, R4 ;  /* 0x00000004001a7308 */ /* 0x000fe20000001000 */
[----:B------:R-:W-:Y:S02]  /*2920*/  IMAD.X R36, RZ, RZ, R0, P0 ;  /* 0x000000ffff247224 */ /* 0x000fe400000e0600 */
[----:B------:R-:W-:Y:S02]  /*2930*/  IMAD.IADD R27, R30, 0x1, R27 ;  /* 0x000000011e1b7824 */ /* 0x000fe400078e021b */
[----:B------:R-:W-:Y:S02]  /*2940*/  IMAD R36, R36, c[0x0][0x174], RZ ;  /* 0x00005d0024247a24 */ /* 0x000fe400078e02ff */
[C---:B------:R-:W-:Y:S02]  /*2950*/  IMAD.WIDE.U32 R40, R35.reuse, R40, c[0x2][0x0] ;  /* 0x0080000023287625 */ /* 0x040fe400078e0028 */
[----:B------:R-:W0:Y:S02]  /*2960*/  I2F R27, R27 ;  /* 0x0000001b001b7306 */ /* 0x000e240000201400 */
[----:B------:R-:W-:-:S06]  /*2970*/  IMAD R35, R35, UR12, R36 ;  /* 0x0000000c23237c24 */ /* 0x000fcc000f8e0224 */
[----:B0-----:R-:W0:Y:S01]  /*2980*/  MUFU.RCP R30, R27 ;  /* 0x0000001b001e7308 */ /* 0x001e220000001000 */
[----:B--2---:R-:W-:Y:S02]  /*2990*/  FMUL.FTZ R26, R31, R26 ;  /* 0x0000001a1f1a7220 */ /* 0x004fe40000410000 */
[----:B------:R-:W-:Y:S02]  /*29a0*/  IMAD.IADD R31, R41, 0x1, R35 ;  /* 0x00000001291f7824 */ /* 0x000fe400078e0223 */
[----:B0----5:R-:W-:-:S03]  /*29b0*/  FFMA.FTZ R43, R26, R30, R43 ;  /* 0x0000001e1a2b7223 */ /* 0x021fc6000001002b */
[----:B------:R-:W-:Y:S02]  /*29c0*/  LOP3.LUT R26, R31, UR16, RZ, 0xfc, !PT ;  /* 0x000000101f1a7c12 */ /* 0x000fe4000f8efcff */
[----:B------:R0:W-:Y:S02]  /*29d0*/  STG.E [R18.64], R43 ;  /* 0x0000002b12007986 */ /* 0x0001e4000c10190a */
[----:B------:R-:W-:-:S13]  /*29e0*/  ISETP.NE.U32.AND P0, PT, R26, RZ, PT ;  /* 0x000000ff1a00720c */ /* 0x000fda0003f05070 */
[----:B------:R-:W-:Y:S05]  /*29f0*/  @!P0 BRA `(.L_x_173) ;  /* 0x0000006000008947 */ /* 0x000fea0003800000 */
[----:B0-----:R-:W-:Y:S01]  /*2a00*/  IMAD.MOV.U32 R30, RZ, RZ, c[0x0][0x17c] ;  /* 0x00005f00ff1e7624 */ /* 0x001fe200078e00ff */
[----:B------:R-:W-:Y:S02]  /*2a10*/  MOV R28, UR16 ;  /* 0x00000010001c7c02 */ /* 0x000fe40008000f00 */
[----:B------:R-:W-:Y:S02]  /*2a20*/  MOV R36, 0x2a40 ;  /* 0x00002a4000247802 */ /* 0x000fe40000000f00 */
[----:B------:R-:W-:Y:S05]  /*2a30*/  CALL.REL.NOINC `($__internal_4_$__cuda_sm20_div_s64) ;  /* 0x000010e000007944 */ /* 0x000fea0003c00000 */
[----:B------:R-:W-:Y:S01]  /*2a40*/  IMAD.MOV.U32 R31, RZ, RZ, R26 ;  /* 0x000000ffff1f7224 */ /* 0x000fe200078e001a */
[----:B------:R-:W-:Y:S05]  /*2a50*/  BRA `(.L_x_174) ;  /* 0x0000012000007947 */ /* 0x000fea0003800000 */
.L_x_173:
        /* <DEDUP_REMOVED lines=18> */
.L_x_174:
[----:B------:R-:W-:Y:S05]  /*2b80*/  BSYNC B3 ;  /* 0x0000000000037941 */ /* 0x000fea0003800000 */
.L_x_172:
[----:B------:R-:W2:Y:S01]  /*2b90*/  LDG.E R30, [R46.64+0x4] ;  /* 0x0000040a2e1e7981 */ /* 0x000ea2000c1e1900 */
[----:B------:R-:W-:Y:S01]  /*2ba0*/  IABS R35, c[0x0][0x17c] ;  /* 0x00005f0000237a13 */ /* 0x000fe20000000000 */
[----:B------:R-:W-:Y:S01]  /*2bb0*/  IMAD.MOV.U32 R40, RZ, RZ, c[0x0][0x174] ;  /* 0x00005d00ff287624 */ /* 0x000fe200078e00ff */
[----:B------:R-:W-:Y:S01]  /*2bc0*/  IADD3 R36, R3, 0x1, RZ ;  /* 0x0000000103247810 */ /* 0x000fe20007ffe0ff */
[----:B------:R-:W-:Y:S01]  /*2bd0*/  BSSY B3, `(.L_x_175) ;  /* 0x0000052000037945 */ /* 0x000fe20003800000 */
[----:B------:R-:W0:Y:S02]  /*2be0*/  I2F.RP R37, R35 ;  /* 0x0000002300257306 */ /* 0x000e240000209400 */
[----:B------:R-:W-:-:S06]  /*2bf0*/  IABS R28, R36 ;  /* 0x00000024001c7213 */ /* 0x000fcc0000000000 */
        /* <DEDUP_REMOVED lines=29> */
[C---:B------:R-:W-:Y:S02]  /*2dd0*/  IMAD R38, R35.reuse, R37, R38 ;  /* 0x0000002523267224 */ /* 0x040fe400078e0226 */
[----:B------:R-:W-:Y:S03]  /*2de0*/  MUFU.RCP R37, R4 ;  /* 0x0000000400257308 */ /* 0x000fe60000001000 */
[----:B------:R-:W-:-:S13]  /*2df0*/  ISETP.GT.U32.AND P3, PT, R35, R38, PT ;  /* 0x000000262300720c */ /* 0x000fda0003f64070 */
[----:B------:R-:W-:Y:S01]  /*2e00*/  @!P3 IMAD.IADD R38, R38, 0x1, -R35 ;  /* 0x000000012626b824 */ /* 0x000fe200078e0a23 */
[----:B------:R-:W-:-:S04]  /*2e10*/  @!P3 IADD3 R27, R27, 0x1, RZ ;  /* 0x000000011b1bb810 */ /* 0x000fc80007ffe0ff */
[----:B------:R-:W-:-:S13]  /*2e20*/  ISETP.GE.U32.AND P2, PT, R38, R35, PT ;  /* 0x000000232600720c */ /* 0x000fda0003f46070 */
[----:B------:R-:W-:-:S05]  /*2e30*/  @P2 IADD3 R27, R27, 0x1, RZ ;  /* 0x000000011b1b2810 */ /* 0x000fca0007ffe0ff */
[----:B------:R-:W-:-:S05]  /*2e40*/  @!P4 IMAD.MOV R27, RZ, RZ, -R27 ;  /* 0x000000ffff1bc224 */ /* 0x000fca00078e0a1b */
[----:B------:R-:W-:-:S05]  /*2e50*/  SEL R27, R28, R27, !P0 ;  /* 0x0000001b1c1b7207 */ /* 0x000fca0004000000 */
[----:B------:R-:W-:Y:S01]  /*2e60*/  IMAD R27, R26, c[0x0][0x174], R27 ;  /* 0x00005d001a1b7a24 */ /* 0x000fe200078e021b */
[----:B------:R-:W-:Y:S02]  /*2e70*/  LOP3.LUT R26, RZ, R31, RZ, 0x33, !PT ;  /* 0x0000001fff1a7212 */ /* 0x000fe400078e33ff */
[----:B------:R-:W-:-:S03]  /*2e80*/  IADD3 R31, P0, R2, 0x2, RZ ;  /* 0x00000002021f7810 */ /* 0x000fc60007f1e0ff */
[----:B------:R-:W-:Y:S02]  /*2e90*/  IMAD.IADD R27, R26, 0x1, R27 ;  /* 0x000000011a1b7824 */ /* 0x000fe400078e021b */
[----:B------:R-:W-:Y:S02]  /*2ea0*/  IMAD.X R35, RZ, RZ, R0, P0 ;  /* 0x000000ffff237224 */ /* 0x000fe400000e0600 */
[----:B------:R-:W-:Y:S02]  /*2eb0*/  IMAD.WIDE.U32 R40, R31, R40, c[0x2][0x0] ;  /* 0x008000001f287625 */ /* 0x000fe400078e0028 */
[----:B------:R-:W0:Y:S02]  /*2ec0*/  I2F R27, R27 ;  /* 0x0000001b001b7306 */ /* 0x000e240000201400 */
[----:B------:R-:W-:-:S04]  /*2ed0*/  IMAD R36, R35, c[0x0][0x174], RZ ;  /* 0x00005d0023247a24 */ /* 0x000fc800078e02ff */
[----:B------:R-:W-:-:S04]  /*2ee0*/  IMAD R31, R31, UR12, R36 ;  /* 0x0000000c1f1f7c24 */ /* 0x000fc8000f8e0224 */
[----:B------:R-:W-:Y:S01]  /*2ef0*/  IMAD.IADD R31, R41, 0x1, R31 ;  /* 0x00000001291f7824 */ /* 0x000fe200078e021f */
[----:B0-----:R-:W0:Y:S01]  /*2f00*/  MUFU.RCP R26, R27 ;  /* 0x0000001b001a7308 */ /* 0x001e220000001000 */
[----:B--2---:R-:W-:-:S04]  /*2f10*/  FMUL.FTZ R30, R30, R37 ;  /* 0x000000251e1e7220 */ /* 0x004fc80000410000 */
[----:B0-----:R-:W-:Y:S01]  /*2f20*/  FFMA.FTZ R43, R30, R26, R43 ;  /* 0x0000001a1e2b7223 */ /* 0x001fe2000001002b */
[----:B------:R-:W-:-:S04]  /*2f30*/  LOP3.LUT R26, R31, UR16, RZ, 0xfc, !PT ;  /* 0x000000101f1a7c12 */ /* 0x000fc8000f8efcff */
[----:B------:R0:W-:Y:S01]  /*2f40*/  STG.E [R18.64], R43 ;  /* 0x0000002b12007986 */ /* 0x0001e2000c10190a */
[----:B------:R-:W-:-:S13]  /*2f50*/  ISETP.NE.U32.AND P0, PT, R26, RZ, PT ;  /* 0x000000ff1a00720c */ /* 0x000fda0003f05070 */
[----:B------:R-:W-:Y:S05]  /*2f60*/  @!P0 BRA `(.L_x_176) ;  /* 0x0000006000008947 */ /* 0x000fea0003800000 */
[----:B0-----:R-:W-:Y:S01]  /*2f70*/  MOV R30, c[0x0][0x17c] ;  /* 0x00005f00001e7a02 */ /* 0x001fe20000000f00 */
[----:B------:R-:W-:Y:S01]  /*2f80*/  IMAD.U32 R28, RZ, RZ, UR16 ;  /* 0x00000010ff1c7e24 */ /* 0x000fe2000f8e00ff */
[----:B------:R-:W-:Y:S02]  /*2f90*/  MOV R36, 0x2fb0 ;  /* 0x00002fb000247802 */ /* 0x000fe40000000f00 */
[----:B------:R-:W-:Y:S05]  /*2fa0*/  CALL.REL.NOINC `($__internal_4_$__cuda_sm20_div_s64) ;  /* 0x00000b7000007944 */ /* 0x000fea0003c00000 */
[----:B------:R-:W-:Y:S01]  /*2fb0*/  IMAD.MOV.U32 R31, RZ, RZ, R26 ;  /* 0x000000ffff1f7224 */ /* 0x000fe200078e001a */
[----:B------:R-:W-:Y:S05]  /*2fc0*/  BRA `(.L_x_177) ;  /* 0x0000012000007947 */ /* 0x000fea0003800000 */
.L_x_176:
        /* <DEDUP_REMOVED lines=18> */
.L_x_177:
[----:B------:R-:W-:Y:S05]  /*30f0*/  BSYNC B3 ;  /* 0x0000000000037941 */ /* 0x000fea0003800000 */
.L_x_175:
        /* <DEDUP_REMOVED lines=53> */
[----:B------:R-:W-:-:S05]  /*3450*/  IMAD R31, R31, UR12, R36 ;  /* 0x0000000c1f1f7c24 */ /* 0x000fca000f8e0224 */
[----:B------:R-:W-:Y:S01]  /*3460*/  IADD3 R31, R41, R31, RZ ;  /* 0x0000001f291f7210 */ /* 0x000fe20007ffe0ff */
[----:B0-----:R-:W0:Y:S01]  /*3470*/  MUFU.RCP R26, R27 ;  /* 0x0000001b001a7308 */ /* 0x001e220000001000 */
[----:B--2---:R-:W-:-:S04]  /*3480*/  FMUL.FTZ R30, R30, R37 ;  /* 0x000000251e1e7220 */ /* 0x004fc80000410000 */
[----:B0-----:R-:W-:Y:S01]  /*3490*/  FFMA.FTZ R43, R30, R26, R43 ;  /* 0x0000001a1e2b7223 */ /* 0x001fe2000001002b */
[----:B------:R-:W-:-:S04]  /*34a0*/  LOP3.LUT R26, R31, UR16, RZ, 0xfc, !PT ;  /* 0x000000101f1a7c12 */ /* 0x000fc8000f8efcff */
[----:B------:R0:W-:Y:S01]  /*34b0*/  STG.E [R18.64], R43 ;  /* 0x0000002b12007986 */ /* 0x0001e2000c10190a */
[----:B------:R-:W-:-:S13]  /*34c0*/  ISETP.NE.U32.AND P0, PT, R26, RZ, PT ;  /* 0x000000ff1a00720c */ /* 0x000fda0003f05070 */
[----:B------:R-:W-:Y:S05]  /*34d0*/  @!P0 BRA `(.L_x_179) ;  /* 0x0000006000008947 */ /* 0x000fea0003800000 */
[----:B0-----:R-:W-:Y:S01]  /*34e0*/  IMAD.MOV.U32 R30, RZ, RZ, c[0x0][0x17c] ;  /* 0x00005f00ff1e7624 */ /* 0x001fe200078e00ff */
[----:B------:R-:W-:Y:S01]  /*34f0*/  MOV R36, 0x3520 ;  /* 0x0000352000247802 */ /* 0x000fe20000000f00 */
[----:B------:R-:W-:Y:S02]  /*3500*/  IMAD.U32 R28, RZ, RZ, UR16 ;  /* 0x00000010ff1c7e24 */ /* 0x000fe4000f8e00ff */
[----:B------:R-:W-:Y:S05]  /*3510*/  CALL.REL.NOINC `($__internal_4_$__cuda_sm20_div_s64) ;  /* 0x0000060000007944 */ /* 0x000fea0003c00000 */
[----:B------:R-:W-:Y:S01]  /*3520*/  IMAD.MOV.U32 R30, RZ, RZ, R26 ;  /* 0x000000ffff1e7224 */ /* 0x000fe200078e001a */
[----:B------:R-:W-:Y:S05]  /*3530*/  BRA `(.L_x_180) ;  /* 0x0000012000007947 */ /* 0x000fea0003800000 */
.L_x_179:
        /* <DEDUP_REMOVED lines=18> */
.L_x_180:
[----:B------:R-:W-:Y:S05]  /*3660*/  BSYNC B3 ;  /* 0x0000000000037941 */ /* 0x000fea0003800000 */
.L_x_178:
[----:B------:R0:W2:Y:S01]  /*3670*/  LDG.E R28, [R46.64+0xc] ;  /* 0x00000c0a2e1c7981 */ /* 0x0000a2000c1e1900 */
[----:B------:R-:W-:Y:S02]  /*3680*/  IABS R31, c[0x0][0x17c] ;  /* 0x00005f00001f7a13 */ /* 0x000fe40000000000 */
[C---:B------:R-:W-:Y:S02]  /*3690*/  IADD3 R35, R3.reuse, 0x3, RZ ;  /* 0x0000000303237810 */ /* 0x040fe40007ffe0ff */
[----:B------:R-:W1:Y:S01]  /*36a0*/  I2F.RP R37, R31 ;  /* 0x0000001f00257306 */ /* 0x000e620000209400 */
[----:B------:R-:W-:Y:S02]  /*36b0*/  IADD3 R3, R3, 0x4, RZ ;  /* 0x0000000403037810 */ /* 0x000fe40007ffe0ff */
[----:B------:R-:W-:-:S05]  /*36c0*/  IABS R38, R35 ;  /* 0x0000002300267213 */ /* 0x000fca0000000000 */
[----:B-1----:R-:W1:Y:S02]  /*36d0*/  MUFU.RCP R37, R37 ;  /* 0x0000002500257308 */ /* 0x002e640000001000 */
[----:B-1----:R-:W-:-:S06]  /*36e0*/  IADD3 R39, R37, 0xffffffe, RZ ;  /* 0x0ffffffe25277810 */ /* 0x002fcc0007ffe0ff */
[----:B------:R-:W1:Y:S02]  /*36f0*/  F2I.FTZ.U32.TRUNC.NTZ R27, R39 ;  /* 0x00000027001b7305 */ /* 0x000e64000021f000 */
[----:B-1----:R-:W-:-:S04]  /*3700*/  IMAD.MOV R26, RZ, RZ, -R27 ;  /* 0x000000ffff1a7224 */ /* 0x002fc800078e0a1b */
[----:B------:R-:W-:Y:S02]  /*3710*/  IMAD R41, R26, R31, RZ ;  /* 0x0000001f1a297224 */ /* 0x000fe400078e02ff */
[----:B------:R-:W-:-:S04]  /*3720*/  IMAD.MOV.U32 R26, RZ, RZ, RZ ;  /* 0x000000ffff1a7224 */ /* 0x000fc800078e00ff */
[----:B------:R-:W-:-:S06]  /*3730*/  IMAD.HI.U32 R36, R27, R41, R26 ;  /* 0x000000291b247227 */ /* 0x000fcc00078e001a */
        /* <DEDUP_REMOVED lines=26> */
[----:B------:R-:W-:Y:S02]  /*38e0*/  @!P3 IADD3 R36, R36, 0x1, RZ ;  /* 0x000000012424b810 */ /* 0x000fe40007ffe0ff */
[----:B------:R-:W-:Y:S02]  /*38f0*/  IADD3 R2, P3, R2, 0x4, RZ ;  /* 0x0000000402027810 */ /* 0x000fe40007f7e0ff */
[----:B------:R-:W-:Y:S02]  /*3900*/  ISETP.GE.U32.AND P2, PT, R38, R31, PT ;  /* 0x0000001f2600720c */ /* 0x000fe40003f46070 */
[----:B------:R-:W-:Y:S01]  /*3910*/  MUFU.RCP R31, R4 ;  /* 0x00000004001f7308 */ /* 0x000fe20000001000 */
[----:B------:R-:W-:-:S10]  /*3920*/  IMAD.X R0, RZ, RZ, R0, P3 ;  /* 0x000000ffff007224 */ /* 0x000fd400018e0600 */
[----:B------:R-:W-:Y:S02]  /*3930*/  @P2 IADD3 R36, R36, 0x1, RZ ;  /* 0x0000000124242810 */ /* 0x000fe40007ffe0ff */
[----:B0-----:R-:W-:-:S03]  /*3940*/  IADD3 R46, P2, R46, 0x10, RZ ;  /* 0x000000102e2e7810 */ /* 0x001fc60007f5e0ff */
[----:B------:R-:W-:Y:S01]  /*3950*/  @!P4 IMAD.MOV R36, RZ, RZ, -R36 ;  /* 0x000000ffff24c224 */ /* 0x000fe200078e0a24 */
[----:B------:R-:W-:-:S04]  /*3960*/  IADD3.X R47, RZ, R47, RZ, P2, !PT ;  /* 0x0000002fff2f7210 */ /* 0x000fc800017fe4ff */
[----:B------:R-:W-:Y:S02]  /*3970*/  SEL R26, R26, R36, !P0 ;  /* 0x000000241a1a7207 */ /* 0x000fe40004000000 */
[----:B------:R-:W-:-:S03]  /*3980*/  ISETP.GE.AND P0, PT, R3, R14, PT ;  /* 0x0000000e0300720c */ /* 0x000fc60003f06270 */
[----:B------:R-:W-:Y:S01]  /*3990*/  IMAD R26, R27, c[0x0][0x174], R26 ;  /* 0x00005d001b1a7a24 */ /* 0x000fe200078e021a */
[----:B------:R-:W-:-:S05]  /*39a0*/  LOP3.LUT R27, RZ, R30, RZ, 0x33, !PT ;  /* 0x0000001eff1b7212 */ /* 0x000fca00078e33ff */
[----:B------:R-:W-:-:S06]  /*39b0*/  IMAD.IADD R26, R27, 0x1, R26 ;  /* 0x000000011b1a7824 */ /* 0x000fcc00078e021a */
[----:B------:R-:W0:Y:S08]  /*39c0*/  I2F R26, R26 ;  /* 0x0000001a001a7306 */ /* 0x000e300000201400 */
[----:B0-----:R-:W0:Y:S01]  /*39d0*/  MUFU.RCP R27, R26 ;  /* 0x0000001a001b7308 */ /* 0x001e220000001000 */
[----:B--2---:R-:W-:-:S04]  /*39e0*/  FMUL.FTZ R28, R28, R31 ;  /* 0x0000001f1c1c7220 */ /* 0x004fc80000410000 */
[----:B0-----:R-:W-:-:S05]  /*39f0*/  FFMA.FTZ R43, R28, R27, R43 ;  /* 0x0000001b1c2b7223 */ /* 0x001fca000001002b */
[----:B------:R0:W-:Y:S01]  /*3a00*/  STG.E [R18.64], R43 ;  /* 0x0000002b12007986 */ /* 0x0001e2000c10190a */
[----:B------:R-:W-:Y:S01]  /*3a10*/  @P0 CALL.REL.NOINC `(.L_x_157) ;  /* 0x0000001000000944 */ /* 0x000fe20003c00000 */
[----:B------:R-:W-:Y:S05]  /*3a20*/  BRA `(.L_x_181) ;  /* 0xffffe9e000007947 */ /* 0x000fea000383ffff */
.L_x_157:
[----:B------:R-:W-:Y:S05]  /*3a30*/  BSYNC B2 ;  /* 0x0000000000027941 */ /* 0x000fea0003800000 */
.L_x_156:
[----:B------:R-:W-:Y:S01]  /*3a40*/  @P1 CALL.REL.NOINC `(.L_x_152) ;  /* 0x0000001000001944 */ /* 0x000fe20003c00000 */
[----:B------:R-:W-:Y:S05]  /*3a50*/  BRA `(.L_x_182) ;  /* 0xffffd36000007947 */ /* 0x000fea000383ffff */
.L_x_152:
[----:B------:R-:W-:Y:S05]  /*3a60*/  BSYNC B1 ;  /* 0x0000000000017941 */ /* 0x000fea0003800000 */
.L_x_151:
[----:B------:R-:W-:-:S04]  /*3a70*/  IADD3 R16, R16, c[0x0][0x0], RZ ;  /* 0x0000000010107a10 */ /* 0x000fc80007ffe0ff */
[----:B------:R-:W-:-:S13]  /*3a80*/  ISETP.GE.AND P0, PT, R16, c[0x0][0x174], PT ;  /* 0x00005d0010007a0c */ /* 0x000fda0003f06270 */
[----:B------:R-:W-:Y:S01]  /*3a90*/  @P0 CALL.REL.NOINC `(.L_x_147) ;  /* 0x0000001000000944 */ /* 0x000fe20003c00000 */
[----:B------:R-:W-:Y:S05]  /*3aa0*/  BRA `(.L_x_183) ;  /* 0xffffcc2000007947 */ /* 0x000fea000383ffff */
.L_x_147:
[----:B------:R-:W-:Y:S05]  /*3ab0*/  BSYNC B0 ;  /* 0x0000000000007941 */ /* 0x000fea0003800000 */
.L_x_146:
[----:B------:R-:W-:-:S04]  /*3ac0*/  IMAD.MOV.U32 R0, RZ, RZ, c[0x0][0x4] ;  /* 0x00000100ff007624 */ /* 0x000fc800078e00ff */
[----:B------:R-:W-:-:S05]  /*3ad0*/  IMAD R33, R0, c[0x0][0x10], R33 ;  /* 0x0000040000217a24 */ /* 0x000fca00078e0221 */
[----:B------:R-:W-:-:S13]  /*3ae0*/  ISETP.GE.AND P0, PT, R33, c[0x0][0x170], PT ;  /* 0x00005c0021007a0c */ /* 0x000fda0003f06270 */
[----:B------:R-:W-:Y:S01]  /*3af0*/  @P0 CALL.REL.NOINC `(.L_x_184) ;  /* 0x0000001000000944 */ /* 0x000fe20003c00000 */
[----:B------:R-:W-:Y:S05]  /*3b00*/  BRA `(.L_x_185) ;  /* 0xffffc66000007947 */ /* 0x000fea000383ffff */
.L_x_184:
[----:B------:R-:W-:Y:S05]  /*3b10*/  EXIT ;  /* 0x000000000000794d */ /* 0x000fea0003800000 */
        .weak           $__internal_4_$__cuda_sm20_div_s64
        .type           $__internal_4_$__cuda_sm20_div_s64,@function
        .size           $__internal_4_$__cuda_sm20_div_s64,(.L_x_689 - $__internal_4_$__cuda_sm20_div_s64)
$__internal_4_$__cuda_sm20_div_s64:
[-C--:B------:R-:W-:Y:S02]  /*3b20*/  IADD3 R35, P2, RZ, -R30.reuse, RZ ;  /* 0x8000001eff237210 */ /* 0x080fe40007f5e0ff */
[----:B------:R-:W-:Y:S02]  /*3b30*/  ISETP.GE.AND P0, PT, R28, RZ, PT ;  /* 0x000000ff1c00720c */ /* 0x000fe40003f06270 */
[----:B------:R-:W-:Y:S01]  /*3b40*/  ISETP.GE.AND P3, PT, R31, RZ, PT ;  /* 0x000000ff1f00720c */ /* 0x000fe20003f66270 */
[----:B------:R-:W-:Y:S01]  /*3b50*/  IMAD.X R27, RZ, RZ, ~R28, P2 ;  /* 0x000000ffff1b7224 */ /* 0x000fe200010e0e1c */
[----:B------:R-:W-:Y:S02]  /*3b60*/  SEL R26, R35, R30, !P0 ;  /* 0x0000001e231a7207 */ /* 0x000fe40004000000 */
[----:B------:R-:W-:Y:S02]  /*3b70*/  IADD3 R41, P4, RZ, -R40, RZ ;  /* 0x80000028ff297210 */ /* 0x000fe40007f9e0ff */
[----:B------:R-:W-:-:S02]  /*3b80*/  SEL R27, R27, R28, !P0 ;  /* 0x0000001c1b1b7207 */ /* 0x000fc40004000000 */
[----:B------:R-:W-:Y:S01]  /*3b90*/  SEL R41, R41, R40, !P3 ;  /* 0x0000002829297207 */ /* 0x000fe20005800000 */
[----:B------:R-:W-:Y:S01]  /*3ba0*/  IMAD.X R40, RZ, RZ, ~R31, P4 ;  /* 0x000000ffff287224 */ /* 0x000fe200020e0e1f */
        /* <DEDUP_REMOVED lines=11> */
[----:B------:R-:W-:-:S04]  /*3c60*/  IMAD.WIDE.U32 R48, P0, R44, R35, R48 ;  /* 0x000000232c307225 */ /* 0x000fc80007800030 */
[----:B------:R-:W-:-:S04]  /*3c70*/  IMAD.HI.U32 R37, R45, R35, RZ ;  /* 0x000000232d257227 */ /* 0x000fc800078e00ff */
[----:B------:R-:W-:-:S04]  /*3c80*/  IMAD.HI.U32 R38, P2, R45, R38, R48 ;  /* 0x000000262d267227 */ /* 0x000fc80007840030 */
[----:B------:R-:W-:Y:S02]  /*3c90*/  IMAD R35, R45, R35, RZ ;  /* 0x000000232d237224 */ /* 0x000fe400078e02ff */
[----:B------:R-:W-:Y:S02]  /*3ca0*/  IMAD.X R37, R37, 0x1, R45, P0 ;  /* 0x0000000125257824 */ /* 0x000fe400000e062d */
[----:B------:R-:W-:Y:S01]  /*3cb0*/  IMAD.MOV.U32 R45, RZ, RZ, RZ ;  /* 0x000000ffff2d7224 */ /* 0x000fe200078e00ff */
[----:B------:R-:W-:-:S04]  /*3cc0*/  IADD3 R39, P0, R35, R38, RZ ;  /* 0x0000002623277210 */ /* 0x000fc80007f1e0ff */
[----:B------:R-:W-:Y:S01]  /*3cd0*/  IADD3.X R37, RZ, RZ, R37, P0, P2 ;  /* 0x000000ffff257210 */ /* 0x000fe200007e4425 */
[----:B------:R-:W-:-:S04]  /*3ce0*/  IMAD.WIDE.U32 R48, R39, R26, RZ ;  /* 0x0000001a27307225 */ /* 0x000fc800078e00ff */
[----:B------:R-:W-:Y:S01]  /*3cf0*/  IMAD R44, R39, R27, R49 ;  /* 0x0000001b272c7224 */ /* 0x000fe200078e0231 */
[----:B------:R-:W-:-:S03]  /*3d00*/  IADD3 R42, P0, RZ, -R48, RZ ;  /* 0x80000030ff2a7210 */ /* 0x000fc60007f1e0ff */
[----:B------:R-:W-:Y:S02]  /*3d10*/  IMAD R44, R37, R26, R44 ;  /* 0x0000001a252c7224 */ /* 0x000fe400078e022c */
[----:B------:R-:W-:-:S04]  /*3d20*/  IMAD.HI.U32 R38, R39, R42, RZ ;  /* 0x0000002a27267227 */ /* 0x000fc800078e00ff */
[----:B------:R-:W-:-:S04]  /*3d30*/  IMAD.X R44, RZ, RZ, ~R44, P0 ;  /* 0x000000ffff2c7224 */ /* 0x000fc800000e0e2c */
[----:B------:R-:W-:-:S04]  /*3d40*/  IMAD.WIDE.U32 R38, P2, R39, R44, R38 ;  /* 0x0000002c27267225 */ /* 0x000fc80007840026 */
[C---:B------:R-:W-:Y:S02]  /*3d50*/  IMAD R35, R37.reuse, R44, RZ ;  /* 0x0000002c25237224 */ /* 0x040fe400078e02ff */
[----:B------:R-:W-:-:S04]  /*3d60*/  IMAD.HI.U32 R42, P0, R37, R42, R38 ;  /* 0x0000002a252a7227 */ /* 0x000fc80007800026 */
[----:B------:R-:W-:-:S04]  /*3d70*/  IMAD.HI.U32 R38, R37, R44, RZ ;  /* 0x0000002c25267227 */ /* 0x000fc800078e00ff */
[----:B------:R-:W-:Y:S01]  /*3d80*/  IMAD.X R38, R38, 0x1, R37, P2 ;  /* 0x0000000126267824 */ /* 0x000fe200010e0625 */
[----:B------:R-:W-:Y:S02]  /*3d90*/  IADD3 R42, P2, R35, R42, RZ ;  /* 0x0000002a232a7210 */ /* 0x000fe40007f5e0ff */
[----:B------:R-:W-:Y:S02]  /*3da0*/  SEL R35, R40, R31, !P3 ;  /* 0x0000001f28237207 */ /* 0x000fe40005800000 */
[----:B------:R-:W-:Y:S01]  /*3db0*/  IADD3.X R38, RZ, RZ, R38, P2, P0 ;  /* 0x000000ffff267210 */ /* 0x000fe200017e0426 */
[----:B------:R-:W-:-:S04]  /*3dc0*/  IMAD.HI.U32 R44, R42, R41, RZ ;  /* 0x000000292a2c7227 */ /* 0x000fc800078e00ff */
[-C--:B------:R-:W-:Y:S02]  /*3dd0*/  IMAD R37, R38, R35.reuse, RZ ;  /* 0x0000002326257224 */ /* 0x080fe400078e02ff */
[----:B------:R-:W-:-:S06]  /*3de0*/  IMAD.WIDE.U32 R44, R42, R35, R44 ;  /* 0x000000232a2c7225 */ /* 0x000fcc00078e002c */
[----:B------:R-:W-:-:S04]  /*3df0*/  IMAD.HI.U32 R40, P0, R38, R41, R44 ;  /* 0x0000002926287227 */ /* 0x000fc8000780002c */
[----:B------:R-:W-:Y:S01]  /*3e00*/  IMAD.HI.U32 R38, R38, R35, RZ ;  /* 0x0000002326267227 */ /* 0x000fe200078e00ff */
[----:B------:R-:W-:-:S03]  /*3e10*/  IADD3 R37, P2, R37, R40, RZ ;  /* 0x0000002825257210 */ /* 0x000fc60007f5e0ff */
[----:B------:R-:W-:Y:S02]  /*3e20*/  IMAD.X R38, RZ, RZ, R38, P0 ;  /* 0x000000ffff267224 */ /* 0x000fe400000e0626 */
[----:B------:R-:W-:-:S04]  /*3e30*/  IMAD.WIDE.U32 R44, R37, R26, RZ ;  /* 0x0000001a252c7225 */ /* 0x000fc800078e00ff */
[----:B------:R-:W-:Y:S01]  /*3e40*/  IMAD R39, R37, R27, R45 ;  /* 0x0000001b25277224 */ /* 0x000fe200078e022d */
[----:B------:R-:W-:Y:S01]  /*3e50*/  IADD3 R41, P3, -R44, R41, RZ ;  /* 0x000000292c297210 */ /* 0x000fe20007f7e1ff */
[----:B------:R-:W-:-:S03]  /*3e60*/  IMAD.X R38, RZ, RZ, R38, P2 ;  /* 0x000000ffff267224 */ /* 0x000fc600010e0626 */
[-C--:B------:R-:W-:Y:S01]  /*3e70*/  ISETP.GE.U32.AND P0, PT, R41, R26.reuse, PT ;  /* 0x0000001a2900720c */ /* 0x080fe20003f06070 */
[----:B------:R-:W-:-:S04]  /*3e80*/  IMAD R38, R38, R26, R39 ;  /* 0x0000001a26267224 */ /* 0x000fc800078e0227 */
[----:B------:R-:W-:Y:S01]  /*3e90*/  IMAD.X R35, R35, 0x1, ~R38, P3 ;  /* 0x0000000123237824 */ /* 0x000fe200018e0e26 */
[----:B------:R-:W-:-:S04]  /*3ea0*/  IADD3 R38, P3, R41, -R26, RZ ;  /* 0x8000001a29267210 */ /* 0x000fc80007f7e0ff */
[----:B------:R-:W-:-:S04]  /*3eb0*/  ISETP.GE.U32.AND.EX P0, PT, R35, R27, PT, P0 ;  /* 0x0000001b2300720c */ /* 0x000fc80003f06100 */
[----:B------:R-:W-:Y:S02]  /*3ec0*/  SEL R41, R38, R41, P0 ;  /* 0x0000002926297207 */ /* 0x000fe40000000000 */
[----:B------:R-:W-:Y:S02]  /*3ed0*/  IADD3 R38, R37, 0x1, RZ ;  /* 0x0000000125267810 */ /* 0x000fe40007ffe0ff */
[----:B------:R-:W-:Y:S01]  /*3ee0*/  ISETP.GE.U32.AND P2, PT, R41, R26, PT ;  /* 0x0000001a2900720c */ /* 0x000fe20003f46070 */
[----:B------:R-:W-:Y:S01]  /*3ef0*/  IMAD.X R26, R35, 0x1, ~R27, P3 ;  /* 0x00000001231a7824 */ /* 0x000fe200018e0e1b */
[----:B------:R-:W-:Y:S01]  /*3f00*/  SEL R38, R38, R37, P0 ;  /* 0x0000002526267207 */ /* 0x000fe20000000000 */
[----:B------:R-:W-:-:S03]  /*3f10*/  IMAD.MOV.U32 R37, RZ, RZ, 0x0 ;  /* 0x00000000ff257424 */ /* 0x000fc600078e00ff */
[----:B------:R-:W-:Y:S02]  /*3f20*/  SEL R26, R26, R35, P0 ;  /* 0x000000231a1a7207 */ /* 0x000fe40000000000 */
[----:B------:R-:W-:Y:S02]  /*3f30*/  IADD3 R35, R38, 0x1, RZ ;  /* 0x0000000126237810 */ /* 0x000fe40007ffe0ff */
[----:B------:R-:W-:Y:S02]  /*3f40*/  ISETP.GE.U32.AND.EX P0, PT, R26, R27, PT, P2 ;  /* 0x0000001b1a00720c */ /* 0x000fe40003f06120 */
[----:B------:R-:W-:Y:S02]  /*3f50*/  LOP3.LUT R26, R28, R31, RZ, 0x3c, !PT ;  /* 0x0000001f1c1a7212 */ /* 0x000fe400078e3cff */
[----:B------:R-:W-:Y:S02]  /*3f60*/  SEL R35, R35, R38, P0 ;  /* 0x0000002623237207 */ /* 0x000fe40000000000 */
[----:B------:R-:W-:-:S02]  /*3f70*/  ISETP.GE.AND P2, PT, R26, RZ, PT ;  /* 0x000000ff1a00720c */ /* 0x000fc40003f46270 */
[----:B------:R-:W-:Y:S01]  /*3f80*/  ISETP.NE.U32.AND P0, PT, R30, RZ, PT ;  /* 0x000000ff1e00720c */ /* 0x000fe20003f05070 */
[----:B------:R-:W-:-:S03]  /*3f90*/  IMAD.MOV R26, RZ, RZ, -R35 ;  /* 0x000000ffff1a7224 */ /* 0x000fc600078e0a23 */
[----:B------:R-:W-:Y:S02]  /*3fa0*/  ISETP.NE.AND.EX P0, PT, R28, RZ, PT, P0 ;  /* 0x000000ff1c00720c */ /* 0x000fe40003f05300 */
[----:B------:R-:W-:-:S04]  /*3fb0*/  SEL R26, R26, R35, !P2 ;  /* 0x000000231a1a7207 */ /* 0x000fc80005000000 */
[----:B------:R-:W-:Y:S01]  /*3fc0*/  SEL R26, R26, 0xffffffff, P0 ;  /* 0xffffffff1a1a7807 */ /* 0x000fe20000000000 */
[----:B------:R-:W-:Y:S06]  /*3fd0*/  RET.REL.NODEC R36 `(_ZN2at6native58_GLOBAL__N__9a069279_25_AdaptiveAveragePooling_cu_ef17039c26adaptive_average_gradinputIfEEvPT_PKS3_iiii) ;  /* 0xffffc02024007950 */ /* 0x000fec0003c3ffff */
.L_x_186:
        /* <DEDUP_REMOVED lines=10> */
.L_x_689:


//--------------------- .text._ZN2at6native58_GLOBAL__N__9a069279_25_AdaptiveAveragePooling_cu_ef17039c33atomic_adaptive_average_gradinputIfEEvPT_PKS3_iiii --------------------------
	.section	.text._ZN2at6native58_GLOBAL__N__9a069279_25_AdaptiveAveragePooling_cu_ef17039c33atomic_adaptive_average_gradinputIfEEvPT_PKS3_iiii,"ax",@progbits
	.sectioninfo	@"SHI_REGISTERS=32"
	.align	128
.text._ZN2at6native58_GLOBAL__N__9a069279_25_AdaptiveAveragePooling_cu_ef17039c33atomic_adaptive_average_gradinputIfEEvPT_PKS3_iiii:
        .type           _ZN2at6native58_GLOBAL__N__9a069279_25_AdaptiveAveragePooling_cu_ef17039c33atomic_adaptive_average_gradinputIfEEvPT_PKS3_iiii,@function
        .size           _ZN2at6native58_GLOBAL__N__9a069279_25_AdaptiveAveragePooling_cu_ef17039c33atomic_adaptive_average_gradinputIfEEvPT_PKS3_iiii,(.L_x_691 - _ZN2at6native58_GLOBAL__N__9a069279_25_AdaptiveAveragePooling_cu_ef17039c33atomic_adaptive_average_gradinputIfEEvPT_PKS3_iiii)
        .other          _ZN2at6native58_GLOBAL__N__9a069279_25_AdaptiveAveragePooling_cu_ef17039c33atomic_adaptive_average_gradinputIfEEvPT_PKS3_iiii,@"STO_CUDA_ENTRY STV_DEFAULT"
_ZN2at6native58_GLOBAL__N__9a069279_25_AdaptiveAveragePooling_cu_ef17039c33atomic_adaptive_average_gradinputIfEEvPT_PKS3_iiii:
        /* <DEDUP_REMOVED lines=20> */
.L_x_205:
        /* <DEDUP_REMOVED lines=55> */
[----:B------:R-:W-:Y:S05]  /*04b0*/  CALL.REL.NOINC `($__internal_5_$__cuda_sm20_div_s64) ;  /* 0x00000c1000007944 */ /* 0x000fea0003c00000 */
[----:B------:R-:W-:Y:S01]  /*04c0*/  IMAD.MOV.U32 R7, RZ, RZ, R14 ;  /* 0x000000ffff077224 */ /* 0x000fe200078e000e */
[----:B------:R-:W-:Y:S05]  /*04d0*/  BRA `(.L_x_189) ;  /* 0x0000012000007947 */ /* 0x000fea0003800000 */
.L_x_188:
        /* <DEDUP_REMOVED lines=18> */
.L_x_189:
[----:B------:R-:W-:Y:S05]  /*0600*/  BSYNC B0 ;  /* 0x0000000000007941 */ /* 0x000fea0003800000 */
.L_x_187:
        /* <DEDUP_REMOVED lines=14> */
.L_x_203:
        /* <DEDUP_REMOVED lines=55> */
[----:B-1----:R-:W-:Y:S05]  /*0a60*/  CALL.REL.NOINC `($__internal_5_$__cuda_sm20_div_s64) ;  /* 0x0000066000007944 */ /* 0x002fea0003c00000 */
[----:B------:R-:W-:Y:S05]  /*0a70*/  BRA `(.L_x_194) ;  /* 0x0000012000007947 */ /* 0x000fea0003800000 */
.L_x_193:
        /* <DEDUP_REMOVED lines=18> */
.L_x_194:
[----:B------:R-:W-:Y:S05]  /*0ba0*/  BSYNC B1 ;  /* 0x0000000000017941 */ /* 0x000fea0003800000 */
.L_x_192:
[----:B------:R-:W-:-:S04]  /*0bb0*/  IADD3 R6, P0, R11, R10, RZ ;  /* 0x0000000a0b067210 */ /* 0x000fc80007f1e0ff */
[----:B------:R-:W-:Y:S02]  /*0bc0*/  LEA.HI.X.SX32 R13, R11, R20, 0x1, P0 ;  /* 0x000000140b0d7211 */ /* 0x000fe400000f0eff */
[----:B------:R-:W-:-:S04]  /*0bd0*/  LEA R12, P0, R6, c[0x0][0x168], 0x2 ;  /* 0x00005a00060c7a11 */ /* 0x000fc800078010ff */
[----:B------:R-:W-:-:S05]  /*0be0*/  LEA.HI.X R13, R6, c[0x0][0x16c], R13, 0x2, P0 ;  /* 0x00005b00060d7a11 */ /* 0x000fca00000f140d */
[----:B------:R-:W2:Y:S01]  /*0bf0*/  LDG.E R12, [R12.64] ;  /* 0x000000080c0c7981 */ /* 0x000ea2000c1e1900 */
[----:B------:R-:W-:Y:S01]  /*0c00*/  IADD3 R6, R14, 0x1, -R21 ;  /* 0x000000010e067810 */ /* 0x000fe20007ffe815 */
[----:B-1----:R-:W-:Y:S01]  /*0c10*/  MUFU.RCP R24, R8 ;  /* 0x0000000800187308 */ /* 0x002fe20000001000 */
[----:B------:R-:W-:Y:S01]  /*0c20*/  ISETP.GE.AND P0, PT, R7, 0x1, PT ;  /* 0x000000010700780c */ /* 0x000fe20003f06270 */
[----:B------:R-:W-:Y:S01]  /*0c30*/  BSSY B1, `(.L_x_195) ;  /* 0x000003f000017945 */ /* 0x000fe20003800000 */
[----:B------:R-:W-:-:S04]  /*0c40*/  IADD3 R23, P1, R21, R9, RZ ;  /* 0x0000000915177210 */ /* 0x000fc80007f3e0ff */
[----:B------:R-:W-:Y:S01]  /*0c50*/  LEA R16, P2, R23, c[0x0][0x160], 0x2 ;  /* 0x0000580017107a11 */ /* 0x000fe200078410ff */
[----:B------:R-:W0:Y:S01]  /*0c60*/  I2F R17, R6 ;  /* 0x0000000600117306 */ /* 0x000e220000201400 */
[----:B------:R-:W-:-:S04]  /*0c70*/  LEA.HI.X.SX32 R26, R21, R18, 0x1, P1 ;  /* 0x00000012151a7211 */ /* 0x000fc800008f0eff */
[----:B------:R-:W-:-:S03]  /*0c80*/  LEA.HI.X R23, R23, c[0x0][0x164], R26, 0x2, P2 ;  /* 0x0000590017177a11 */ /* 0x000fc600010f141a */
[----:B0-----:R-:W2:Y:S02]  /*0c90*/  MUFU.RCP R15, R17 ;  /* 0x00000011000f7308 */ /* 0x001ea40000001000 */
[----:B--2---:R-:W-:-:S04]  /*0ca0*/  FMUL.FTZ R15, R12, R15 ;  /* 0x0000000f0c0f7220 */ /* 0x004fc80000410000 */
[----:B------:R-:W-:Y:S01]  /*0cb0*/  FMUL.FTZ R15, R15, R24 ;  /* 0x000000180f0f7220 */ /* 0x000fe20000410000 */
[----:B------:R-:W-:Y:S05]  /*0cc0*/  @!P0 BRA `(.L_x_196) ;  /* 0x0000035000008947 */ /* 0x000fea0003800000 */
[----:B------:R-:W-:Y:S01]  /*0cd0*/  IMAD.MOV R19, RZ, RZ, -R19 ;  /* 0x000000ffff137224 */ /* 0x000fe200078e0a13 */
[----:B------:R-:W-:Y:S01]  /*0ce0*/  LOP3.LUT R17, R6, 0x3, RZ, 0xc0, !PT ;  /* 0x0000000306117812 */ /* 0x000fe200078ec0ff */
[----:B------:R-:W-:Y:S02]  /*0cf0*/  IMAD.IADD R21, R14, 0x1, -R21 ;  /* 0x000000010e157824 */ /* 0x000fe400078e0a15 */
[----:B------:R-:W-:Y:S02]  /*0d00*/  IMAD R12, R19, c[0x0][0x174], R14 ;  /* 0x00005d00130c7a24 */ /* 0x000fe400078e020e */
[----:B------:R-:W-:Y:S01]  /*0d10*/  IMAD.MOV.U32 R14, RZ, RZ, R16 ;  /* 0x000000ffff0e7224 */ /* 0x000fe200078e0010 */
[----:B------:R-:W-:Y:S01]  /*0d20*/  ISETP.GE.U32.AND P0, PT, R21, 0x3, PT ;  /* 0x000000031500780c */ /* 0x000fe20003f06070 */
[----:B------:R-:W-:Y:S01]  /*0d30*/  IMAD.MOV.U32 R16, RZ, RZ, R23 ;  /* 0x000000ffff107224 */ /* 0x000fe200078e0017 */
[----:B------:R-:W-:Y:S01]  /*0d40*/  IADD3 R22, -R22, R12, -R17 ;  /* 0x0000000c16167210 */ /* 0x000fe20007ffe911 */
[----:B------:R-:W-:-:S03]  /*0d50*/  IMAD.MOV.U32 R24, RZ, RZ, RZ ;  /* 0x000000ffff187224 */ /* 0x000fc600078e00ff */
.L_x_202:
[----:B------:R-:W-:Y:S01]  /*0d60*/  ISETP.GE.AND P2, PT, R6, 0x1, PT ;  /* 0x000000010600780c */ /* 0x000fe20003f46270 */
[----:B------:R-:W-:Y:S01]  /*0d70*/  YIELD ;  /* 0x0000000000007946 */ /* 0x000fe20003800000 */
[----:B------:R-:W-:Y:S01]  /*0d80*/  IADD3 R24, R24, 0x1, RZ ;  /* 0x0000000118187810 */ /* 0x000fe20007ffe0ff */
[----:B------:R-:W-:Y:S03]  /*0d90*/  BSSY B2, `(.L_x_197) ;  /* 0x0000024000027945 */ /* 0x000fe60003800000 */
[----:B------:R-:W-:-:S07]  /*0da0*/  ISETP.GE.AND P1, PT, R24, R7, PT ;  /* 0x000000071800720c */ /* 0x000fce0003f26270 */
[----:B------:R-:W-:Y:S05]  /*0db0*/  @!P2 BRA `(.L_x_198) ;  /* 0x000002100000a947 */ /* 0x000fea0003800000 */
[----:B------:R-:W-:Y:S01]  /*0dc0*/  BSSY B3, `(.L_x_199) ;  /* 0x0000015000037945 */ /* 0x000fe20003800000 */
[----:B------:R-:W-:Y:S01]  /*0dd0*/  ISETP.NE.AND P3, PT, R17, RZ, PT ;  /* 0x000000ff1100720c */ /* 0x000fe20003f65270 */
[----:B------:R-:W-:Y:S01]  /*0de0*/  IMAD.MOV.U32 R19, RZ, RZ, RZ ;  /* 0x000000ffff137224 */ /* 0x000fe200078e00ff */
[----:B------:R-:W-:Y:S06]  /*0df0*/  @!P0 BRA `(.L_x_200) ;  /* 0x0000011000008947 */ /* 0x000fec0003800000 */
[----:B------:R-:W-:Y:S02]  /*0e00*/  IMAD.MOV.U32 R19, RZ, RZ, RZ ;  /* 0x000000ffff137224 */ /* 0x000fe400078e00ff */
[----:B------:R-:W-:Y:S02]  /*0e10*/  IMAD.MOV.U32 R21, RZ, RZ, R22 ;  /* 0x000000ffff157224 */ /* 0x000fe400078e0016 */
[----:B------:R-:W-:Y:S02]  /*0e20*/  IMAD.MOV.U32 R23, RZ, RZ, R14 ;  /* 0x000000ffff177224 */ /* 0x000fe400078e000e */
[----:B------:R-:W-:Y:S02]  /*0e30*/  IMAD.MOV.U32 R26, RZ, RZ, R16 ;  /* 0x000000ffff1a7224 */ /* 0x000fe400078e0010 */
.L_x_201:
[----:B------:R-:W-:Y:S01]  /*0e40*/  IADD3 R21, R21, -0x4, RZ ;  /* 0xfffffffc15157810 */ /* 0x000fe20007ffe0ff */
[----:B0-----:R-:W-:Y:S01]  /*0e50*/  IMAD.MOV.U32 R12, RZ, RZ, R23 ;  /* 0x000000ffff0c7224 */ /* 0x001fe200078e0017 */
[----:B------:R-:W-:Y:S01]  /*0e60*/  YIELD ;  /* 0x0000000000007946 */ /* 0x000fe20003800000 */
[----:B------:R-:W-:Y:S01]  /*0e70*/  IMAD.MOV.U32 R13, RZ, RZ, R26 ;  /* 0x000000ffff0d7224 */ /* 0x000fe200078e001a */
[----:B------:R-:W-:-:S02]  /*0e80*/  ISETP.NE.AND P2, PT, R21, -0x1, PT ;  /* 0xffffffff1500780c */ /* 0x000fc40003f45270 */
[----:B------:R-:W-:Y:S02]  /*0e90*/  IADD3 R23, P4, R12, 0x10, RZ ;  /* 0x000000100c177810 */ /* 0x000fe40007f9e0ff */
[----:B------:R0:W-:Y:S04]  /*0ea0*/  RED.E.ADD.F32.FTZ.RN.STRONG.GPU [R12.64], R15 ;  /* 0x0000000f0c00798e */ /* 0x0001e8000c10e788 */
[----:B------:R0:W-:Y:S04]  /*0eb0*/  RED.E.ADD.F32.FTZ.RN.STRONG.GPU [R12.64+0x4], R15 ;  /* 0x0000040f0c00798e */ /* 0x0001e8000c10e788 */
[----:B------:R0:W-:Y:S01]  /*0ec0*/  RED.E.ADD.F32.FTZ.RN.STRONG.GPU [R12.64+0x8], R15 ;  /* 0x0000080f0c00798e */ /* 0x0001e2000c10e788 */
[----:B------:R-:W-:-:S03]  /*0ed0*/  IMAD.X R26, RZ, RZ, R13, P4 ;  /* 0x000000ffff1a7224 */ /* 0x000fc600020e060d */
[----:B------:R0:W-:Y:S01]  /*0ee0*/  RED.E.ADD.F32.FTZ.RN.STRONG.GPU [R12.64+0xc], R15 ;  /* 0x00000c0f0c00798e */ /* 0x0001e2000c10e788 */
[----:B------:R-:W-:Y:S01]  /*0ef0*/  IADD3 R19, R19, 0x4, RZ ;  /* 0x0000000413137810 */ /* 0x000fe20007ffe0ff */
[----:B------:R-:W-:Y:S05]  /*0f00*/  @P2 BRA `(.L_x_201) ;  /* 0xffffff3000002947 */ /* 0x000fea000383ffff */
.L_x_200:
[----:B------:R-:W-:Y:S05]  /*0f10*/  BSYNC B3 ;  /* 0x0000000000037941 */ /* 0x000fea0003800000 */
.L_x_199:
[----:B------:R-:W-:Y:S05]  /*0f20*/  @!P3 BRA `(.L_x_198) ;  /* 0x000000a00000b947 */ /* 0x000fea0003800000 */
[----:B------:R-:W-:Y:S01]  /*0f30*/  ISETP.NE.AND P2, PT, R17, 0x1, PT ;  /* 0x000000011100780c */ /* 0x000fe20003f45270 */
[----:B0-----:R-:W-:Y:S02]  /*0f40*/  IMAD.MOV.U32 R12, RZ, RZ, R14 ;  /* 0x000000ffff0c7224 */ /* 0x001fe400078e000e */
[----:B------:R-:W-:-:S04]  /*0f50*/  IMAD.MOV.U32 R13, RZ, RZ, R16 ;  /* 0x000000ffff0d7224 */ /* 0x000fc800078e0010 */
[----:B------:R-:W-:-:S05]  /*0f60*/  IMAD.WIDE R12, R19, 0x4, R12 ;  /* 0x00000004130c7825 */ /* 0x000fca00078e020c */
[----:B------:R0:W-:Y:S01]  /*0f70*/  RED.E.ADD.F32.FTZ.RN.STRONG.GPU [R12.64], R15 ;  /* 0x0000000f0c00798e */ /* 0x0001e2000c10e788 */
[----:B------:R-:W-:Y:S05]  /*0f80*/  @!P2 BRA `(.L_x_198) ;  /* 0x000000400000a947 */ /* 0x000fea0003800000 */
[----:B------:R-:W-:Y:S01]  /*0f90*/  ISETP.NE.AND P2, PT, R17, 0x2, PT ;  /* 0x000000021100780c */ /* 0x000fe20003f45270 */
[----:B------:R1:W-:-:S12]  /*0fa0*/  RED.E.ADD.F32.FTZ.RN.STRONG.GPU [R12.64+0x4], R15 ;  /* 0x0000040f0c00798e */ /* 0x0003d8000c10e788 */
[----:B------:R-:W-:Y:S05]  /*0fb0*/  @!P2 BRA `(.L_x_198) ;  /* 0x000000100000a947 */ /* 0x000fea0003800000 */
[----:B-1----:R1:W-:Y:S02]  /*0fc0*/  RED.E.ADD.F32.FTZ.RN.STRONG.GPU [R12.64+0x8], R15 ;  /* 0x0000080f0c00798e */ /* 0x0023e4000c10e788 */
.L_x_198:
[----:B-1----:R-:W-:Y:S05]  /*0fd0*/  BSYNC B2 ;  /* 0x0000000000027941 */ /* 0x002fea0003800000 */
.L_x_197:
[----:B0-----:R-:W-:-:S05]  /*0fe0*/  IMAD.MOV.U32 R13, RZ, RZ, c[0x0][0x174] ;  /* 0x00005d00ff0d7624 */ /* 0x001fca00078e00ff */
[----:B------:R-:W-:-:S04]  /*0ff0*/  LEA R14, P2, R13, R14, 0x2 ;  /* 0x0000000e0d0e7211 */ /* 0x000fc800078410ff */
[----:B------:R-:W-:Y:S01]  /*1000*/  LEA.HI.X R16, R13, R16, R3, 0x2, P2 ;  /* 0x000000100d107211 */ /* 0x000fe200010f1403 */
[----:B------:R-:W-:Y:S05]  /*1010*/  @!P1 BRA `(.L_x_202) ;  /* 0xfffffd4000009947 */ /* 0x000fea000383ffff */
.L_x_196:
[----:B------:R-:W-:Y:S05]  /*1020*/  BSYNC B1 ;  /* 0x0000000000017941 */ /* 0x000fea0003800000 */
.L_x_195:
[----:B------:R-:W-:-:S04]  /*1030*/  IADD3 R11, R11, c[0x0][0x0], RZ ;  /* 0x000000000b0b7a10 */ /* 0x000fc80007ffe0ff */
[----:B------:R-:W-:-:S13]  /*1040*/  ISETP.GE.AND P0, PT, R11, c[0x0][0x17c], PT ;  /* 0x00005f000b007a0c */ /* 0x000fda0003f06270 */
[----:B------:R-:W-:Y:S05]  /*1050*/  @!P0 BRA `(.L_x_203) ;  /* 0xfffff69000008947 */ /* 0x000fea000383ffff */
.L_x_191:
[----:B------:R-:W-:Y:S05]  /*1060*/  BSYNC B0 ;  /* 0x0000000000007941 */ /* 0x000fea0003800000 */
.L_x_190:
[----:B------:R-:W-:-:S04]  /*1070*/  IMAD.MOV.U32 R7, RZ, RZ, c[0x0][0x4] ;  /* 0x00000100ff077624 */ /* 0x000fc800078e00ff */
[----:B------:R-:W-:-:S05]  /*1080*/  IMAD R2, R7, c[0x0][0x10], R2 ;  /* 0x0000040007027a24 */ /* 0x000fca00078e0202 */
[----:B------:R-:W-:-:S13]  /*1090*/  ISETP.GE.AND P0, PT, R2, c[0x0][0x178], PT ;  /* 0x00005e0002007a0c */ /* 0x000fda0003f06270 */
[----:B------:R-:W-:Y:S01]  /*10a0*/  @P0 CALL.REL.NOINC `(.L_x_204) ;  /* 0x0000001000000944 */ /* 0x000fe20003c00000 */
[----:B------:R-:W-:Y:S05]  /*10b0*/  BRA `(.L_x_205) ;  /* 0xfffff08000007947 */ /* 0x000fea000383ffff */
.L_x_204:
[----:B------:R-:W-:Y:S05]  /*10c0*/  EXIT ;  /* 0x000000000000794d */ /* 0x000fea0003800000 */
        .weak           $__internal_5_$__cuda_sm20_div_s64
        .type           $__internal_5_$__cuda_sm20_div_s64,@function
        .size           $__internal_5_$__cuda_sm20_div_s64,(.L_x_691 - $__internal_5_$__cuda_sm20_div_s64)
$__internal_5_$__cuda_sm20_div_s64:
        /* <DEDUP_REMOVED lines=16> */
[----:B------:R-:W-:-:S04]  /*11d0*/  IMAD.MOV.U32 R15, RZ, RZ, R16 ;  /* 0x000000ffff0f7224 */ /* 0x000fc800078e0010 */
[----:B------:R-:W-:-:S06]  /*11e0*/  IMAD.WIDE.U32 R14, P0, R16, R25, R14 ;  /* 0x00000019100e7225 */ /* 0x000fcc000780000e */
[----:B------:R-:W-:-:S04]  /*11f0*/  IMAD.HI.U32 R14, P1, R17, R27, R14 ;  /* 0x0000001b110e7227 */ /* 0x000fc8000782000e */
[CC--:B------:R-:W-:Y:S02]  /*1200*/  IMAD R15, R17.reuse, R25.reuse, RZ ;  /* 0x00000019110f7224 */ /* 0x0c0fe400078e02ff */
[----:B------:R-:W-:-:S03]  /*1210*/  IMAD.HI.U32 R25, R17, R25, RZ ;  /* 0x0000001911197227 */ /* 0x000fc600078e00ff */
[----:B------:R-:W-:Y:S01]  /*1220*/  IADD3 R15, P2, R15, R14, RZ ;  /* 0x0000000e0f0f7210 */ /* 0x000fe20007f5e0ff */
[----:B------:R-:W-:-:S04]  /*1230*/  IMAD.X R25, R25, 0x1, R17, P0 ;  /* 0x0000000119197824 */ /* 0x000fc800000e0611 */
[----:B------:R-:W-:Y:S01]  /*1240*/  IMAD.WIDE.U32 R16, R15, R12, RZ ;  /* 0x0000000c0f107225 */ /* 0x000fe200078e00ff */
[----:B------:R-:W-:-:S03]  /*1250*/  IADD3.X R25, RZ, RZ, R25, P2, P1 ;  /* 0x000000ffff197210 */ /* 0x000fc600017e2419 */
[----:B------:R-:W-:Y:S01]  /*1260*/  IMAD R14, R15, R13, R17 ;  /* 0x0000000d0f0e7224 */ /* 0x000fe200078e0211 */
[----:B------:R-:W-:-:S03]  /*1270*/  IADD3 R17, P0, RZ, -R16, RZ ;  /* 0x80000010ff117210 */ /* 0x000fc60007f1e0ff */
[----:B------:R-:W-:-:S04]  /*1280*/  IMAD R14, R25, R12, R14 ;  /* 0x0000000c190e7224 */ /* 0x000fc800078e020e */
[----:B------:R-:W-:Y:S02]  /*1290*/  IMAD.X R16, RZ, RZ, ~R14, P0 ;  /* 0x000000ffff107224 */ /* 0x000fe400000e0e0e */
[----:B------:R-:W-:-:S06]  /*12a0*/  IMAD.HI.U32 R14, R15, R17, RZ ;  /* 0x000000110f0e7227 */ /* 0x000fcc00078e00ff */
[----:B------:R-:W-:-:S06]  /*12b0*/  IMAD.WIDE.U32 R14, P0, R15, R16, R14 ;  /* 0x000000100f0e7225 */ /* 0x000fcc000780000e */
[----:B------:R-:W-:Y:S01]  /*12c0*/  IMAD.HI.U32 R17, P1, R25, R17, R14 ;  /* 0x0000001119117227 */ /* 0x000fe2000782000e */
[----:B------:R-:W-:-:S03]  /*12d0*/  IADD3 R15, P4, RZ, -R26, RZ ;  /* 0x8000001aff0f7210 */ /* 0x000fc60007f9e0ff */
[----:B------:R-:W-:Y:S01]  /*12e0*/  IMAD R14, R25, R16, RZ ;  /* 0x00000010190e7224 */ /* 0x000fe200078e02ff */
[----:B------:R-:W-:Y:S01]  /*12f0*/  SEL R26, R15, R26, !P3 ;  /* 0x0000001a0f1a7207 */ /* 0x000fe20005800000 */
        /* <DEDUP_REMOVED lines=20> */
[-C--:B------:R-:W-:Y:S01]  /*1440*/  IMAD R27, R27, R12.reuse, R14 ;  /* 0x0000000c1b1b7224 */ /* 0x080fe200078e020e */
[----:B------:R-:W-:-:S03]  /*1450*/  IADD3 R14, P1, R25, -R12, RZ ;  /* 0x8000000c190e7210 */ /* 0x000fc60007f3e0ff */
[----:B------:R-:W-:-:S04]  /*1460*/  IMAD.X R27, R16, 0x1, ~R27, P2 ;  /* 0x00000001101b7824 */ /* 0x000fc800010e0e1b */
[C---:B------:R-:W-:Y:S01]  /*1470*/  IMAD.X R15, R27.reuse, 0x1, ~R13, P1 ;  /* 0x000000011b0f7824 */ /* 0x040fe200008e0e0d */
[----:B------:R-:W-:Y:S02]  /*1480*/  ISETP.GE.U32.AND.EX P0, PT, R27, R13, PT, P0 ;  /* 0x0000000d1b00720c */ /* 0x000fe40003f06100 */
[----:B------:R-:W-:Y:S02]  /*1490*/  ISETP.GE.AND P1, PT, R28, RZ, PT ;  /* 0x000000ff1c00720c */ /* 0x000fe40003f26270 */
[----:B------:R-:W-:Y:S02]  /*14a0*/  SEL R25, R14, R25, P0 ;  /* 0x000000190e197207 */ /* 0x000fe40000000000 */
[----:B------:R-:W-:Y:S02]  /*14b0*/  IADD3 R14, R17, 0x1, RZ ;  /* 0x00000001110e7810 */ /* 0x000fe40007ffe0ff */
[----:B------:R-:W-:Y:S02]  /*14c0*/  SEL R15, R15, R27, P0 ;  /* 0x0000001b0f0f7207 */ /* 0x000fe40000000000 */
[----:B------:R-:W-:-:S02]  /*14d0*/  SEL R17, R14, R17, P0 ;  /* 0x000000110e117207 */ /* 0x000fc40000000000 */
        /* <DEDUP_REMOVED lines=11> */
[----:B------:R-:W-:Y:S06]  /*1590*/  RET.REL.NODEC R12 `(_ZN2at6native58_GLOBAL__N__9a069279_25_AdaptiveAveragePooling_cu_ef17039c33atomic_adaptive_average_gradinputIfEEvPT_PKS3_iiii) ;  /* 0xffffea600c007950 */ /* 0x000fec0003c3ffff */
.L_x_206:
        /* <DEDUP_REMOVED lines=14> */
.L_x_691:


//--------------------- .text._ZN2at6native58_GLOBAL__N__9a069279_25_AdaptiveAveragePooling_cu_ef17039c26adaptive_average_gradinputIdEEvPT_PKS3_iiii --------------------------
	.section	.text._ZN2at6native58_GLOBAL__N__9a069279_25_AdaptiveAveragePooling_cu_ef17039c26adaptive_average_gradinputIdEEvPT_PKS3_iiii,"ax",@progbits
	.sectioninfo	@"SHI_REGISTERS=56"
	.align	128
.text._ZN2at6native58_GLOBAL__N__9a069279_25_AdaptiveAveragePooling_cu_ef17039c26adaptive_average_gradinputIdEEvPT_PKS3_iiii:
        .type           _ZN2at6native58_GLOBAL__N__9a069279_25_AdaptiveAveragePooling_cu_ef17039c26adaptive_average_gradinputIdEEvPT_PKS3_iiii,@function
        .size           _ZN2at6native58_GLOBAL__N__9a069279_25_AdaptiveAveragePooling_cu_ef17039c26adaptive_average_gradinputIdEEvPT_PKS3_iiii,(.L_x_693 - _ZN2at6native58_GLOBAL__N__9a069279_25_AdaptiveAveragePooling_cu_ef17039c26adaptive_average_gradinputIdEEvPT_PKS3_iiii)
        .other          _ZN2at6native58_GLOBAL__N__9a069279_25_AdaptiveAveragePooling_cu_ef17039c26adaptive_average_gradinputIdEEvPT_PKS3_iiii,@"STO_CUDA_ENTRY STV_DEFAULT"
_ZN2at6native58_GLOBAL__N__9a069279_25_AdaptiveAveragePooling_cu_ef17039c26adaptive_average_gradinputIdEEvPT_PKS3_iiii:
        /* <DEDUP_REMOVED lines=13> */
[----:B------:R-:W-:Y:S02]  /*00d0*/  ULDC.64 UR14, c[0x0][0x118] ;  /* 0x00004600000e7ab9 */ /* 0x000fe40000000a00 */
[----:B0-----:R-:W-:Y:S02]  /*00e0*/  UIMAD UR4, UR4, UR6, URZ ;  /* 0x00000006040472a4 */ /* 0x001fe4000f8e023f */
[----:B------:R-:W-:Y:S02]  /*00f0*/  USHF.R.S32.HI UR6, URZ, 0x1f, UR6 ;  /* 0x0000001f3f067899 */ /* 0x000fe40008011406 */
[----:B------:R-:W-:Y:S02]  /*0100*/  UIMAD UR4, UR4, UR7, URZ ;  /* 0x00000007040472a4 */ /* 0x000fe4000f8e023f */
[----:B------:R-:W-:Y:S02]  /*0110*/  USHF.R.S32.HI UR7, URZ, 0x1f, UR10 ;  /* 0x0000001f3f077899 */ /* 0x000fe4000801140a */
[----:B------:R-:W-:-:S02]  /*0120*/  USHF.R.S32.HI UR16, URZ, 0x1f, UR4 ;  /* 0x0000001f3f107899 */ /* 0x000fc40008011404 */
[----:B------:R-:W-:-:S04]  /*0130*/  ULEA UR9, UP0, UR4, UR12, 0x3 ;  /* 0x0000000c04097291 */ /* 0x000fc8000f80183f */
[----:B-1----:R-:W-:Y:S02]  /*0140*/  ULEA.HI.X UR10, UR4, UR13, UR16, 0x3, UP0 ;  /* 0x0000000d040a7291 */ /* 0x002fe400080f1c10 */
.L_x_277:
        /* <DEDUP_REMOVED lines=51> */
[----:B--2---:R-:W-:Y:S05]  /*0480*/  @!P1 BRA `(.L_x_208) ;  /* 0x0000006000009947 */ /* 0x004fea0003800000 */
[----:B------:R-:W-:Y:S01]  /*0490*/  IMAD.MOV.U32 R30, RZ, RZ, c[0x0][0x170] ;  /* 0x00005c00ff1e7624 */ /* 0x000fe200078e00ff */
[----:B------:R-:W-:Y:S01]  /*04a0*/  MOV R28, 0x4d0 ;  /* 0x000004d0001c7802 */ /* 0x000fe20000000f00 */
[----:B------:R-:W-:Y:S02]  /*04b0*/  IMAD.U32 R29, RZ, RZ, UR7 ;  /* 0x00000007ff1d7e24 */ /* 0x000fe4000f8e00ff */
[----:B------:R-:W-:Y:S05]  /*04c0*/  CALL.REL.NOINC `($__internal_7_$__cuda_sm20_div_s64) ;  /* 0x00004dc000007944 */ /* 0x000fea0003c00000 */
[----:B------:R-:W-:Y:S01]  /*04d0*/  IMAD.MOV.U32 R13, RZ, RZ, R37 ;  /* 0x000000ffff0d7224 */ /* 0x000fe200078e0025 */
[----:B------:R-:W-:Y:S05]  /*04e0*/  BRA `(.L_x_209) ;  /* 0x0000012000007947 */ /* 0x000fea0003800000 */
.L_x_208:
        /* <DEDUP_REMOVED lines=18> */
.L_x_209:
[----:B------:R-:W-:Y:S05]  /*0610*/  BSYNC B0 ;  /* 0x0000000000007941 */ /* 0x000fea0003800000 */
.L_x_207:
[----:B------:R-:W-:Y:S01]  /*0620*/  ISETP.GE.AND P0, PT, R40, c[0x0][0x174], PT ;  /* 0x00005d0028007a0c */ /* 0x000fe20003f06270 */
[----:B------:R-:W-:-:S12]  /*0630*/  BSSY B0, `(.L_x_210) ;  /* 0x000045d000007945 */ /* 0x000fd80003800000 */
[----:B------:R-:W-:Y:S05]  /*0640*/  @P0 BRA `(.L_x_211) ;  /* 0x000045b000000947 */ /* 0x000fea0003800000 */
[----:B------:R-:W-:Y:S01]  /*0650*/  IADD3 R13, R13, 0x1, RZ ;  /* 0x000000010d0d7810 */ /* 0x000fe20007ffe0ff */
[----:B------:R-:W-:-:S03]  /*0660*/  IMAD.MOV.U32 R12, RZ, RZ, R40 ;  /* 0x000000ffff0c7224 */ /* 0x000fc600078e0028 */
.L_x_275:
        /* <DEDUP_REMOVED lines=58> */
.L_x_213:
        /* <DEDUP_REMOVED lines=18> */
.L_x_214:
[----:B------:R-:W-:Y:S05]  /*0b30*/  BSYNC B1 ;  /* 0x0000000000017941 */ /* 0x000fea0003800000 */
.L_x_212:
[----:B------:R-:W-:Y:S01]  /*0b40*/  ISETP.GE.AND P0, PT, R14, R13, PT ;  /* 0x0000000d0e00720c */ /* 0x000fe20003f06270 */
[----:B------:R-:W-:-:S12]  /*0b50*/  BSSY B1, `(.L_x_215) ;  /* 0x0000406000017945 */ /* 0x000fd80003800000 */
[----:B------:R-:W-:Y:S05]  /*0b60*/  @P0 BRA `(.L_x_216) ;  /* 0x0000404000000947 */ /* 0x000fea0003800000 */
[----:B------:R-:W0:Y:S01]  /*0b70*/  S2UR UR5, SR_CTAID.X ;  /* 0x00000000000579c3 */ /* 0x000e220000002500 */
[----:B------:R-:W-:Y:S01]  /*0b80*/  ULDC.64 UR12, c[0x0][0x170] ;  /* 0x00005c00000c7ab9 */ /* 0x000fe20000000a00 */
[----:B------:R-:W-:Y:S01]  /*0b90*/  IADD3 R10, R5, 0x1, RZ ;  /* 0x00000001050a7810 */ /* 0x000fe20007ffe0ff */
[----:B------:R-:W-:Y:S01]  /*0ba0*/  IMAD.MOV R2, RZ, RZ, -R0 ;  /* 0x000000ffff027224 */ /* 0x000fe200078e0a00 */
[----:B------:R-:W-:Y:S01]  /*0bb0*/  IADD3 R24, R11, 0x1, RZ ;  /* 0x000000010b187810 */ /* 0x000fe20007ffe0ff */
[----:B------:R-:W-:Y:S01]  /*0bc0*/  IMAD R3, R15, c[0x0][0x174], RZ ;  /* 0x00005d000f037a24 */ /* 0x000fe200078e02ff */
[C---:B------:R-:W-:Y:S01]  /*0bd0*/  IADD3 R22, R11.reuse, 0x2, RZ ;  /* 0x000000020b167810 */ /* 0x040fe20007ffe0ff */
[C---:B------:R-:W-:Y:S01]  /*0be0*/  IMAD R0, R2.reuse, c[0x0][0x17c], R10 ;  /* 0x00005f0002007a24 */ /* 0x040fe200078e020a */
[----:B------:R-:W-:Y:S01]  /*0bf0*/  IADD3 R20, R11, 0x3, RZ ;  /* 0x000000030b147810 */ /* 0x000fe20007ffe0ff */
[----:B------:R-:W-:Y:S01]  /*0c00*/  IMAD R2, R2, c[0x0][0x17c], R5 ;  /* 0x00005f0002027a24 */ /* 0x000fe200078e0205 */
[----:B------:R-:W-:Y:S01]  /*0c10*/  SHF.R.S32.HI R5, RZ, 0x1f, R12 ;  /* 0x0000001fff057819 */ /* 0x000fe2000001140c */
[----:B------:R-:W-:Y:S01]  /*0c20*/  IMAD.MOV.U32 R21, RZ, RZ, c[0x0][0x174] ;  /* 0x00005d00ff157624 */ /* 0x000fe200078e00ff */
[----:B------:R-:W-:Y:S01]  /*0c30*/  SHF.R.S32.HI R4, RZ, 0x1f, R3 ;  /* 0x0000001fff047819 */ /* 0x000fe20000011403 */
[----:B------:R-:W-:Y:S01]  /*0c40*/  IMAD.MOV.U32 R8, RZ, RZ, R14 ;  /* 0x000000ffff087224 */ /* 0x000fe200078e000e */
[----:B------:R-:W-:Y:S01]  /*0c50*/  IADD3 R0, -R9, R0, RZ ;  /* 0x0000000009007210 */ /* 0x000fe20007ffe1ff */
[----:B------:R-:W-:Y:S01]  /*0c60*/  IMAD.IADD R9, R2, 0x1, -R9 ;  /* 0x0000000102097824 */ /* 0x000fe200078e0a09 */
[----:B------:R-:W-:-:S05]  /*0c70*/  SHF.R.S32.HI R2, RZ, 0x1f, R24 ;  /* 0x0000001fff027819 */ /* 0x000fca0000011418 */
[----:B------:R-:W-:Y:S01]  /*0c80*/  IMAD R7, R2, c[0x0][0x174], RZ ;  /* 0x00005d0002077a24 */ /* 0x000fe200078e02ff */
[----:B0-----:R-:W-:-:S04]  /*0c90*/  UIMAD UR5, UR5, UR12, URZ ;  /* 0x0000000c050572a4 */ /* 0x001fc8000f8e023f */
[----:B------:R-:W-:-:S04]  /*0ca0*/  UIMAD UR5, UR5, UR13, URZ ;  /* 0x0000000d050572a4 */ /* 0x000fc8000f8e023f */
[----:B------:R-:W-:Y:S02]  /*0cb0*/  USHF.R.S32.HI UR11, URZ, 0x1f, UR5 ;  /* 0x0000001f3f0b7899 */ /* 0x000fe40008011405 */
[----:B------:R-:W-:Y:S02]  /*0cc0*/  IADD3 R6, P0, P1, R12, UR5, R3 ;  /* 0x000000050c067c10 */ /* 0x000fe4000f91e003 */
[----:B------:R-:W-:Y:S02]  /*0cd0*/  SHF.R.S32.HI R3, RZ, 0x1f, R22 ;  /* 0x0000001fff037819 */ /* 0x000fe40000011416 */
[----:B------:R-:W-:Y:S02]  /*0ce0*/  IADD3.X R5, R5, UR11, R4, P0, P1 ;  /* 0x0000000b05057c10 */ /* 0x000fe400087e2404 */
[----:B------:R-:W-:Y:S02]  /*0cf0*/  LEA R26, P0, R6, c[0x0][0x160], 0x3 ;  /* 0x00005800061a7a11 */ /* 0x000fe400078018ff */
[----:B------:R-:W-:-:S02]  /*0d00*/  SHF.R.S32.HI R4, RZ, 0x1f, R20 ;  /* 0x0000001fff047819 */ /* 0x000fc40000011414 */
[----:B------:R-:W-:Y:S01]  /*0d10*/  LEA.HI.X R27, R6, c[0x0][0x164], R5, 0x3, P0 ;  /* 0x00005900061b7a11 */ /* 0x000fe200000f1c05 */
[----:B------:R-:W-:Y:S02]  /*0d20*/  IMAD R5, R3, c[0x0][0x174], RZ ;  /* 0x00005d0003057a24 */ /* 0x000fe400078e02ff */
[----:B------:R-:W-:Y:S02]  /*0d30*/  IMAD R17, R4, c[0x0][0x174], RZ ;  /* 0x00005d0004117a24 */ /* 0x000fe400078e02ff */
[----:B------:R-:W-:Y:S01]  /*0d40*/  IMAD R3, R24, UR8, R7 ;  /* 0x0000000818037c24 */ /* 0x000fe2000f8e0207 */
[----:B------:R-:W-:Y:S01]  /*0d50*/  LOP3.LUT R7, R0, 0x3, RZ, 0xc0, !PT ;  /* 0x0000000300077812 */ /* 0x000fe200078ec0ff */
[----:B------:R-:W-:Y:S02]  /*0d60*/  IMAD R5, R22, UR8, R5 ;  /* 0x0000000816057c24 */ /* 0x000fe4000f8e0205 */
[----:B------:R-:W-:-:S04]  /*0d70*/  IMAD.WIDE.U32 R24, R24, R21, c[0x2][0x0] ;  /* 0x0080000018187625 */ /* 0x000fc800078e0015 */
[----:B------:R-:W-:-:S04]  /*0d80*/  IMAD.WIDE.U32 R22, R22, R21, c[0x2][0x0] ;  /* 0x0080000016167625 */ /* 0x000fc800078e0015 */
[C---:B------:R-:W-:Y:S02]  /*0d90*/  IMAD R17, R20.reuse, UR8, R17 ;  /* 0x0000000814117c24 */ /* 0x040fe4000f8e0211 */
[----:B------:R-:W-:-:S04]  /*0da0*/  IMAD.WIDE.U32 R20, R20, R21, c[0x2][0x0] ;  /* 0x0080000014147625 */ /* 0x000fc800078e0015 */
[----:B------:R-:W-:Y:S02]  /*0db0*/  IMAD.IADD R6, R25, 0x1, R3 ;  /* 0x0000000119067824 */ /* 0x000fe400078e0203 */
[----:B------:R-:W-:Y:S02]  /*0dc0*/  IMAD.IADD R5, R23, 0x1, R5 ;  /* 0x0000000117057824 */ /* 0x000fe400078e0205 */
[----:B------:R-:W-:Y:S02]  /*0dd0*/  IMAD.IADD R4, R21, 0x1, R17 ;  /* 0x0000000115047824 */ /* 0x000fe400078e0211 */
.L_x_274:
[----:B0-----:R-:W-:Y:S01]  /*0de0*/  IADD3 R2, R8, 0x1, RZ ;  /* 0x0000000108027810 */ /* 0x001fe20007ffe0ff */
        /* <DEDUP_REMOVED lines=12> */
[----:B-12---:R-:W-:Y:S05]  /*0eb0*/  @!P0 BRA `(.L_x_218) ;  /* 0x0000006000008947 */ /* 0x006fea0003800000 */
[----:B------:R-:W-:Y:S01]  /*0ec0*/  IMAD.MOV.U32 R30, RZ, RZ, c[0x0][0x178] ;  /* 0x00005e00ff1e7624 */ /* 0x000fe200078e00ff */
[----:B------:R-:W-:Y:S01]  /*0ed0*/  MOV R28, 0xf00 ;  /* 0x00000f00001c7802 */ /* 0x000fe20000000f00 */
[----:B------:R-:W-:Y:S02]  /*0ee0*/  IMAD.U32 R29, RZ, RZ, UR6 ;  /* 0x00000006ff1d7e24 */ /* 0x000fe4000f8e00ff */
[----:B------:R-:W-:Y:S05]  /*0ef0*/  CALL.REL.NOINC `($__internal_7_$__cuda_sm20_div_s64) ;  /* 0x0000439000007944 */ /* 0x000fea0003c00000 */
[----:B------:R-:W-:Y:S01]  /*0f00*/  IMAD.MOV.U32 R2, RZ, RZ, R37 ;  /* 0x000000ffff027224 */ /* 0x000fe200078e0025 */
[----:B------:R-:W-:Y:S05]  /*0f10*/  BRA `(.L_x_219) ;  /* 0x0000012000007947 */ /* 0x000fea0003800000 */
.L_x_218:
        /* <DEDUP_REMOVED lines=18> */
.L_x_219:
[----:B------:R-:W-:Y:S05]  /*1040*/  BSYNC B2 ;  /* 0x0000000000027941 */ /* 0x000fea0003800000 */
.L_x_217:
        /* <DEDUP_REMOVED lines=36> */
[----:B------:R-:W-:Y:S02]  /*1290*/  IMAD.MOV R18, RZ, RZ, -R17 ;  /* 0x000000ffff127224 */ /* 0x000fe400078e0a11 */
[----:B------:R-:W-:Y:S02]  /*12a0*/  IMAD.MOV.U32 R3, RZ, RZ, R11 ;  /* 0x000000ffff037224 */ /* 0x000fe400078e000b */
        /* <DEDUP_REMOVED lines=11> */
[----:B------:R0:W1:Y:S02]  /*1360*/  I2F.F64 R18, R2 ;  /* 0x0000000200127312 */ /* 0x0000640000201c00 */
        /* <DEDUP_REMOVED lines=10> */
[----:B-1----:R-:W-:Y:S05]  /*1410*/  CALL.REL.NOINC `($__internal_7_$__cuda_sm20_div_s64) ;  /* 0x00003e7000007944 */ /* 0x002fea0003c00000 */
[----:B------:R-:W-:Y:S01]  /*1420*/  IMAD.MOV.U32 R34, RZ, RZ, R37 ;  /* 0x000000ffff227224 */ /* 0x000fe200078e0025 */
[----:B------:R-:W-:Y:S05]  /*1430*/  BRA `(.L_x_226) ;  /* 0x0000012000007947 */ /* 0x000fea0003800000 */
.L_x_225:
[----:B------:R-:W0:Y:S01]  /*1440*/  I2F.U32.RP R16, c[0x0][0x17c] ;  /* 0x00005f0000107b06 */ /* 0x000e220000209000 */
[----:B------:R-:W-:-:S07]  /*1450*/  ISETP.NE.U32.AND P3, PT, RZ, c[0x0][0x17c], PT ;  /* 0x00005f00ff007a0c */ /* 0x000fce0003f65070 */
[----:B0-----:R-:W0:Y:S02]  /*1460*/  MUFU.RCP R16, R16 ;  /* 0x0000001000107308 */ /* 0x001e240000001000 */
[----:B0-----:R-:W-:-:S06]  /*1470*/  IADD3 R2, R16, 0xffffffe, RZ ;  /* 0x0ffffffe10027810 */ /* 0x001fcc0007ffe0ff */
[----:B------:R0:W2:Y:S02]  /*1480*/  F2I.FTZ.U32.TRUNC.NTZ R3, R2 ;  /* 0x0000000200037305 */ /* 0x0000a4000021f000 */
[----:B0-----:R-:W-:Y:S01]  /*1490*/  IMAD.MOV.U32 R2, RZ, RZ, RZ ;  /* 0x000000ffff027224 */ /* 0x001fe200078e00ff */
[----:B--2---:R-:W-:-:S05]  /*14a0*/  IADD3 R17, RZ, -R3, RZ ;  /* 0x80000003ff117210 */ /* 0x004fca0007ffe0ff */
        /* <DEDUP_REMOVED lines=11> */
.L_x_226:
[----:B------:R-:W-:Y:S05]  /*1560*/  BSYNC B4 ;  /* 0x0000000000047941 */ /* 0x000fea0003800000 */
.L_x_224:
[----:B------:R-:W-:-:S05]  /*1570*/  IMAD R2, R0, c[0x0][0x17c], R11 ;  /* 0x00005f0000027a24 */ /* 0x000fca00078e020b */
[----:B------:R-:W-:-:S04]  /*1580*/  IADD3 R3, P0, R2, UR4, RZ ;  /* 0x0000000402037c10 */ /* 0x000fc8000ff1e0ff */
[----:B------:R-:W-:Y:S02]  /*1590*/  LEA.HI.X.SX32 R2, R2, UR16, 0x1, P0 ;  /* 0x0000001002027c11 */ /* 0x000fe400080f0eff */
[----:B------:R-:W-:-:S04]  /*15a0*/  LEA R16, P0, R3, c[0x0][0x168], 0x3 ;  /* 0x00005a0003107a11 */ /* 0x000fc800078018ff */
[----:B------:R-:W-:-:S05]  /*15b0*/  LEA.HI.X R17, R3, c[0x0][0x16c], R2, 0x3, P0 ;  /* 0x00005b0003117a11 */ /* 0x000fca00000f1c02 */
[----:B------:R-:W2:Y:S01]  /*15c0*/  LDG.E.64 R32, [R16.64] ;  /* 0x0000000e10207981 */ /* 0x000ea2000c1e1b00 */
[----:B------:R-:W-:Y:S01]  /*15d0*/  IABS R30, c[0x0][0x17c] ;  /* 0x00005f00001e7a13 */ /* 0x000fe20000000000 */
[----:B------:R-:W-:Y:S01]  /*15e0*/  BSSY B5, `(.L_x_227) ;  /* 0x000003e000057945 */ /* 0x000fe20003800000 */
[----:B------:R-:W-:Y:S02]  /*15f0*/  IABS R29, R11 ;  /* 0x0000000b001d7213 */ /* 0x000fe40000000000 */
[----:B------:R-:W0:Y:S01]  /*1600*/  I2F.RP R28, R30 ;  /* 0x0000001e001c7306 */ /* 0x000e220000209400 */
[----:B------:R-:W-:-:S07]  /*1610*/  LOP3.LUT R35, RZ, c[0x0][0x17c], RZ, 0x33, !PT ;  /* 0x00005f00ff237a12 */ /* 0x000fce00078e33ff */
[----:B0-----:R-:W0:Y:S02]  /*1620*/  MUFU.RCP R28, R28 ;  /* 0x0000001c001c7308 */ /* 0x001e240000001000 */
[----:B0-----:R-:W-:-:S06]  /*1630*/  IADD3 R2, R28, 0xffffffe, RZ ;  /* 0x0ffffffe1c027810 */ /* 0x001fcc0007ffe0ff */
[----:B------:R0:W3:Y:S02]  /*1640*/  F2I.FTZ.U32.TRUNC.NTZ R3, R2 ;  /* 0x0000000200037305 */ /* 0x0000e4000021f000 */
[----:B0-----:R-:W-:Y:S02]  /*1650*/  IMAD.MOV.U32 R2, RZ, RZ, RZ ;  /* 0x000000ffff027224 */ /* 0x001fe400078e00ff */
[----:B---3--:R-:W-:-:S04]  /*1660*/  IMAD.MOV R37, RZ, RZ, -R3 ;  /* 0x000000ffff257224 */ /* 0x008fc800078e0a03 */
[----:B------:R-:W-:-:S04]  /*1670*/  IMAD R37, R37, R30, RZ ;  /* 0x0000001e25257224 */ /* 0x000fc800078e02ff */
[----:B------:R-:W-:Y:S01]  /*1680*/  IMAD.HI.U32 R37, R3, R37, R2 ;  /* 0x0000002503257227 */ /* 0x000fe200078e0002 */
[----:B------:R-:W-:-:S04]  /*1690*/  LOP3.LUT R2, R11, c[0x0][0x17c], RZ, 0x3c, !PT ;  /* 0x00005f000b027a12 */ /* 0x000fc800078e3cff */
        /* <DEDUP_REMOVED lines=11> */
[----:B------:R-:W-:Y:S02]  /*1750*/  SEL R36, R35, R3, !P0 ;  /* 0x0000000323247207 */ /* 0x000fe40004000000 */
[----:B-1----:R-:W0:Y:S03]  /*1760*/  MUFU.RCP64H R3, R19 ;  /* 0x0000001300037308 */ /* 0x002e260000001800 */
[----:B------:R-:W-:-:S04]  /*1770*/  IMAD.MOV R2, RZ, RZ, -R36 ;  /* 0x000000ffff027224 */ /* 0x000fc800078e0a24 */
[----:B------:R-:W-:-:S04]  /*1780*/  IMAD R2, R2, c[0x0][0x17c], R11 ;  /* 0x00005f0002027a24 */ /* 0x000fc800078e020b */
[----:B------:R-:W-:Y:S02]  /*1790*/  IMAD R31, R2, c[0x0][0x174], RZ ;  /* 0x00005d00021f7a24 */ /* 0x000fe400078e02ff */
[----:B------:R-:W-:-:S03]  /*17a0*/  IMAD.MOV.U32 R2, RZ, RZ, 0x1 ;  /* 0x00000001ff027424 */ /* 0x000fc600078e00ff */
[----:B------:R-:W-:-:S03]  /*17b0*/  IABS R39, R31 ;  /* 0x0000001f00277213 */ /* 0x000fc60000000000 */
[----:B0-----:R-:W0:Y:S02]  /*17c0*/  DFMA R28, -R18, R2, 1 ;  /* 0x3ff00000121c742b */ /* 0x001e240000000102 */
[----:B------:R-:W-:-:S04]  /*17d0*/  IMAD.HI.U32 R37, R37, R39, RZ ;  /* 0x0000002725257227 */ /* 0x000fc800078e00ff */
[----:B------:R-:W-:Y:S01]  /*17e0*/  IMAD.MOV R38, RZ, RZ, -R37 ;  /* 0x000000ffff267224 */ /* 0x000fe200078e0a25 */
[----:B0-----:R-:W0:-:S03]  /*17f0*/  DFMA R28, R28, R28, R28 ;  /* 0x0000001c1c1c722b */ /* 0x001e06000000001c */
[C---:B------:R-:W-:Y:S01]  /*1800*/  IMAD R39, R30.reuse, R38, R39 ;  /* 0x000000261e277224 */ /* 0x040fe200078e0227 */
[----:B------:R-:W-:Y:S02]  /*1810*/  LOP3.LUT R38, R31, c[0x0][0x17c], RZ, 0x3c, !PT ;  /* 0x00005f001f267a12 */ /* 0x000fe400078e3cff */
[----:B0-----:R-:W0:Y:S02]  /*1820*/  DFMA R28, R2, R28, R2 ;  /* 0x0000001c021c722b */ /* 0x001e240000000002 */
[----:B------:R-:W-:Y:S02]  /*1830*/  ISETP.GT.U32.AND P3, PT, R30, R39, PT ;  /* 0x000000271e00720c */ /* 0x000fe40003f64070 */
[----:B------:R-:W-:Y:S02]  /*1840*/  ISETP.GE.AND P4, PT, R38, RZ, PT ;  /* 0x000000ff2600720c */ /* 0x000fe40003f86270 */
[----:B0-----:R-:W0:-:S06]  /*1850*/  DFMA R2, -R18, R28, 1 ;  /* 0x3ff000001202742b */ /* 0x001e0c000000011c */
[----:B0-----:R-:W2:-:S03]  /*1860*/  DFMA R28, R28, R2, R28 ;  /* 0x000000021c1c722b */ /* 0x001e86000000001c */
[----:B------:R-:W-:Y:S01]  /*1870*/  @!P3 IMAD.IADD R39, R39, 0x1, -R30 ;  /* 0x000000012727b824 */ /* 0x000fe200078e0a1e */
[----:B------:R-:W-:-:S04]  /*1880*/  @!P3 IADD3 R37, R37, 0x1, RZ ;  /* 0x000000012525b810 */ /* 0x000fc80007ffe0ff */
[----:B------:R-:W-:-:S13]  /*1890*/  ISETP.GE.U32.AND P2, PT, R39, R30, PT ;  /* 0x0000001e2700720c */ /* 0x000fda0003f46070 */
[----:B------:R-:W-:-:S05]  /*18a0*/  @P2 IADD3 R37, R37, 0x1, RZ ;  /* 0x0000000125252810 */ /* 0x000fca0007ffe0ff */
[----:B------:R-:W-:-:S05]  /*18b0*/  @!P4 IMAD.MOV R37, RZ, RZ, -R37 ;  /* 0x000000ffff25c224 */ /* 0x000fca00078e0a25 */
[----:B------:R-:W-:Y:S01]  /*18c0*/  SEL R35, R35, R37, !P0 ;  /* 0x0000002523237207 */ /* 0x000fe20004000000 */
[----:B--2---:R-:W0:Y:S01]  /*18d0*/  DMUL R2, R32, R28 ;  /* 0x0000001c20027228 */ /* 0x004e220000000000 */
[----:B------:R-:W-:-:S05]  /*18e0*/  FSETP.GEU.AND P2, PT, |R33|, 6.5827683646048100446e-37, PT ;  /* 0x036000002100780b */ /* 0x000fca0003f4e200 */
[----:B0-----:R-:W0:-:S06]  /*18f0*/  DFMA R30, -R18, R2, R32 ;  /* 0x00000002121e722b */ /* 0x001e0c0000000120 */
[----:B0-----:R0:W1:Y:S02]  /*1900*/  DFMA R28, R28, R30, R2 ;  /* 0x0000001e1c1c722b */ /* 0x0010640000000002 */
[----:B0-----:R-:W-:-:S08]  /*1910*/  LOP3.LUT R3, RZ, R34, RZ, 0x33, !PT ;  /* 0x00000022ff037212 */ /* 0x001fd000078e33ff */
[----:B-1----:R-:W-:-:S05]  /*1920*/  FFMA R2, RZ, R19, R29 ;  /* 0x00000013ff027223 */ /* 0x002fca000000001d */
[----:B------:R-:W-:Y:S01]  /*1930*/  FSETP.GT.AND P0, PT, |R2|, 1.469367938527859385e-39, PT ;  /* 0x001000000200780b */ /* 0x000fe20003f04200 */
[----:B------:R-:W-:-:S04]  /*1940*/  IMAD R2, R36, c[0x0][0x174], R35 ;  /* 0x00005d0024027a24 */ /* 0x000fc800078e0223 */
[----:B------:R-:W-:Y:S01]  /*1950*/  IMAD.IADD R2, R3, 0x1, R2 ;  /* 0x0000000103027824 */ /* 0x000fe200078e0202 */
[----:B------:R-:W-:-:S07]  /*1960*/  IADD3 R3, R11, 0x1, RZ ;  /* 0x000000010b037810 */ /* 0x000fce0007ffe0ff */
[----:B------:R-:W-:Y:S05]  /*1970*/  @P0 BRA P2, `(.L_x_228) ;  /* 0x0000004000000947 */ /* 0x000fea0001000000 */
[----:B------:R-:W-:Y:S01]  /*1980*/  IMAD.MOV.U32 R30, RZ, RZ, R18 ;  /* 0x000000ffff1e7224 */ /* 0x000fe200078e0012 */
[----:B------:R-:W-:Y:S01]  /*1990*/  MOV R42, 0x19c0 ;  /* 0x000019c0002a7802 */ /* 0x000fe20000000f00 */
[----:B------:R-:W-:Y:S02]  /*19a0*/  IMAD.MOV.U32 R31, RZ, RZ, R19 ;  /* 0x000000ffff1f7224 */ /* 0x000fe400078e0013 */
[----:B------:R-:W-:Y:S05]  /*19b0*/  CALL.REL.NOINC `($__internal_6_$__cuda_sm20_div_rn_f64_full) ;  /* 0x000032b000007944 */ /* 0x000fea0003c00000 */
.L_x_228:
[----:B------:R-:W-:Y:S05]  /*19c0*/  BSYNC B5 ;  /* 0x0000000000057941 */ /* 0x000fea0003800000 */
.L_x_227:
[----:B------:R-:W0:Y:S01]  /*19d0*/  I2F.F64 R30, R2 ;  /* 0x00000002001e7312 */ /* 0x000e220000201c00 */
[----:B------:R-:W-:Y:S01]  /*19e0*/  IMAD.MOV.U32 R32, RZ, RZ, 0x1 ;  /* 0x00000001ff207424 */ /* 0x000fe200078e00ff */
[----:B------:R-:W-:Y:S01]  /*19f0*/  FSETP.GEU.AND P2, PT, |R29|, 6.5827683646048100446e-37, PT ;  /* 0x036000001d00780b */ /* 0x000fe20003f4e200 */
[----:B------:R-:W-:Y:S05]  /*1a00*/  BSSY B5, `(.L_x_229) ;  /* 0x0000013000057945 */ /* 0x000fea0003800000 */
[----:B0-----:R-:W0:Y:S02]  /*1a10*/  MUFU.RCP64H R33, R31 ;  /* 0x0000001f00217308 */ /* 0x001e240000001800 */
[----:B0-----:R-:W0:-:S06]  /*1a20*/  DFMA R34, -R30, R32, 1 ;  /* 0x3ff000001e22742b */ /* 0x001e0c0000000120 */
[----:B0-----:R-:W0:-:S06]  /*1a30*/  DFMA R34, R34, R34, R34 ;  /* 0x000000222222722b */ /* 0x001e0c0000000022 */
[----:B0-----:R-:W0:-:S06]  /*1a40*/  DFMA R34, R32, R34, R32 ;  /* 0x000000222022722b */ /* 0x001e0c0000000020 */
[----:B0-----:R-:W0:-:S06]  /*1a50*/  DFMA R32, -R30, R34, 1 ;  /* 0x3ff000001e20742b */ /* 0x001e0c0000000122 */
[----:B0-----:R-:W0:-:S06]  /*1a60*/  DFMA R32, R34, R32, R34 ;  /* 0x000000202220722b */ /* 0x001e0c0000000022 */
[----:B0-----:R-:W0:-:S06]  /*1a70*/  DMUL R34, R32, R28 ;  /* 0x0000001c20227228 */ /* 0x001e0c0000000000 */
[----:B01----:R-:W0:-:S06]  /*1a80*/  DFMA R36, -R30, R34, R28 ;  /* 0x000000221e24722b */ /* 0x003e0c000000011c */
[----:B0-----:R-:W0:-:S10]  /*1a90*/  DFMA R32, R32, R36, R34 ;  /* 0x000000242020722b */ /* 0x001e140000000022 */
[----:B0-----:R-:W-:-:S05]  /*1aa0*/  FFMA R2, RZ, R31, R33 ;  /* 0x0000001fff027223 */ /* 0x001fca0000000021 */
[----:B------:R-:W-:-:S13]  /*1ab0*/  FSETP.GT.AND P0, PT, |R2|, 1.469367938527859385e-39, PT ;  /* 0x001000000200780b */ /* 0x000fda0003f04200 */
[----:B------:R-:W-:Y:S05]  /*1ac0*/  @P0 BRA P2, `(.L_x_230) ;  /* 0x0000006000000947 */ /* 0x000fea0001000000 */
[----:B------:R-:W-:Y:S01]  /*1ad0*/  IMAD.MOV.U32 R32, RZ, RZ, R28 ;  /* 0x000000ffff207224 */ /* 0x000fe200078e001c */
[----:B------:R-:W-:Y:S01]  /*1ae0*/  MOV R42, 0x1b10 ;  /* 0x00001b10002a7802 */ /* 0x000fe20000000f00 */
[----:B------:R-:W-:Y:S02]  /*1af0*/  IMAD.MOV.U32 R33, RZ, RZ, R29 ;  /* 0x000000ffff217224 */ /* 0x000fe400078e001d */
[----:B------:R-:W-:Y:S05]  /*1b00*/  CALL.REL.NOINC `($__internal_6_$__cuda_sm20_div_rn_f64_full) ;  /* 0x0000316000007944 */ /* 0x000fea0003c00000 */
[----:B------:R-:W-:Y:S02]  /*1b10*/  IMAD.MOV.U32 R32, RZ, RZ, R28 ;  /* 0x000000ffff207224 */ /* 0x000fe400078e001c */
[----:B------:R-:W-:Y:S02]  /*1b20*/  IMAD.MOV.U32 R33, RZ, RZ, R29 ;  /* 0x000000ffff217224 */ /* 0x000fe400078e001d */
.L_x_230:
[----:B------:R-:W-:Y:S05]  /*1b30*/  BSYNC B5 ;  /* 0x0000000000057941 */ /* 0x000fea0003800000 */
.L_x_229:
[----:B------:R-:W2:Y:S01]  /*1b40*/  LDG.E.64 R38, [R26.64] ;  /* 0x0000000e1a267981 */ /* 0x000ea2000c1e1b00 */
[----:B------:R-:W-:Y:S01]  /*1b50*/  ISETP.NE.AND P0, PT, R7, 0x1, PT ;  /* 0x000000010700780c */ /* 0x000fe20003f05270 */
[----:B--2---:R-:W0:-:S07]  /*1b60*/  DADD R38, R38, R32 ;  /* 0x0000000026267229 */ /* 0x004e0e0000000020 */
[----:B0-----:R0:W-:Y:S05]  /*1b70*/  STG.E.64 [R26.64], R38 ;  /* 0x000000261a007986 */ /* 0x0011ea000c101b0e */
        /* <DEDUP_REMOVED lines=10> */
[----:B01----:R-:W-:Y:S05]  /*1c20*/  CALL.REL.NOINC `($__internal_7_$__cuda_sm20_div_s64) ;  /* 0x0000366000007944 */ /* 0x003fea0003c00000 */
[----:B------:R-:W-:Y:S01]  /*1c30*/  IMAD.MOV.U32 R34, RZ, RZ, R37 ;  /* 0x000000ffff227224 */ /* 0x000fe200078e0025 */
[----:B------:R-:W-:Y:S05]  /*1c40*/  BRA `(.L_x_233) ;  /* 0x0000012000007947 */ /* 0x000fea0003800000 */
.L_x_232:
[----:B------:R-:W2:Y:S01]  /*1c50*/  I2F.U32.RP R28, c[0x0][0x17c] ;  /* 0x00005f00001c7b06 */ /* 0x000ea20000209000 */
[----:B------:R-:W-:Y:S01]  /*1c60*/  IMAD.MOV.U32 R2, RZ, RZ, RZ ;  /* 0x000000ffff027224 */ /* 0x000fe200078e00ff */
[----:B------:R-:W-:-:S06]  /*1c70*/  ISETP.NE.U32.AND P3, PT, RZ, c[0x0][0x17c], PT ;  /* 0x00005f00ff007a0c */ /* 0x000fcc0003f65070 */
[----:B--2---:R-:W2:Y:S02]  /*1c80*/  MUFU.RCP R28, R28 ;  /* 0x0000001c001c7308 */ /* 0x004ea40000001000 */
[----:B--2---:R-:W-:-:S06]  /*1c90*/  IADD3 R29, R28, 0xffffffe, RZ ;  /* 0x0ffffffe1c1d7810 */ /* 0x004fcc0007ffe0ff */
[----:B------:R-:W2:Y:S02]  /*1ca0*/  F2I.FTZ.U32.TRUNC.NTZ R3, R29 ;  /* 0x0000001d00037305 */ /* 0x000ea4000021f000 */
        /* <DEDUP_REMOVED lines=12> */
.L_x_233:
[----:B------:R-:W-:Y:S05]  /*1d70*/  BSYNC B4 ;  /* 0x0000000000047941 */ /* 0x000fea0003800000 */
.L_x_231:
[----:B------:R-:W2:Y:S01]  /*1d80*/  LDG.E.64 R32, [R16.64+0x8] ;  /* 0x0000080e10207981 */ /* 0x000ea2000c1e1b00 */
[----:B------:R-:W-:Y:S01]  /*1d90*/  IABS R30, c[0x0][0x17c] ;  /* 0x00005f00001e7a13 */ /* 0x000fe20000000000 */
[----:B------:R-:W-:Y:S01]  /*1da0*/  IMAD.MOV.U32 R2, RZ, RZ, RZ ;  /* 0x000000ffff027224 */ /* 0x000fe200078e00ff */
[----:B------:R-:W-:Y:S01]  /*1db0*/  IADD3 R42, R11, 0x1, RZ ;  /* 0x000000010b2a7810 */ /* 0x000fe20007ffe0ff */
[----:B------:R-:W-:Y:S01]  /*1dc0*/  BSSY B5, `(.L_x_234) ;  /* 0x000003e000057945 */ /* 0x000fe20003800000 */
[----:B------:R-:W3:Y:S01]  /*1dd0*/  I2F.RP R28, R30 ;  /* 0x0000001e001c7306 */ /* 0x000ee20000209400 */
[----:B------:R-:W-:Y:S02]  /*1de0*/  ISETP.NE.AND P4, PT, RZ, c[0x0][0x17c], PT ;  /* 0x00005f00ff007a0c */ /* 0x000fe40003f85270 */
[----:B------:R-:W-:-:S02]  /*1df0*/  IABS R35, R42 ;  /* 0x0000002a00237213 */ /* 0x000fc40000000000 */
[----:B-1----:R-:W-:-:S03]  /*1e00*/  LOP3.LUT R37, RZ, c[0x0][0x17c], RZ, 0x33, !PT ;  /* 0x00005f00ff257a12 */ /* 0x002fc600078e33ff */
[----:B---3--:R-:W1:Y:S02]  /*1e10*/  MUFU.RCP R28, R28 ;  /* 0x0000001c001c7308 */ /* 0x008e640000001000 */
[----:B-1----:R-:W-:-:S06]  /*1e20*/  IADD3 R29, R28, 0xffffffe, RZ ;  /* 0x0ffffffe1c1d7810 */ /* 0x002fcc0007ffe0ff */
[----:B------:R-:W1:Y:S02]  /*1e30*/  F2I.FTZ.U32.TRUNC.NTZ R3, R29 ;  /* 0x0000001d00037305 */ /* 0x000e64000021f000 */
[----:B-1----:R-:W-:-:S04]  /*1e40*/  IMAD.MOV R31, RZ, RZ, -R3 ;  /* 0x000000ffff1f7224 */ /* 0x002fc800078e0a03 */
[----:B------:R-:W-:-:S04]  /*1e50*/  IMAD R31, R31, R30, RZ ;  /* 0x0000001e1f1f7224 */ /* 0x000fc800078e02ff */
[----:B------:R-:W-:-:S04]  /*1e60*/  IMAD.HI.U32 R44, R3, R31, R2 ;  /* 0x0000001f032c7227 */ /* 0x000fc800078e0002 */
[----:B------:R-:W-:-:S04]  /*1e70*/  IMAD.MOV.U32 R3, RZ, RZ, R35 ;  /* 0x000000ffff037224 */ /* 0x000fc800078e0023 */
[----:B------:R-:W-:-:S04]  /*1e80*/  IMAD.HI.U32 R2, R44, R3, RZ ;  /* 0x000000032c027227 */ /* 0x000fc800078e00ff */
[----:B------:R-:W-:-:S04]  /*1e90*/  IMAD.MOV R28, RZ, RZ, -R2 ;  /* 0x000000ffff1c7224 */ /* 0x000fc800078e0a02 */
[----:B------:R-:W-:-:S05]  /*1ea0*/  IMAD R3, R30, R28, R3 ;  /* 0x0000001c1e037224 */ /* 0x000fca00078e0203 */
[----:B------:R-:W-:-:S13]  /*1eb0*/  ISETP.GT.U32.AND P2, PT, R30, R3, PT ;  /* 0x000000031e00720c */ /* 0x000fda0003f44070 */
[-C--:B------:R-:W-:Y:S02]  /*1ec0*/  @!P2 IADD3 R3, R3, -R30.reuse, RZ ;  /* 0x8000001e0303a210 */ /* 0x080fe40007ffe0ff */
[----:B------:R-:W-:Y:S02]  /*1ed0*/  @!P2 IADD3 R2, R2, 0x1, RZ ;  /* 0x000000010202a810 */ /* 0x000fe40007ffe0ff */
[----:B------:R-:W-:Y:S02]  /*1ee0*/  ISETP.GE.U32.AND P0, PT, R3, R30, PT ;  /* 0x0000001e0300720c */ /* 0x000fe40003f06070 */
[----:B------:R-:W-:-:S04]  /*1ef0*/  LOP3.LUT R3, R42, c[0x0][0x17c], RZ, 0x3c, !PT ;  /* 0x00005f002a037a12 */ /* 0x000fc800078e3cff */
[----:B------:R-:W-:Y:S02]  /*1f00*/  ISETP.GE.AND P3, PT, R3, RZ, PT ;  /* 0x000000ff0300720c */ /* 0x000fe40003f66270 */
[----:B------:R-:W1:Y:S05]  /*1f10*/  MUFU.RCP64H R3, R19 ;  /* 0x0000001300037308 */ /* 0x000e6a0000001800 */
[----:B------:R-:W-:-:S06]  /*1f20*/  @P0 IADD3 R2, R2, 0x1, RZ ;  /* 0x0000000102020810 */ /* 0x000fcc0007ffe0ff */
[----:B------:R-:W-:-:S05]  /*1f30*/  @!P3 IMAD.MOV R2, RZ, RZ, -R2 ;  /* 0x000000ffff02b224 */ /* 0x000fca00078e0a02 */
[----:B------:R-:W-:Y:S01]  /*1f40*/  SEL R36, R37, R2, !P4 ;  /* 0x0000000225247207 */ /* 0x000fe20006000000 */
[----:B------:R-:W-:-:S04]  /*1f50*/  IMAD.MOV.U32 R2, RZ, RZ, 0x1 ;  /* 0x00000001ff027424 */ /* 0x000fc800078e00ff */
[----:B------:R-:W-:Y:S02]  /*1f60*/  IMAD.MOV R31, RZ, RZ, -R36 ;  /* 0x000000ffff1f7224 */ /* 0x000fe400078e0a24 */
[----:B-1----:R-:W1:Y:S02]  /*1f70*/  DFMA R28, -R18, R2, 1 ;  /* 0x3ff00000121c742b */ /* 0x002e640000000102 */
[----:B------:R-:W-:-:S04]  /*1f80*/  IMAD R31, R31, c[0x0][0x17c], R42 ;  /* 0x00005f001f1f7a24 */ /* 0x000fc800078e022a */
[----:B------:R-:W-:Y:S01]  /*1f90*/  IMAD R31, R31, c[0x0][0x174], RZ ;  /* 0x00005d001f1f7a24 */ /* 0x000fe200078e02ff */
[----:B-1----:R-:W1:-:S04]  /*1fa0*/  DFMA R28, R28, R28, R28 ;  /* 0x0000001c1c1c722b */ /* 0x002e48000000001c */
[----:B------:R-:W-:Y:S02]  /*1fb0*/  IABS R41, R31 ;  /* 0x0000001f00297213 */ /* 0x000fe40000000000 */
[----:B-1----:R-:W1:-:S03]  /*1fc0*/  DFMA R28, R2, R28, R2 ;  /* 0x0000001c021c722b */ /* 0x002e460000000002 */
[----:B------:R-:W-:-:S03]  /*1fd0*/  IMAD.HI.U32 R35, R44, R41, RZ ;  /* 0x000000292c237227 */ /* 0x000fc600078e00ff */
[----:B-1----:R-:W1:Y:S01]  /*1fe0*/  DFMA R2, -R18, R28, 1 ;  /* 0x3ff000001202742b */ /* 0x002e62000000011c */
[----:B------:R-:W-:-:S04]  /*1ff0*/  IMAD.MOV R42, RZ, RZ, -R35 ;  /* 0x000000ffff2a7224 */ /* 0x000fc800078e0a23 */
[----:B------:R-:W-:Y:S01]  /*2000*/  IMAD R41, R30, R42, R41 ;  /* 0x0000002a1e297224 */ /* 0x000fe200078e0229 */
[----:B-1----:R-:W2:-:S04]  /*2010*/  DFMA R28, R28, R2, R28 ;  /* 0x000000021c1c722b */ /* 0x002e88000000001c */
[----:B------:R-:W-:-:S13]  /*2020*/  ISETP.GT.U32.AND P2, PT, R30, R41, PT ;  /* 0x000000291e00720c */ /* 0x000fda0003f44070 */
[----:B------:R-:W-:Y:S01]  /*2030*/  @!P2 IMAD.IADD R41, R41, 0x1, -R30 ;  /* 0x000000012929a824 */ /* 0x000fe200078e0a1e */
[----:B------:R-:W-:-:S04]  /*2040*/  @!P2 IADD3 R35, R35, 0x1, RZ ;  /* 0x000000012323a810 */ /* 0x000fc80007ffe0ff */
[----:B------:R-:W-:Y:S02]  /*2050*/  ISETP.GE.U32.AND P0, PT, R41, R30, PT ;  /* 0x0000001e2900720c */ /* 0x000fe40003f06070 */
[----:B------:R-:W-:-:S04]  /*2060*/  LOP3.LUT R41, R31, c[0x0][0x17c], RZ, 0x3c, !PT ;  /* 0x00005f001f297a12 */ /* 0x000fc800078e3cff */
[----:B------:R-:W-:-:S07]  /*2070*/  ISETP.GE.AND P3, PT, R41, RZ, PT ;  /* 0x000000ff2900720c */ /* 0x000fce0003f66270 */
[----:B------:R-:W-:-:S06]  /*2080*/  @P0 IADD3 R35, R35, 0x1, RZ ;  /* 0x0000000123230810 */ /* 0x000fcc0007ffe0ff */
[----:B------:R-:W-:-:S05]  /*2090*/  @!P3 IMAD.MOV R35, RZ, RZ, -R35 ;  /* 0x000000ffff23b224 */ /* 0x000fca00078e0a23 */
[----:B------:R-:W-:Y:S01]  /*20a0*/  SEL R35, R37, R35, !P4 ;  /* 0x0000002325237207 */ /* 0x000fe20006000000 */
[----:B--2---:R-:W1:Y:S01]  /*20b0*/  DMUL R2, R28, R32 ;  /* 0x000000201c027228 */ /* 0x004e620000000000 */
[----:B------:R-:W-:-:S05]  /*20c0*/  FSETP.GEU.AND P2, PT, |R33|, 6.5827683646048100446e-37, PT ;  /* 0x036000002100780b */ /* 0x000fca0003f4e200 */
[----:B-1----:R-:W1:-:S06]  /*20d0*/  DFMA R30, -R18, R2, R32 ;  /* 0x00000002121e722b */ /* 0x002e4c0000000120 */
[----:B-1----:R1:W2:Y:S02]  /*20e0*/  DFMA R28, R28, R30, R2 ;  /* 0x0000001e1c1c722b */ /* 0x0022a40000000002 */
[----:B-1----:R-:W-:-:S08]  /*20f0*/  LOP3.LUT R3, RZ, R34, RZ, 0x33, !PT ;  /* 0x00000022ff037212 */ /* 0x002fd000078e33ff */
[----:B--2---:R-:W-:-:S05]  /*2100*/  FFMA R2, RZ, R19, R29 ;  /* 0x00000013ff027223 */ /* 0x004fca000000001d */
        /* <DEDUP_REMOVED lines=8> */
[----:B0-----:R-:W-:Y:S05]  /*2190*/  CALL.REL.NOINC `($__internal_6_$__cuda_sm20_div_rn_f64_full) ;  /* 0x00002ad000007944 */ /* 0x001fea0003c00000 */
.L_x_235:
[----:B------:R-:W-:Y:S05]  /*21a0*/  BSYNC B5 ;  /* 0x0000000000057941 */ /* 0x000fea0003800000 */
.L_x_234:
[----:B------:R-:W2:Y:S01]  /*21b0*/  I2F.F64 R30, R2 ;  /* 0x00000002001e7312 */ /* 0x000ea20000201c00 */
[----:B------:R-:W-:Y:S01]  /*21c0*/  IMAD.MOV.U32 R32, RZ, RZ, 0x1 ;  /* 0x00000001ff207424 */ /* 0x000fe200078e00ff */
[----:B------:R-:W-:Y:S01]  /*21d0*/  FSETP.GEU.AND P2, PT, |R29|, 6.5827683646048100446e-37, PT ;  /* 0x036000001d00780b */ /* 0x000fe20003f4e200 */
[----:B------:R-:W-:Y:S05]  /*21e0*/  BSSY B5, `(.L_x_236) ;  /* 0x0000013000057945 */ /* 0x000fea0003800000 */
[----:B--2---:R-:W2:Y:S02]  /*21f0*/  MUFU.RCP64H R33, R31 ;  /* 0x0000001f00217308 */ /* 0x004ea40000001800 */
[----:B--2---:R-:W2:-:S06]  /*2200*/  DFMA R34, -R30, R32, 1 ;  /* 0x3ff000001e22742b */ /* 0x004e8c0000000120 */
[----:B--2---:R-:W2:-:S06]  /*2210*/  DFMA R34, R34, R34, R34 ;  /* 0x000000222222722b */ /* 0x004e8c0000000022 */
[----:B--2---:R-:W2:-:S06]  /*2220*/  DFMA R34, R32, R34, R32 ;  /* 0x000000222022722b */ /* 0x004e8c0000000020 */
[----:B-12---:R-:W1:-:S06]  /*2230*/  DFMA R36, -R30, R34, 1 ;  /* 0x3ff000001e24742b */ /* 0x006e4c0000000122 */
[----:B-1----:R-:W1:-:S06]  /*2240*/  DFMA R36, R34, R36, R34 ;  /* 0x000000242224722b */ /* 0x002e4c0000000022 */
[----:B-1----:R-:W1:-:S06]  /*2250*/  DMUL R32, R36, R28 ;  /* 0x0000001c24207228 */ /* 0x002e4c0000000000 */
[----:B-1----:R-:W1:-:S06]  /*2260*/  DFMA R34, -R30, R32, R28 ;  /* 0x000000201e22722b */ /* 0x002e4c000000011c */
[----:B-1----:R-:W1:-:S10]  /*2270*/  DFMA R32, R36, R34, R32 ;  /* 0x000000222420722b */ /* 0x002e540000000020 */
[----:B-1----:R-:W-:-:S05]  /*2280*/  FFMA R2, RZ, R31, R33 ;  /* 0x0000001fff027223 */ /* 0x002fca0000000021 */
[----:B------:R-:W-:-:S13]  /*2290*/  FSETP.GT.AND P0, PT, |R2|, 1.469367938527859385e-39, PT ;  /* 0x001000000200780b */ /* 0x000fda0003f04200 */
[----:B------:R-:W-:Y:S05]  /*22a0*/  @P0 BRA P2, `(.L_x_237) ;  /* 0x0000006000000947 */ /* 0x000fea0001000000 */
[----:B------:R-:W-:Y:S01]  /*22b0*/  IMAD.MOV.U32 R32, RZ, RZ, R28 ;  /* 0x000000ffff207224 */ /* 0x000fe200078e001c */
[----:B------:R-:W-:Y:S01]  /*22c0*/  MOV R42, 0x22f0 ;  /* 0x000022f0002a7802 */ /* 0x000fe20000000f00 */
[----:B------:R-:W-:Y:S02]  /*22d0*/  IMAD.MOV.U32 R33, RZ, RZ, R29 ;  /* 0x000000ffff217224 */ /* 0x000fe400078e001d */
[----:B0-----:R-:W-:Y:S05]  /*22e0*/  CALL.REL.NOINC `($__internal_6_$__cuda_sm20_div_rn_f64_full) ;  /* 0x0000298000007944 */ /* 0x001fea0003c00000 */
[----:B------:R-:W-:Y:S02]  /*22f0*/  IMAD.MOV.U32 R32, RZ, RZ, R28 ;  /* 0x000000ffff207224 */ /* 0x000fe400078e001c */
[----:B------:R-:W-:Y:S02]  /*2300*/  IMAD.MOV.U32 R33, RZ, RZ, R29 ;  /* 0x000000ffff217224 */ /* 0x000fe400078e001d */
.L_x_237:
[----:B------:R-:W-:Y:S05]  /*2310*/  BSYNC B5 ;  /* 0x0000000000057941 */ /* 0x000fea0003800000 */
.L_x_236:
[----:B0-----:R-:W0:Y:S01]  /*2320*/  DADD R38, R38, R32 ;  /* 0x0000000026267229 */ /* 0x001e220000000020 */
[----:B------:R-:W-:-:S06]  /*2330*/  ISETP.NE.AND P0, PT, R7, 0x2, PT ;  /* 0x000000020700780c */ /* 0x000fcc0003f05270 */
[----:B0-----:R0:W-:Y:S07]  /*2340*/  STG.E.64 [R26.64], R38 ;  /* 0x000000261a007986 */ /* 0x0011ee000c101b0e */
        /* <DEDUP_REMOVED lines=13> */
.L_x_239:
        /* <DEDUP_REMOVED lines=18> */
.L_x_240:
[----:B------:R-:W-:Y:S05]  /*2540*/  BSYNC B4 ;  /* 0x0000000000047941 */ /* 0x000fea0003800000 */
.L_x_238:
[----:B------:R2:W3:Y:S01]  /*2550*/  LDG.E.64 R32, [R16.64+0x10] ;  /* 0x0000100e10207981 */ /* 0x0004e2000c1e1b00 */
[----:B-1----:R-:W-:Y:S01]  /*2560*/  IABS R36, c[0x0][0x17c] ;  /* 0x00005f0000247a13 */ /* 0x002fe20000000000 */
[----:B------:R-:W-:Y:S01]  /*2570*/  IMAD.MOV.U32 R2, RZ, RZ, RZ ;  /* 0x000000ffff027224 */ /* 0x000fe200078e00ff */
[----:B------:R-:W-:Y:S01]  /*2580*/  IADD3 R29, R11, 0x2, RZ ;  /* 0x000000020b1d7810 */ /* 0x000fe20007ffe0ff */
[----:B------:R-:W-:Y:S01]  /*2590*/  BSSY B5, `(.L_x_241) ;  /* 0x000003e000057945 */ /* 0x000fe20003800000 */
[----:B------:R-:W1:Y:S01]  /*25a0*/  I2F.RP R28, R36 ;  /* 0x00000024001c7306 */ /* 0x000e620000209400 */
[----:B------:R-:W-:Y:S02]  /*25b0*/  ISETP.NE.AND P4, PT, RZ, c[0x0][0x17c], PT ;  /* 0x00005f00ff007a0c */ /* 0x000fe40003f85270 */
[----:B--2---:R-:W-:-:S05]  /*25c0*/  IABS R16, R29 ;  /* 0x0000001d00107213 */ /* 0x004fca0000000000 */
[----:B-1----:R-:W1:Y:S02]  /*25d0*/  MUFU.RCP R28, R28 ;  /* 0x0000001c001c7308 */ /* 0x002e640000001000 */
[----:B-1----:R-:W-:-:S06]  /*25e0*/  IADD3 R31, R28, 0xffffffe, RZ ;  /* 0x0ffffffe1c1f7810 */ /* 0x002fcc0007ffe0ff */
[----:B------:R1:W2:Y:S02]  /*25f0*/  F2I.FTZ.U32.TRUNC.NTZ R3, R31 ;  /* 0x0000001f00037305 */ /* 0x0002a4000021f000 */
[----:B-1----:R-:W-:Y:S01]  /*2600*/  LOP3.LUT R31, RZ, c[0x0][0x17c], RZ, 0x33, !PT ;  /* 0x00005f00ff1f7a12 */ /* 0x002fe200078e33ff */
[----:B--2---:R-:W-:-:S04]  /*2610*/  IMAD.MOV R35, RZ, RZ, -R3 ;  /* 0x000000ffff237224 */ /* 0x004fc800078e0a03 */
        /* <DEDUP_REMOVED lines=12> */
[----:B------:R-:W1:Y:S05]  /*26e0*/  MUFU.RCP64H R3, R19 ;  /* 0x0000001300037308 */ /* 0x000e6a0000001800 */
[----:B------:R-:W-:-:S06]  /*26f0*/  @P0 IADD3 R2, R2, 0x1, RZ ;  /* 0x0000000102020810 */ /* 0x000fcc0007ffe0ff */
[----:B------:R-:W-:-:S05]  /*2700*/  @!P3 IMAD.MOV R2, RZ, RZ, -R2 ;  /* 0x000000ffff02b224 */ /* 0x000fca00078e0a02 */
[----:B------:R-:W-:-:S05]  /*2710*/  SEL R34, R31, R2, !P4 ;  /* 0x000000021f227207 */ /* 0x000fca0006000000 */
[----:B------:R-:W-:-:S04]  /*2720*/  IMAD.MOV R2, RZ, RZ, -R34 ;  /* 0x000000ffff027224 */ /* 0x000fc800078e0a22 */
[----:B------:R-:W-:-:S04]  /*2730*/  IMAD R2, R2, c[0x0][0x17c], R29 ;  /* 0x00005f0002027a24 */ /* 0x000fc800078e021d */
[----:B------:R-:W-:Y:S02]  /*2740*/  IMAD R37, R2, c[0x0][0x174], RZ ;  /* 0x00005d0002257a24 */ /* 0x000fe400078e02ff */
[----:B------:R-:W-:-:S03]  /*2750*/  IMAD.MOV.U32 R2, RZ, RZ, 0x1 ;  /* 0x00000001ff027424 */ /* 0x000fc600078e00ff */
[----:B------:R-:W-:Y:S02]  /*2760*/  IABS R41, R37 ;  /* 0x0000002500297213 */ /* 0x000fe40000000000 */
[----:B------:R-:W-:Y:S01]  /*2770*/  LOP3.LUT R37, R37, c[0x0][0x17c], RZ, 0x3c, !PT ;  /* 0x00005f0025257a12 */ /* 0x000fe200078e3cff */
[----:B-1----:R-:W1:Y:S02]  /*2780*/  DFMA R16, -R18, R2, 1 ;  /* 0x3ff000001210742b */ /* 0x002e640000000102 */
[----:B------:R-:W-:Y:S01]  /*2790*/  IMAD.HI.U32 R35, R42, R41, RZ ;  /* 0x000000292a237227 */ /* 0x000fe200078e00ff */
[----:B------:R-:W-:-:S03]  /*27a0*/  ISETP.GE.AND P3, PT, R37, RZ, PT ;  /* 0x000000ff2500720c */ /* 0x000fc60003f66270 */
[----:B-1----:R-:W1:Y:S01]  /*27b0*/  DFMA R16, R16, R16, R16 ;  /* 0x000000101010722b */ /* 0x002e620000000010 */
[----:B------:R-:W-:-:S04]  /*27c0*/  IMAD.MOV R28, RZ, RZ, -R35 ;  /* 0x000000ffff1c7224 */ /* 0x000fc800078e0a23 */
[----:B------:R-:W-:Y:S01]  /*27d0*/  IMAD R41, R36, R28, R41 ;  /* 0x0000001c24297224 */ /* 0x000fe200078e0229 */
[----:B-1----:R-:W1:-:S04]  /*27e0*/  DFMA R16, R2, R16, R2 ;  /* 0x000000100210722b */ /* 0x002e480000000002 */
[----:B------:R-:W-:Y:S02]  /*27f0*/  ISETP.GT.U32.AND P2, PT, R36, R41, PT ;  /* 0x000000292400720c */ /* 0x000fe40003f44070 */
[----:B-1----:R-:W1:-:S06]  /*2800*/  DFMA R28, -R18, R16, 1 ;  /* 0x3ff00000121c742b */ /* 0x002e4c0000000110 */
[----:B-1----:R-:W3:-:S05]  /*2810*/  DFMA R28, R16, R28, R16 ;  /* 0x0000001c101c722b */ /* 0x002eca0000000010 */
[----:B------:R-:W-:Y:S01]  /*2820*/  @!P2 IMAD.IADD R41, R41, 0x1, -R36 ;  /* 0x000000012929a824 */ /* 0x000fe200078e0a24 */
[----:B------:R-:W-:-:S04]  /*2830*/  @!P2 IADD3 R35, R35, 0x1, RZ ;  /* 0x000000012323a810 */ /* 0x000fc80007ffe0ff */
[----:B------:R-:W-:-:S13]  /*2840*/  ISETP.GE.U32.AND P0, PT, R41, R36, PT ;  /* 0x000000242900720c */ /* 0x000fda0003f06070 */
[----:B------:R-:W-:-:S04]  /*2850*/  @P0 IADD3 R35, R35, 0x1, RZ ;  /* 0x0000000123230810 */ /* 0x000fc80007ffe0ff */
[----:B------:R-:W-:-:S04]  /*2860*/  @!P3 IADD3 R35, -R35, RZ, RZ ;  /* 0x000000ff2323b210 */ /* 0x000fc80007ffe1ff */
[----:B------:R-:W-:Y:S01]  /*2870*/  SEL R31, R31, R35, !P4 ;  /* 0x000000231f1f7207 */ /* 0x000fe20006000000 */
[----:B---3--:R-:W1:Y:S01]  /*2880*/  DMUL R2, R28, R32 ;  /* 0x000000201c027228 */ /* 0x008e620000000000 */
        /* <DEDUP_REMOVED lines=14> */
.L_x_242:
[----:B------:R-:W-:Y:S05]  /*2970*/  BSYNC B5 ;  /* 0x0000000000057941 */ /* 0x000fea0003800000 */
.L_x_241:
        /* <DEDUP_REMOVED lines=8> */
[----:B--2---:R-:W2:-:S06]  /*2a00*/  DFMA R16, -R30, R32, 1 ;  /* 0x3ff000001e10742b */ /* 0x004e8c0000000120 */
[----:B--2---:R-:W2:-:S06]  /*2a10*/  DFMA R16, R32, R16, R32 ;  /* 0x000000102010722b */ /* 0x004e8c0000000020 */
[----:B--2---:R-:W2:-:S06]  /*2a20*/  DMUL R32, R16, R28 ;  /* 0x0000001c10207228 */ /* 0x004e8c0000000000 */
[----:B--2---:R-:W2:-:S06]  /*2a30*/  DFMA R34, -R30, R32, R28 ;  /* 0x000000201e22722b */ /* 0x004e8c000000011c */
[----:B--2---:R-:W2:-:S10]  /*2a40*/  DFMA R16, R16, R34, R32 ;  /* 0x000000221010722b */ /* 0x004e940000000020 */
[----:B--2---:R-:W-:-:S05]  /*2a50*/  FFMA R2, RZ, R31, R17 ;  /* 0x0000001fff027223 */ /* 0x004fca0000000011 */
[----:B------:R-:W-:-:S13]  /*2a60*/  FSETP.GT.AND P0, PT, |R2|, 1.469367938527859385e-39, PT ;  /* 0x001000000200780b */ /* 0x000fda0003f04200 */
[----:B------:R-:W-:Y:S05]  /*2a70*/  @P0 BRA P2, `(.L_x_244) ;  /* 0x0000006000000947 */ /* 0x000fea0001000000 */
[----:B------:R-:W-:Y:S01]  /*2a80*/  IMAD.MOV.U32 R32, RZ, RZ, R28 ;  /* 0x000000ffff207224 */ /* 0x000fe200078e001c */
[----:B------:R-:W-:Y:S01]  /*2a90*/  MOV R42, 0x2ac0 ;  /* 0x00002ac0002a7802 */ /* 0x000fe20000000f00 */
[----:B------:R-:W-:Y:S02]  /*2aa0*/  IMAD.MOV.U32 R33, RZ, RZ, R29 ;  /* 0x000000ffff217224 */ /* 0x000fe400078e001d */
[----:B01----:R-:W-:Y:S05]  /*2ab0*/  CALL.REL.NOINC `($__internal_6_$__cuda_sm20_div_rn_f64_full) ;  /* 0x000021b000007944 */ /* 0x003fea0003c00000 */
[----:B------:R-:W-:Y:S02]  /*2ac0*/  IMAD.MOV.U32 R16, RZ, RZ, R28 ;  /* 0x000000ffff107224 */ /* 0x000fe400078e001c */
[----:B------:R-:W-:Y:S02]  /*2ad0*/  IMAD.MOV.U32 R17, RZ, RZ, R29 ;  /* 0x000000ffff117224 */ /* 0x000fe400078e001d */
.L_x_244:
[----:B------:R-:W-:Y:S05]  /*2ae0*/  BSYNC B5 ;  /* 0x0000000000057941 */ /* 0x000fea0003800000 */
.L_x_243:
[----:B------:R-:W2:-:S07]  /*2af0*/  DADD R16, R38, R16 ;  /* 0x0000000026107229 */ /* 0x000e8e0000000010 */
[----:B--2---:R2:W-:Y:S04]  /*2b00*/  STG.E.64 [R26.64], R16 ;  /* 0x000000101a007986 */ /* 0x0045e8000c101b0e */
.L_x_223:
[----:B------:R-:W-:Y:S05]  /*2b10*/  BSYNC B2 ;  /* 0x0000000000027941 */ /* 0x000fea0003800000 */
.L_x_222:
[----:B------:R-:W-:-:S13]  /*2b20*/  ISETP.GE.U32.AND P0, PT, R9, 0x3, PT ;  /* 0x000000030900780c */ /* 0x000fda0003f06070 */
[----:B------:R-:W-:Y:S05]  /*2b30*/  @!P0 BRA `(.L_x_221) ;  /* 0x0000204000008947 */ /* 0x000fea0003800000 */
[----:B0-----:R0:W5:Y:S01]  /*2b40*/  LDG.E.64 R38, [R26.64] ;  /* 0x0000000e1a267981 */ /* 0x001162000c1e1b00 */
[----:B--2---:R-:W-:Y:S01]  /*2b50*/  IMAD.U32 R16, RZ, RZ, UR9 ;  /* 0x00000009ff107e24 */ /* 0x004fe2000f8e00ff */
[----:B------:R-:W-:Y:S01]  /*2b60*/  IADD3 R2, R3, 0x1, RZ ;  /* 0x0000000103027810 */ /* 0x000fe20007ffe0ff */
[----:B------:R-:W-:Y:S02]  /*2b70*/  IMAD.U32 R17, RZ, RZ, UR10 ;  /* 0x0000000aff117e24 */ /* 0x000fe4000f8e00ff */
[----:B------:R-:W-:Y:S01]  /*2b80*/  IMAD R29, R0, c[0x0][0x17c], R3 ;  /* 0x00005f00001d7a24 */ /* 0x000fe200078e0203 */
[----:B------:R-:W-:-:S03]  /*2b90*/  SHF.R.S32.HI R0, RZ, 0x1f, R2 ;  /* 0x0000001fff007819 */ /* 0x000fc60000011402 */
[----:B------:R-:W-:-:S04]  /*2ba0*/  IMAD.WIDE R16, R29, 0x8, R16 ;  /* 0x000000081d107825 */ /* 0x000fc800078e0210 */
.L_x_273:
        /* <DEDUP_REMOVED lines=8> */
[----:B-12---:R-:W-:Y:S05]  /*2c30*/  @!P0 BRA `(.L_x_246) ;  /* 0x0000005000008947 */ /* 0x006fea0003800000 */
[----:B------:R-:W-:Y:S01]  /*2c40*/  IMAD.MOV.U32 R30, RZ, RZ, c[0x0][0x17c] ;  /* 0x00005f00ff1e7624 */ /* 0x000fe200078e00ff */
[----:B------:R-:W-:Y:S01]  /*2c50*/  MOV R28, 0x2c80 ;  /* 0x00002c80001c7802 */ /* 0x000fe20000000f00 */
[----:B------:R-:W-:Y:S02]  /*2c60*/  IMAD.U32 R29, RZ, RZ, UR17 ;  /* 0x00000011ff1d7e24 */ /* 0x000fe4000f8e00ff */
[----:B01---5:R-:W-:Y:S05]  /*2c70*/  CALL.REL.NOINC `($__internal_7_$__cuda_sm20_div_s64) ;  /* 0x0000261000007944 */ /* 0x023fea0003c00000 */
[----:B------:R-:W-:Y:S05]  /*2c80*/  BRA `(.L_x_247) ;  /* 0x0000012000007947 */ /* 0x000fea0003800000 */
.L_x_246:
[----:B------:R-:W2:Y:S01]  /*2c90*/  I2F.U32.RP R30, c[0x0][0x17c] ;  /* 0x00005f00001e7b06 */ /* 0x000ea20000209000 */
[----:B------:R-:W-:-:S07]  /*2ca0*/  ISETP.NE.U32.AND P3, PT, RZ, c[0x0][0x17c], PT ;  /* 0x00005f00ff007a0c */ /* 0x000fce0003f65070 */
[----:B--2---:R-:W2:Y:S02]  /*2cb0*/  MUFU.RCP R30, R30 ;  /* 0x0000001e001e7308 */ /* 0x004ea40000001000 */
[----:B--2---:R-:W-:-:S06]  /*2cc0*/  IADD3 R28, R30, 0xffffffe, RZ ;  /* 0x0ffffffe1e1c7810 */ /* 0x004fcc0007ffe0ff */
[----:B------:R2:W3:Y:S02]  /*2cd0*/  F2I.FTZ.U32.TRUNC.NTZ R29, R28 ;  /* 0x0000001c001d7305 */ /* 0x0004e4000021f000 */
[----:B--2---:R-:W-:Y:S02]  /*2ce0*/  IMAD.MOV.U32 R28, RZ, RZ, RZ ;  /* 0x000000ffff1c7224 */ /* 0x004fe400078e00ff */
[----:B---3--:R-:W-:-:S04]  /*2cf0*/  IMAD.MOV R31, RZ, RZ, -R29 ;  /* 0x000000ffff1f7224 */ /* 0x008fc800078e0a1d */
[----:B------:R-:W-:-:S04]  /*2d00*/  IMAD R31, R31, c[0x0][0x17c], RZ ;  /* 0x00005f001f1f7a24 */ /* 0x000fc800078e02ff */
[----:B------:R-:W-:-:S06]  /*2d10*/  IMAD.HI.U32 R31, R29, R31, R28 ;  /* 0x0000001f1d1f7227 */ /* 0x000fcc00078e001c */
[----:B-1----:R-:W-:-:S04]  /*2d20*/  IMAD.HI.U32 R37, R31, R42, RZ ;  /* 0x0000002a1f257227 */ /* 0x002fc800078e00ff */
        /* <DEDUP_REMOVED lines=8> */
.L_x_247:
[----:B------:R-:W-:Y:S05]  /*2db0*/  BSYNC B2 ;  /* 0x0000000000027941 */ /* 0x000fea0003800000 */
.L_x_245:
[----:B------:R-:W2:Y:S01]  /*2dc0*/  LDG.E.64 R32, [R16.64] ;  /* 0x0000000e10207981 */ /* 0x000ea2000c1e1b00 */
[----:B------:R-:W-:Y:S01]  /*2dd0*/  IABS R34, c[0x0][0x17c] ;  /* 0x00005f0000227a13 */ /* 0x000fe20000000000 */
[----:B------:R-:W-:Y:S01]  /*2de0*/  IMAD.MOV.U32 R28, RZ, RZ, RZ ;  /* 0x000000ffff1c7224 */ /* 0x000fe200078e00ff */
[----:B------:R-:W-:Y:S01]  /*2df0*/  IABS R41, R3 ;  /* 0x0000000300297213 */ /* 0x000fe20000000000 */
[----:B------:R-:W-:Y:S01]  /*2e00*/  BSSY B2, `(.L_x_248) ;  /* 0x000003c000027945 */ /* 0x000fe20003800000 */
[----:B------:R-:W1:Y:S01]  /*2e10*/  I2F.RP R30, R34 ;  /* 0x00000022001e7306 */ /* 0x000e620000209400 */
[----:B------:R-:W-:Y:S02]  /*2e20*/  ISETP.NE.AND P4, PT, RZ, c[0x0][0x17c], PT ;  /* 0x00005f00ff007a0c */ /* 0x000fe40003f85270 */
[----:B------:R-:W-:-:S02]  /*2e30*/  LOP3.LUT R42, RZ, c[0x0][0x17c], RZ, 0x33, !PT ;  /* 0x00005f00ff2a7a12 */ /* 0x000fc400078e33ff */
[----:B------:R-:W-:-:S03]  /*2e40*/  LOP3.LUT R37, RZ, R37, RZ, 0x33, !PT ;  /* 0x00000025ff257212 */ /* 0x000fc600078e33ff */
[----:B-1----:R-:W1:Y:S02]  /*2e50*/  MUFU.RCP R30, R30 ;  /* 0x0000001e001e7308 */ /* 0x002e640000001000 */
        /* <DEDUP_REMOVED lines=20> */
[----:B------:R-:W-:Y:S02]  /*2fa0*/  IMAD R43, R28, c[0x0][0x17c], R3 ;  /* 0x00005f001c2b7a24 */ /* 0x000fe400078e0203 */
[----:B------:R-:W-:Y:S02]  /*2fb0*/  IMAD.MOV.U32 R28, RZ, RZ, 0x1 ;  /* 0x00000001ff1c7424 */ /* 0x000fe400078e00ff */
[----:B------:R-:W-:-:S04]  /*2fc0*/  IMAD R43, R43, c[0x0][0x174], RZ ;  /* 0x00005d002b2b7a24 */ /* 0x000fc800078e02ff */
[----:B-1----:R-:W1:Y:S01]  /*2fd0*/  DFMA R30, -R18, R28, 1 ;  /* 0x3ff00000121e742b */ /* 0x002e62000000011c */
[----:B------:R-:W-:Y:S02]  /*2fe0*/  IABS R35, R43 ;  /* 0x0000002b00237213 */ /* 0x000fe40000000000 */
[----:B------:R-:W-:-:S03]  /*2ff0*/  LOP3.LUT R43, R43, c[0x0][0x17c], RZ, 0x3c, !PT ;  /* 0x00005f002b2b7a12 */ /* 0x000fc600078e3cff */
[----:B------:R-:W-:Y:S01]  /*3000*/  IMAD.HI.U32 R36, R36, R35, RZ ;  /* 0x0000002324247227 */ /* 0x000fe200078e00ff */
[----:B-1----:R-:W1:Y:S01]  /*3010*/  DFMA R30, R30, R30, R30 ;  /* 0x0000001e1e1e722b */ /* 0x002e62000000001e */
[----:B------:R-:W-:Y:S02]  /*3020*/  ISETP.GE.AND P3, PT, R43, RZ, PT ;  /* 0x000000ff2b00720c */ /* 0x000fe40003f66270 */
[----:B------:R-:W-:-:S03]  /*3030*/  IMAD.MOV R44, RZ, RZ, -R36 ;  /* 0x000000ffff2c7224 */ /* 0x000fc600078e0a24 */
[----:B-1----:R-:W1:Y:S01]  /*3040*/  DFMA R28, R28, R30, R28 ;  /* 0x0000001e1c1c722b */ /* 0x002e62000000001c */
[----:B------:R-:W-:-:S05]  /*3050*/  IMAD R35, R34, R44, R35 ;  /* 0x0000002c22237224 */ /* 0x000fca00078e0223 */
[----:B------:R-:W-:Y:S01]  /*3060*/  ISETP.GT.U32.AND P2, PT, R34, R35, PT ;  /* 0x000000232200720c */ /* 0x000fe20003f44070 */
[----:B-1----:R-:W1:-:S06]  /*3070*/  DFMA R30, -R18, R28, 1 ;  /* 0x3ff00000121e742b */ /* 0x002e4c000000011c */
[----:B-1----:R-:W2:-:S06]  /*3080*/  DFMA R28, R28, R30, R28 ;  /* 0x0000001e1c1c722b */ /* 0x002e8c000000001c */
[----:B------:R-:W-:Y:S01]  /*3090*/  @!P2 IMAD.IADD R35, R35, 0x1, -R34 ;  /* 0x000000012323a824 */ /* 0x000fe200078e0a22 */
[----:B------:R-:W-:-:S04]  /*30a0*/  @!P2 IADD3 R36, R36, 0x1, RZ ;  /* 0x000000012424a810 */ /* 0x000fc80007ffe0ff */
[----:B------:R-:W-:-:S13]  /*30b0*/  ISETP.GE.U32.AND P0, PT, R35, R34, PT ;  /* 0x000000222300720c */ /* 0x000fda0003f06070 */
[----:B------:R-:W-:-:S05]  /*30c0*/  @P0 IADD3 R36, R36, 0x1, RZ ;  /* 0x0000000124240810 */ /* 0x000fca0007ffe0ff */
[----:B------:R-:W-:-:S05]  /*30d0*/  @!P3 IMAD.MOV R36, RZ, RZ, -R36 ;  /* 0x000000ffff24b224 */ /* 0x000fca00078e0a24 */
[----:B------:R-:W-:-:S05]  /*30e0*/  SEL R36, R42, R36, !P4 ;  /* 0x000000242a247207 */ /* 0x000fca0006000000 */
[----:B------:R-:W-:-:S04]  /*30f0*/  IMAD R36, R41, c[0x0][0x174], R36 ;  /* 0x00005d0029247a24 */ /* 0x000fc800078e0224 */
[----:B------:R-:W-:Y:S01]  /*3100*/  IMAD.IADD R47, R37, 0x1, R36 ;  /* 0x00000001252f7824 */ /* 0x000fe200078e0224 */
[----:B--2---:R-:W1:Y:S01]  /*3110*/  DMUL R34, R28, R32 ;  /* 0x000000201c227228 */ /* 0x004e620000000000 */
[----:B------:R-:W-:-:S05]  /*3120*/  FSETP.GEU.AND P2, PT, |R33|, 6.5827683646048100446e-37, PT ;  /* 0x036000002100780b */ /* 0x000fca0003f4e200 */
        /* <DEDUP_REMOVED lines=8> */
[----:B0----5:R-:W-:Y:S05]  /*31b0*/  CALL.REL.NOINC `($__internal_6_$__cuda_sm20_div_rn_f64_full) ;  /* 0x00001ab000007944 */ /* 0x021fea0003c00000 */
.L_x_249:
[----:B------:R-:W-:Y:S05]  /*31c0*/  BSYNC B2 ;  /* 0x0000000000027941 */ /* 0x000fea0003800000 */
.L_x_248:
        /* <DEDUP_REMOVED lines=16> */
[----:B------:R-:W-:Y:S01]  /*32d0*/  MOV R32, R28 ;  /* 0x0000001c00207202 */ /* 0x000fe20000000f00 */
[----:B------:R-:W-:Y:S01]  /*32e0*/  IMAD.MOV.U32 R33, RZ, RZ, R29 ;  /* 0x000000ffff217224 */ /* 0x000fe200078e001d */
[----:B------:R-:W-:Y:S02]  /*32f0*/  MOV R42, 0x3310 ;  /* 0x00003310002a7802 */ /* 0x000fe40000000f00 */
[----:B0----5:R-:W-:Y:S05]  /*3300*/  CALL.REL.NOINC `($__internal_6_$__cuda_sm20_div_rn_f64_full) ;  /* 0x0000196000007944 */ /* 0x021fea0003c00000 */
[----:B------:R-:W-:Y:S02]  /*3310*/  IMAD.MOV.U32 R32, RZ, RZ, R28 ;  /* 0x000000ffff207224 */ /* 0x000fe400078e001c */
[----:B------:R-:W-:Y:S02]  /*3320*/  IMAD.MOV.U32 R33, RZ, RZ, R29 ;  /* 0x000000ffff217224 */ /* 0x000fe400078e001d */
.L_x_251:
[----:B------:R-:W-:Y:S05]  /*3330*/  BSYNC B2 ;  /* 0x0000000000027941 */ /* 0x000fea0003800000 */
.L_x_250:
[----:B------:R-:W-:Y:S01]  /*3340*/  IADD3 R28, P0, R2, 0x1, RZ ;  /* 0x00000001021c7810 */ /* 0x000fe20007f1e0ff */
[----:B------:R-:W-:Y:S01]  /*3350*/  IMAD.MOV.U32 R43, RZ, RZ, c[0x0][0x174] ;  /* 0x00005d00ff2b7624 */ /* 0x000fe200078e00ff */
[----:B-----5:R-:W2:Y:S01]  /*3360*/  DADD R48, R32, R38 ;  /* 0x0000000020307229 */ /* 0x020ea20000000026 */
[----:B------:R-:W-:Y:S02]  /*3370*/  BSSY B2, `(.L_x_252) ;  /* 0x0000021000027945 */ /* 0x000fe40003800000 */
[----:B------:R-:W-:Y:S02]  /*3380*/  IMAD.X R29, RZ, RZ, R0, P0 ;  /* 0x000000ffff1d7224 */ /* 0x000fe400000e0600 */
[----:B------:R-:W-:-:S02]  /*3390*/  IMAD.WIDE.U32 R42, R28, R43, c[0x2][0x0] ;  /* 0x008000001c2a7625 */ /* 0x000fc400078e002b */
[----:B--2---:R2:W-:Y:S02]  /*33a0*/  STG.E.64 [R26.64], R48 ;  /* 0x000000301a007986 */ /* 0x0045e4000c101b0e */
[----:B------:R-:W-:-:S04]  /*33b0*/  IMAD R29, R29, c[0x0][0x174], RZ ;  /* 0x00005d001d1d7a24 */ /* 0x000fc800078e02ff */
[----:B------:R-:W-:-:S04]  /*33c0*/  IMAD R29, R28, UR8, R29 ;  /* 0x000000081c1d7c24 */ /* 0x000fc8000f8e021d */
[----:B------:R-:W-:-:S05]  /*33d0*/  IMAD.IADD R32, R43, 0x1, R29 ;  /* 0x000000012b207824 */ /* 0x000fca00078e021d */
[----:B------:R-:W-:-:S04]  /*33e0*/  LOP3.LUT R28, R32, UR17, RZ, 0xfc, !PT ;  /* 0x00000011201c7c12 */ /* 0x000fc8000f8efcff */
[----:B------:R-:W-:-:S13]  /*33f0*/  ISETP.NE.U32.AND P0, PT, R28, RZ, PT ;  /* 0x000000ff1c00720c */ /* 0x000fda0003f05070 */
[----:B------:R-:W-:Y:S05]  /*3400*/  @!P0 BRA `(.L_x_253) ;  /* 0x0000005000008947 */ /* 0x000fea0003800000 */
[----:B--2---:R-:W-:Y:S01]  /*3410*/  IMAD.MOV.U32 R30, RZ, RZ, c[0x0][0x17c] ;  /* 0x00005f00ff1e7624 */ /* 0x004fe200078e00ff */
[----:B------:R-:W-:Y:S01]  /*3420*/  MOV R28, 0x3450 ;  /* 0x00003450001c7802 */ /* 0x000fe20000000f00 */
[----:B------:R-:W-:Y:S02]  /*3430*/  IMAD.U32 R29, RZ, RZ, UR17 ;  /* 0x00000011ff1d7e24 */ /* 0x000fe4000f8e00ff */
[----:B01----:R-:W-:Y:S05]  /*3440*/  CALL.REL.NOINC `($__internal_7_$__cuda_sm20_div_s64) ;  /* 0x00001e4000007944 */ /* 0x003fea0003c00000 */
[----:B------:R-:W-:Y:S05]  /*3450*/  BRA `(.L_x_254) ;  /* 0x0000012000007947 */ /* 0x000fea0003800000 */
.L_x_253:
[----:B--2---:R-:W2:Y:S01]  /*3460*/  I2F.U32.RP R30, c[0x0][0x17c] ;  /* 0x00005f00001e7b06 */ /* 0x004ea20000209000 */
        /* <DEDUP_REMOVED lines=17> */
.L_x_254:
[----:B------:R-:W-:Y:S05]  /*3580*/  BSYNC B2 ;  /* 0x0000000000027941 */ /* 0x000fea0003800000 */
.L_x_252:
[----:B------:R-:W2:Y:S01]  /*3590*/  LDG.E.64 R32, [R16.64+0x8] ;  /* 0x0000080e10207981 */ /* 0x000ea2000c1e1b00 */
[----:B------:R-:W-:Y:S01]  /*35a0*/  IABS R34, c[0x0][0x17c] ;  /* 0x00005f0000227a13 */ /* 0x000fe20000000000 */
[----:B------:R-:W-:Y:S01]  /*35b0*/  IMAD.MOV.U32 R28, RZ, RZ, RZ ;  /* 0x000000ffff1c7224 */ /* 0x000fe200078e00ff */
[----:B------:R-:W-:Y:S01]  /*35c0*/  IADD3 R36, R3, 0x1, RZ ;  /* 0x0000000103247810 */ /* 0x000fe20007ffe0ff */
[----:B------:R-:W-:Y:S01]  /*35d0*/  BSSY B2, `(.L_x_255) ;  /* 0x000003d000027945 */ /* 0x000fe20003800000 */
[----:B------:R-:W1:Y:S01]  /*35e0*/  I2F.RP R30, R34 ;  /* 0x00000022001e7306 */ /* 0x000e620000209400 */
[----:B------:R-:W-:Y:S02]  /*35f0*/  ISETP.NE.AND P4, PT, RZ, c[0x0][0x17c], PT ;  /* 0x00005f00ff007a0c */ /* 0x000fe40003f85270 */
[----:B------:R-:W-:-:S02]  /*3600*/  IABS R38, R36 ;  /* 0x0000002400267213 */ /* 0x000fc40000000000 */
[----:B------:R-:W-:Y:S02]  /*3610*/  LOP3.LUT R39, RZ, c[0x0][0x17c], RZ, 0x33, !PT ;  /* 0x00005f00ff277a12 */ /* 0x000fe400078e33ff */
[----:B------:R-:W-:Y:S01]  /*3620*/  LOP3.LUT R37, RZ, R37, RZ, 0x33, !PT ;  /* 0x00000025ff257212 */ /* 0x000fe200078e33ff */
        /* <DEDUP_REMOVED lines=27> */
[----:B-1----:R-:W1:Y:S01]  /*37e0*/  DFMA R28, R28, R30, R28 ;  /* 0x0000001e1c1c722b */ /* 0x002e62000000001c */
[----:B------:R-:W-:Y:S02]  /*37f0*/  LOP3.LUT R41, R41, c[0x0][0x17c], RZ, 0x3c, !PT ;  /* 0x00005f0029297a12 */ /* 0x000fe400078e3cff */
[----:B------:R-:W-:Y:S02]  /*3800*/  IMAD.HI.U32 R36, R42, R35, RZ ;  /* 0x000000232a247227 */ /* 0x000fe400078e00ff */
[----:B------:R-:W-:Y:S01]  /*3810*/  ISETP.GE.AND P3, PT, R41, RZ, PT ;  /* 0x000000ff2900720c */ /* 0x000fe20003f66270 */
[----:B-1----:R-:W1:Y:S01]  /*3820*/  DFMA R30, -R18, R28, 1 ;  /* 0x3ff00000121e742b */ /* 0x002e62000000011c */
[----:B------:R-:W-:-:S04]  /*3830*/  IMAD.MOV R42, RZ, RZ, -R36 ;  /* 0x000000ffff2a7224 */ /* 0x000fc800078e0a24 */
[----:B------:R-:W-:Y:S01]  /*3840*/  IMAD R35, R34, R42, R35 ;  /* 0x0000002a22237224 */ /* 0x000fe200078e0223 */
[----:B-1----:R-:W2:-:S04]  /*3850*/  DFMA R28, R28, R30, R28 ;  /* 0x0000001e1c1c722b */ /* 0x002e88000000001c */
[----:B------:R-:W-:-:S13]  /*3860*/  ISETP.GT.U32.AND P2, PT, R34, R35, PT ;  /* 0x000000232200720c */ /* 0x000fda0003f44070 */
        /* <DEDUP_REMOVED lines=19> */
.L_x_256:
[----:B------:R-:W-:Y:S05]  /*39a0*/  BSYNC B2 ;  /* 0x0000000000027941 */ /* 0x000fea0003800000 */
.L_x_255:
        /* <DEDUP_REMOVED lines=22> */
.L_x_258:
[----:B------:R-:W-:Y:S05]  /*3b10*/  BSYNC B2 ;  /* 0x0000000000027941 */ /* 0x000fea0003800000 */
.L_x_257:
[----:B------:R-:W-:Y:S01]  /*3b20*/  IADD3 R28, P0, R2, 0x2, RZ ;  /* 0x00000002021c7810 */ /* 0x000fe20007f1e0ff */
[----:B------:R-:W-:Y:S01]  /*3b30*/  IMAD.MOV.U32 R43, RZ, RZ, c[0x0][0x174] ;  /* 0x00005d00ff2b7624 */ /* 0x000fe200078e00ff */
[----:B------:R-:W2:Y:S01]  /*3b40*/  DADD R48, R48, R32 ;  /* 0x0000000030307229 */ /* 0x000ea20000000020 */
[----:B------:R-:W-:Y:S02]  /*3b50*/  BSSY B2, `(.L_x_259) ;  /* 0x0000021000027945 */ /* 0x000fe40003800000 */
[----:B------:R-:W-:Y:S02]  /*3b60*/  IMAD.X R29, RZ, RZ, R0, P0 ;  /* 0x000000ffff1d7224 */ /* 0x000fe400000e0600 */
[----:B------:R-:W-:-:S02]  /*3b70*/  IMAD.WIDE.U32 R42, R28, R43, c[0x2][0x0] ;  /* 0x008000001c2a7625 */ /* 0x000fc400078e002b */
[----:B--2---:R2:W-:Y:S02]  /*3b80*/  STG.E.64 [R26.64], R48 ;  /* 0x000000301a007986 */ /* 0x0045e4000c101b0e */
[----:B------:R-:W-:-:S04]  /*3b90*/  IMAD R29, R29, c[0x0][0x174], RZ ;  /* 0x00005d001d1d7a24 */ /* 0x000fc800078e02ff */
[----:B------:R-:W-:-:S05]  /*3ba0*/  IMAD R29, R28, UR8, R29 ;  /* 0x000000081c1d7c24 */ /* 0x000fca000f8e021d */
[----:B------:R-:W-:-:S04]  /*3bb0*/  IADD3 R32, R43, R29, RZ ;  /* 0x0000001d2b207210 */ /* 0x000fc80007ffe0ff */
        /* <DEDUP_REMOVED lines=8> */
.L_x_260:
        /* <DEDUP_REMOVED lines=18> */
.L_x_261:
[----:B------:R-:W-:Y:S05]  /*3d60*/  BSYNC B2 ;  /* 0x0000000000027941 */ /* 0x000fea0003800000 */
.L_x_259:
        /* <DEDUP_REMOVED lines=65> */
.L_x_263:
[----:B------:R-:W-:Y:S05]  /*4180*/  BSYNC B2 ;  /* 0x0000000000027941 */ /* 0x000fea0003800000 */
.L_x_262:
        /* <DEDUP_REMOVED lines=22> */
.L_x_265:
[----:B------:R-:W-:Y:S05]  /*42f0*/  BSYNC B2 ;  /* 0x0000000000027941 */ /* 0x000fea0003800000 */
.L_x_264:
        /* <DEDUP_REMOVED lines=17> */
[----:B------:R-:W-:Y:S01]  /*4410*/  IMAD.MOV.U32 R36, RZ, RZ, R37 ;  /* 0x000000ffff247224 */ /* 0x000fe200078e0025 */
[----:B------:R-:W-:Y:S05]  /*4420*/  BRA `(.L_x_268) ;  /* 0x0000012000007947 */ /* 0x000fea0003800000 */
.L_x_267:
        /* <DEDUP_REMOVED lines=9> */
[----:B-1----:R-:W-:-:S05]  /*44c0*/  IMAD.HI.U32 R36, R31, R42, RZ ;  /* 0x0000002a1f247227 */ /* 0x002fca00078e00ff */
[----:B------:R-:W-:-:S05]  /*44d0*/  IADD3 R29, -R36, RZ, RZ ;  /* 0x000000ff241d7210 */ /* 0x000fca0007ffe1ff */
[----:B------:R-:W-:-:S05]  /*44e0*/  IMAD R42, R29, c[0x0][0x17c], R42 ;  /* 0x00005f001d2a7a24 */ /* 0x000fca00078e022a */
[----:B------:R-:W-:-:S13]  /*44f0*/  ISETP.GE.U32.AND P0, PT, R42, c[0x0][0x17c], PT ;  /* 0x00005f002a007a0c */ /* 0x000fda0003f06070 */
[----:B------:R-:W-:Y:S02]  /*4500*/  @P0 IADD3 R42, R42, -c[0x0][0x17c], RZ ;  /* 0x80005f002a2a0a10 */ /* 0x000fe40007ffe0ff */
[----:B------:R-:W-:Y:S02]  /*4510*/  @P0 IADD3 R36, R36, 0x1, RZ ;  /* 0x0000000124240810 */ /* 0x000fe40007ffe0ff */
[----:B------:R-:W-:-:S13]  /*4520*/  ISETP.GE.U32.AND P2, PT, R42, c[0x0][0x17c], PT ;  /* 0x00005f002a007a0c */ /* 0x000fda0003f46070 */
[----:B------:R-:W-:Y:S02]  /*4530*/  @P2 IADD3 R36, R36, 0x1, RZ ;  /* 0x0000000124242810 */ /* 0x000fe40007ffe0ff */
[----:B------:R-:W-:Y:S02]  /*4540*/  @!P3 LOP3.LUT R36, RZ, c[0x0][0x17c], RZ, 0x33, !PT ;  /* 0x00005f00ff24ba12 */ /* 0x000fe400078e33ff */
.L_x_268:
[----:B------:R-:W-:Y:S05]  /*4550*/  BSYNC B2 ;  /* 0x0000000000027941 */ /* 0x000fea0003800000 */
.L_x_266:
[----:B------:R1:W2:Y:S01]  /*4560*/  LDG.E.64 R32, [R16.64+0x18] ;  /* 0x0000180e10207981 */ /* 0x0002a2000c1e1b00 */
[----:B------:R-:W-:Y:S01]  /*4570*/  IABS R43, c[0x0][0x17c] ;  /* 0x00005f00002b7a13 */ /* 0x000fe20000000000 */
[----:B------:R-:W-:Y:S01]  /*4580*/  BSSY B2, `(.L_x_269) ;  /* 0x0000040000027945 */ /* 0x000fe20003800000 */
[----:B------:R-:W-:Y:S02]  /*4590*/  IADD3 R31, R3, 0x3, RZ ;  /* 0x00000003031f7810 */ /* 0x000fe40007ffe0ff */
[----:B------:R-:W3:Y:S01]  /*45a0*/  I2F.RP R34, R43 ;  /* 0x0000002b00227306 */ /* 0x000ee20000209400 */
[----:B------:R-:W-:Y:S02]  /*45b0*/  ISETP.NE.AND P4, PT, RZ, c[0x0][0x17c], PT ;  /* 0x00005f00ff007a0c */ /* 0x000fe40003f85270 */
[----:B------:R-:W-:-:S02]  /*45c0*/  IABS R30, R31 ;  /* 0x0000001f001e7213 */ /* 0x000fc40000000000 */
[----:B------:R-:W-:Y:S02]  /*45d0*/  LOP3.LUT R42, RZ, c[0x0][0x17c], RZ, 0x33, !PT ;  /* 0x00005f00ff2a7a12 */ /* 0x000fe400078e33ff */
[----:B------:R-:W-:Y:S01]  /*45e0*/  LOP3.LUT R47, RZ, R36, RZ, 0x33, !PT ;  /* 0x00000024ff2f7212 */ /* 0x000fe200078e33ff */
[----:B---3--:R-:W3:Y:S02]  /*45f0*/  MUFU.RCP R34, R34 ;  /* 0x0000002200227308 */ /* 0x008ee40000001000 */
[----:B---3--:R-:W-:-:S06]  /*4600*/  IADD3 R35, R34, 0xffffffe, RZ ;  /* 0x0ffffffe22237810 */ /* 0x008fcc0007ffe0ff */
[----:B------:R-:W3:Y:S02]  /*4610*/  F2I.FTZ.U32.TRUNC.NTZ R29, R35 ;  /* 0x00000023001d7305 */ /* 0x000ee4000021f000 */
[----:B---3--:R-:W-:-:S04]  /*4620*/  IMAD.MOV R28, RZ, RZ, -R29 ;  /* 0x000000ffff1c7224 */ /* 0x008fc800078e0a1d */
        /* <DEDUP_REMOVED lines=8> */
[----:B------:R-:W-:Y:S02]  /*46b0*/  ISETP.GE.AND P3, PT, R29, RZ, PT ;  /* 0x000000ff1d00720c */ /* 0x000fe40003f66270 */
[----:B------:R-:W3:Y:S09]  /*46c0*/  MUFU.RCP64H R29, R19 ;  /* 0x00000013001d7308 */ /* 0x000ef20000001800 */
[----:B------:R-:W-:Y:S01]  /*46d0*/  @!P2 IMAD.IADD R30, R30, 0x1, -R43 ;  /* 0x000000011e1ea824 */ /* 0x000fe200078e0a2b */
[----:B------:R-:W-:-:S04]  /*46e0*/  @!P2 IADD3 R28, R28, 0x1, RZ ;  /* 0x000000011c1ca810 */ /* 0x000fc80007ffe0ff */
[----:B------:R-:W-:-:S13]  /*46f0*/  ISETP.GE.U32.AND P0, PT, R30, R43, PT ;  /* 0x0000002b1e00720c */ /* 0x000fda0003f06070 */
[----:B------:R-:W-:-:S05]  /*4700*/  @P0 IADD3 R28, R28, 0x1, RZ ;  /* 0x000000011c1c0810 */ /* 0x000fca0007ffe0ff */
[----:B------:R-:W-:-:S05]  /*4710*/  @!P3 IMAD.MOV R28, RZ, RZ, -R28 ;  /* 0x000000ffff1cb224 */ /* 0x000fca00078e0a1c */
[----:B------:R-:W-:Y:S01]  /*4720*/  SEL R37, R42, R28, !P4 ;  /* 0x0000001c2a257207 */ /* 0x000fe20006000000 */
[----:B------:R-:W-:-:S04]  /*4730*/  IMAD.MOV.U32 R28, RZ, RZ, 0x1 ;  /* 0x00000001ff1c7424 */ /* 0x000fc800078e00ff */
[----:B------:R-:W-:-:S04]  /*4740*/  IMAD.MOV R44, RZ, RZ, -R37 ;  /* 0x000000ffff2c7224 */ /* 0x000fc800078e0a25 */
[----:B------:R-:W-:Y:S01]  /*4750*/  IMAD R44, R44, c[0x0][0x17c], R31 ;  /* 0x00005f002c2c7a24 */ /* 0x000fe200078e021f */
[----:B---3--:R-:W3:-:S03]  /*4760*/  DFMA R30, -R18, R28, 1 ;  /* 0x3ff00000121e742b */ /* 0x008ec6000000011c */
[----:B------:R-:W-:-:S03]  /*4770*/  IMAD R44, R44, c[0x0][0x174], RZ ;  /* 0x00005d002c2c7a24 */ /* 0x000fc600078e02ff */
[----:B---3--:R-:W3:Y:S02]  /*4780*/  DFMA R30, R30, R30, R30 ;  /* 0x0000001e1e1e722b */ /* 0x008ee4000000001e */
[----:B------:R-:W-:Y:S02]  /*4790*/  IABS R46, R44 ;  /* 0x0000002c002e7213 */ /* 0x000fe40000000000 */
[----:B------:R-:W-:Y:S02]  /*47a0*/  LOP3.LUT R44, R44, c[0x0][0x17c], RZ, 0x3c, !PT ;  /* 0x00005f002c2c7a12 */ /* 0x000fe400078e3cff */
[----:B---3--:R-:W3:Y:S01]  /*47b0*/  DFMA R28, R28, R30, R28 ;  /* 0x0000001e1c1c722b */ /* 0x008ee2000000001c */
[----:B------:R-:W-:Y:S01]  /*47c0*/  IMAD.HI.U32 R41, R41, R46, RZ ;  /* 0x0000002e29297227 */ /* 0x000fe200078e00ff */
[----:B------:R-:W-:-:S03]  /*47d0*/  ISETP.GE.AND P3, PT, R44, RZ, PT ;  /* 0x000000ff2c00720c */ /* 0x000fc60003f66270 */
[----:B------:R-:W-:Y:S01]  /*47e0*/  IMAD.MOV R34, RZ, RZ, -R41 ;  /* 0x000000ffff227224 */ /* 0x000fe200078e0a29 */
[----:B---3--:R-:W3:-:S03]  /*47f0*/  DFMA R30, -R18, R28, 1 ;  /* 0x3ff00000121e742b */ /* 0x008ec6000000011c */
[----:B------:R-:W-:-:S03]  /*4800*/  IMAD R46, R43, R34, R46 ;  /* 0x000000222b2e7224 */ /* 0x000fc600078e022e */
[----:B---3--:R-:W2:Y:S02]  /*4810*/  DFMA R28, R28, R30, R28 ;  /* 0x0000001e1c1c722b */ /* 0x008ea4000000001c */
[----:B------:R-:W-:-:S13]  /*4820*/  ISETP.GT.U32.AND P2, PT, R43, R46, PT ;  /* 0x0000002e2b00720c */ /* 0x000fda0003f44070 */
[----:B------:R-:W-:Y:S01]  /*4830*/  @!P2 IMAD.IADD R46, R46, 0x1, -R43 ;  /* 0x000000012e2ea824 */ /* 0x000fe200078e0a2b */
[----:B------:R-:W-:Y:S02]  /*4840*/  @!P2 IADD3 R41, R41, 0x1, RZ ;  /* 0x000000012929a810 */ /* 0x000fe40007ffe0ff */
[----:B-1----:R-:W-:Y:S02]  /*4850*/  IADD3 R16, P2, R16, 0x20, RZ ;  /* 0x0000002010107810 */ /* 0x002fe40007f5e0ff */
[----:B------:R-:W-:-:S03]  /*4860*/  ISETP.GE.U32.AND P0, PT, R46, R43, PT ;  /* 0x0000002b2e00720c */ /* 0x000fc60003f06070 */
[----:B------:R-:W-:-:S10]  /*4870*/  IMAD.X R17, RZ, RZ, R17, P2 ;  /* 0x000000ffff117224 */ /* 0x000fd400010e0611 */
        /* <DEDUP_REMOVED lines=16> */
.L_x_270:
[----:B------:R-:W-:Y:S05]  /*4980*/  BSYNC B2 ;  /* 0x0000000000027941 */ /* 0x000fea0003800000 */
.L_x_269:
        /* <DEDUP_REMOVED lines=22> */
.L_x_272:
[----:B------:R-:W-:Y:S05]  /*4af0*/  BSYNC B2 ;  /* 0x0000000000027941 */ /* 0x000fea0003800000 */
.L_x_271:
[----:B------:R-:W2:Y:S01]  /*4b00*/  DADD R38, R38, R32 ;  /* 0x0000000026267229 */ /* 0x000ea20000000020 */
[----:B------:R-:W-:Y:S02]  /*4b10*/  IADD3 R3, R3, 0x4, RZ ;  /* 0x0000000403037810 */ /* 0x000fe40007ffe0ff */
[----:B------:R-:W-:Y:S02]  /*4b20*/  IADD3 R2, P2, R2, 0x4, RZ ;  /* 0x0000000402027810 */ /* 0x000fe40007f5e0ff */
[----:B------:R-:W-:Y:S02]  /*4b30*/  ISETP.GE.AND P0, PT, R3, R10, PT ;  /* 0x0000000a0300720c */ /* 0x000fe40003f06270 */
[----:B--2---:R2:W-:Y:S01]  /*4b40*/  STG.E.64 [R26.64], R38 ;  /* 0x000000261a007986 */ /* 0x0045e2000c101b0e */
[----:B------:R-:W-:-:S10]  /*4b50*/  IMAD.X R0, RZ, RZ, R0, P2 ;  /* 0x000000ffff007224 */ /* 0x000fd400010e0600 */
[----:B------:R-:W-:Y:S01]  /*4b60*/  @P0 CALL.REL.NOINC `(.L_x_221) ;  /* 0x0000001000000944 */ /* 0x000fe20003c00000 */
[----:B------:R-:W-:Y:S05]  /*4b70*/  BRA `(.L_x_273) ;  /* 0xffffe03000007947 */ /* 0x000fea000383ffff */
.L_x_221:
[----:B------:R-:W-:Y:S05]  /*4b80*/  BSYNC B3 ;  /* 0x0000000000037941 */ /* 0x000fea0003800000 */
.L_x_220:
[----:B------:R-:W-:Y:S01]  /*4b90*/  @P1 CALL.REL.NOINC `(.L_x_216) ;  /* 0x0000001000001944 */ /* 0x000fe20003c00000 */
[----:B------:R-:W-:Y:S05]  /*4ba0*/  BRA `(.L_x_274) ;  /* 0xffffc23000007947 */ /* 0x000fea000383ffff */
.L_x_216:
[----:B------:R-:W-:Y:S05]  /*4bb0*/  BSYNC B1 ;  /* 0x0000000000017941 */ /* 0x000fea0003800000 */
.L_x_215:
[----:B------:R-:W-:-:S04]  /*4bc0*/  IADD3 R12, R12, c[0x0][0x0], RZ ;  /* 0x000000000c0c7a10 */ /* 0x000fc80007ffe0ff */
[----:B------:R-:W-:-:S13]  /*4bd0*/  ISETP.GE.AND P0, PT, R12, c[0x0][0x174], PT ;  /* 0x00005d000c007a0c */ /* 0x000fda0003f06270 */
[----:B------:R-:W-:Y:S01]  /*4be0*/  @P0 CALL.REL.NOINC `(.L_x_211) ;  /* 0x0000001000000944 */ /* 0x000fe20003c00000 */
[----:B------:R-:W-:Y:S05]  /*4bf0*/  BRA `(.L_x_275) ;  /* 0xffffba7000007947 */ /* 0x000fea000383ffff */
.L_x_211:
[----:B------:R-:W-:Y:S05]  /*4c00*/  BSYNC B0 ;  /* 0x0000000000007941 */ /* 0x000fea0003800000 */
.L_x_210:
[----:B------:R-:W-:-:S04]  /*4c10*/  IMAD.MOV.U32 R0, RZ, RZ, c[0x0][0x4] ;  /* 0x00000100ff007624 */ /* 0x000fc800078e00ff */
[----:B------:R-:W-:-:S05]  /*4c20*/  IMAD R15, R0, c[0x0][0x10], R15 ;  /* 0x00000400000f7a24 */ /* 0x000fca00078e020f */
[----:B------:R-:W-:-:S13]  /*4c30*/  ISETP.GE.AND P0, PT, R15, c[0x0][0x170], PT ;  /* 0x00005c000f007a0c */ /* 0x000fda0003f06270 */
[----:B------:R-:W-:Y:S01]  /*4c40*/  @P0 CALL.REL.NOINC `(.L_x_276) ;  /* 0x0000001000000944 */ /* 0x000fe20003c00000 */
[----:B------:R-:W-:Y:S05]  /*4c50*/  BRA `(.L_x_277) ;  /* 0xffffb4f000007947 */ /* 0x000fea000383ffff */
.L_x_276:
[----:B------:R-:W-:Y:S05]  /*4c60*/  EXIT ;  /* 0x000000000000794d */ /* 0x000fea0003800000 */
        .weak           $__internal_6_$__cuda_sm20_div_rn_f64_full
        .type           $__internal_6_$__cuda_sm20_div_rn_f64_full,@function
        .size           $__internal_6_$__cuda_sm20_div_rn_f64_full,($__internal_7_$__cuda_sm20_div_s64 - $__internal_6_$__cuda_sm20_div_rn_f64_full)
$__internal_6_$__cuda_sm20_div_rn_f64_full:
[----:B------:R-:W-:Y:S01]  /*4c70*/  FSETP.GEU.AND P0, PT, |R31|, 1.469367938527859385e-39, PT ;  /* 0x001000001f00780b */ /* 0x000fe20003f0e200 */
[----:B------:R-:W-:Y:S01]  /*4c80*/  IMAD.MOV.U32 R43, RZ, RZ, 0x1ca00000 ;  /* 0x1ca00000ff2b7424 */ /* 0x000fe200078e00ff */
[----:B------:R-:W-:Y:S01]  /*4c90*/  FSETP.GEU.AND P3, PT, |R33|, 1.469367938527859385e-39, PT ;  /* 0x001000002100780b */ /* 0x000fe20003f6e200 */
[----:B------:R-:W-:Y:S01]  /*4ca0*/  IMAD.MOV.U32 R50, RZ, RZ, 0x1 ;  /* 0x00000001ff327424 */ /* 0x000fe200078e00ff */
[----:B------:R-:W-:Y:S01]  /*4cb0*/  LOP3.LUT R28, R31, 0x800fffff, RZ, 0xc0, !PT ;  /* 0x800fffff1f1c7812 */ /* 0x000fe200078ec0ff */
[----:B------:R-:W-:Y:S01]  /*4cc0*/  BSSY B4, `(.L_x_278) ;  /* 0x0000058000047945 */ /* 0x000fe20003800000 */
[----:B------:R-:W-:Y:S02]  /*4cd0*/  LOP3.LUT R41, R33, 0x7ff00000, RZ, 0xc0, !PT ;  /* 0x7ff0000021297812 */ /* 0x000fe400078ec0ff */
[----:B------:R-:W-:Y:S01]  /*4ce0*/  LOP3.LUT R29, R28, 0x3ff00000, RZ, 0xfc, !PT ;  /* 0x3ff000001c1d7812 */ /* 0x000fe200078efcff */
[----:B------:R-:W-:Y:S01]  /*4cf0*/  IMAD.MOV.U32 R28, RZ, RZ, R30 ;  /* 0x000000ffff1c7224 */ /* 0x000fe200078e001e */
[----:B------:R-:W-:Y:S01]  /*4d00*/  LOP3.LUT R45, R31, 0x7ff00000, RZ, 0xc0, !PT ;  /* 0x7ff000001f2d7812 */ /* 0x000fe200078ec0ff */
[----:B------:R-:W-:-:S02]  /*4d10*/  IMAD.MOV.U32 R44, RZ, RZ, R41 ;  /* 0x000000ffff2c7224 */ /* 0x000fc400078e0029 */
[----:B------:R-:W0:Y:S01]  /*4d20*/  @!P0 DMUL R28, R30, 8.98846567431157953865e+307 ;  /* 0x7fe000001e1c8828 */ /* 0x000e220000000000 */
[----:B------:R-:W-:Y:S01]  /*4d30*/  ISETP.GE.U32.AND P2, PT, R41, R45, PT ;  /* 0x0000002d2900720c */ /* 0x000fe20003f46070 */
[----:B------:R-:W-:Y:S01]  /*4d40*/  @!P3 IMAD.MOV.U32 R36, RZ, RZ, RZ ;  /* 0x000000ffff24b224 */ /* 0x000fe200078e00ff */
[----:B------:R-:W-:Y:S02]  /*4d50*/  @!P3 LOP3.LUT R34, R31, 0x7ff00000, RZ, 0xc0, !PT ;  /* 0x7ff000001f22b812 */ /* 0x000fe400078ec0ff */
[----:B------:R-:W-:Y:S01]  /*4d60*/  SEL R35, R43, 0x63400000, !P2 ;  /* 0x634000002b237807 */ /* 0x000fe20005000000 */
[----:B0-----:R-:W0:Y:S01]  /*4d70*/  MUFU.RCP64H R51, R29 ;  /* 0x0000001d00337308 */ /* 0x001e220000001800 */
[----:B------:R-:W-:Y:S02]  /*4d80*/  @!P3 ISETP.GE.U32.AND P4, PT, R41, R34, PT ;  /* 0x000000222900b20c */ /* 0x000fe40003f86070 */
[----:B------:R-:W-:Y:S02]  /*4d90*/  LOP3.LUT R35, R35, 0x800fffff, R33, 0xf8, !PT ;  /* 0x800fffff23237812 */ /* 0x000fe400078ef821 */
[----:B------:R-:W-:-:S02]  /*4da0*/  @!P3 SEL R37, R43, 0x63400000, !P4 ;  /* 0x634000002b25b807 */ /* 0x000fc40006000000 */
[----:B------:R-:W-:Y:S02]  /*4db0*/  @!P0 LOP3.LUT R45, R29, 0x7ff00000, RZ, 0xc0, !PT ;  /* 0x7ff000001d2d8812 */ /* 0x000fe400078ec0ff */
[----:B------:R-:W-:-:S04]  /*4dc0*/  @!P3 LOP3.LUT R34, R37, 0x80000000, R33, 0xf8, !PT ;  /* 0x800000002522b812 */ /* 0x000fc800078ef821 */
[----:B------:R-:W-:Y:S01]  /*4dd0*/  @!P3 LOP3.LUT R37, R34, 0x100000, RZ, 0xfc, !PT ;  /* 0x001000002225b812 */ /* 0x000fe200078efcff */
[----:B------:R-:W-:Y:S01]  /*4de0*/  IMAD.MOV.U32 R34, RZ, RZ, R32 ;  /* 0x000000ffff227224 */ /* 0x000fe200078e0020 */
[----:B0-----:R-:W0:-:S05]  /*4df0*/  DFMA R52, R50, -R28, 1 ;  /* 0x3ff000003234742b */ /* 0x001e0a000000081c */
[----:B------:R-:W-:-:S04]  /*4e00*/  @!P3 DFMA R34, R34, 2, -R36 ;  /* 0x400000002222b82b */ /* 0x000fc80000000824 */
[----:B0-----:R-:W0:-:S06]  /*4e10*/  DFMA R52, R52, R52, R52 ;  /* 0x000000343434722b */ /* 0x001e0c0000000034 */
[----:B0-----:R-:W0:Y:S01]  /*4e20*/  DFMA R52, R50, R52, R50 ;  /* 0x000000343234722b */ /* 0x001e220000000032 */
[----:B------:R-:W-:-:S04]  /*4e30*/  @!P3 LOP3.LUT R44, R35, 0x7ff00000, RZ, 0xc0, !PT ;  /* 0x7ff00000232cb812 */ /* 0x000fc800078ec0ff */
[----:B------:R-:W-:Y:S01]  /*4e40*/  IADD3 R46, R44, -0x1, RZ ;  /* 0xffffffff2c2e7810 */ /* 0x000fe20007ffe0ff */
[----:B0-----:R-:W0:-:S03]  /*4e50*/  DFMA R36, R52, -R28, 1 ;  /* 0x3ff000003424742b */ /* 0x001e06000000081c */
[----:B------:R-:W-:Y:S02]  /*4e60*/  ISETP.GT.U32.AND P0, PT, R46, 0x7feffffe, PT ;  /* 0x7feffffe2e00780c */ /* 0x000fe40003f04070 */
[----:B------:R-:W-:Y:S01]  /*4e70*/  IADD3 R46, R45, -0x1, RZ ;  /* 0xffffffff2d2e7810 */ /* 0x000fe20007ffe0ff */
[----:B0-----:R-:W0:-:S03]  /*4e80*/  DFMA R52, R52, R36, R52 ;  /* 0x000000243434722b */ /* 0x001e060000000034 */
[----:B------:R-:W-:-:S03]  /*4e90*/  ISETP.GT.U32.OR P0, PT, R46, 0x7feffffe, P0 ;  /* 0x7feffffe2e00780c */ /* 0x000fc60000704470 */
[----:B0-----:R-:W0:-:S06]  /*4ea0*/  DMUL R50, R52, R34 ;  /* 0x0000002234327228 */ /* 0x001e0c0000000000 */
[----:B0-----:R-:W0:-:S06]  /*4eb0*/  DFMA R36, R50, -R28, R34 ;  /* 0x8000001c3224722b */ /* 0x001e0c0000000022 */
[----:B0-----:R0:W1:Y:S01]  /*4ec0*/  DFMA R36, R52, R36, R50 ;  /* 0x000000243424722b */ /* 0x0010620000000032 */
[----:B------:R-:W-:Y:S05]  /*4ed0*/  @P0 BRA `(.L_x_279) ;  /* 0x000001e000000947 */ /* 0x000fea0003800000 */
[----:B------:R-:W-:Y:S01]  /*4ee0*/  LOP3.LUT R32, R31, 0x7ff00000, RZ, 0xc0, !PT ;  /* 0x7ff000001f207812 */ /* 0x000fe200078ec0ff */
[----:B------:R-:W-:-:S03]  /*4ef0*/  IMAD.MOV.U32 R44, RZ, RZ, RZ ;  /* 0x000000ffff2c7224 */ /* 0x000fc600078e00ff */
[C---:B------:R-:W-:Y:S01]  /*4f00*/  ISETP.GE.U32.AND P0, PT, R41.reuse, R32, PT ;  /* 0x000000202900720c */ /* 0x040fe20003f06070 */
[----:B------:R-:W-:-:S03]  /*4f10*/  IMAD.IADD R33, R41, 0x1, -R32 ;  /* 0x0000000129217824 */ /* 0x000fc600078e0a20 */
[----:B------:R-:W-:Y:S02]  /*4f20*/  SEL R43, R43, 0x63400000, !P0 ;  /* 0x634000002b2b7807 */ /* 0x000fe40004000000 */
[----:B------:R-:W-:-:S04]  /*4f30*/  IMNMX R33, R33, -0x46a00000, !PT ;  /* 0xb960000021217817 */ /* 0x000fc80007800200 */
[----:B------:R-:W-:-:S05]  /*4f40*/  IMNMX R32, R33, 0x46a00000, PT ;  /* 0x46a0000021207817 */ /* 0x000fca0003800200 */
[----:B------:R-:W-:-:S05]  /*4f50*/  IMAD.IADD R32, R32, 0x1, -R43 ;  /* 0x0000000120207824 */ /* 0x000fca00078e0a2b */
[----:B------:R-:W-:-:S06]  /*4f60*/  IADD3 R45, R32, 0x7fe00000, RZ ;  /* 0x7fe00000202d7810 */ /* 0x000fcc0007ffe0ff */
[----:B01----:R-:W0:-:S10]  /*4f70*/  DMUL R50, R36, R44 ;  /* 0x0000002c24327228 */ /* 0x003e140000000000 */
[----:B0-----:R-:W-:-:S13]  /*4f80*/  FSETP.GTU.AND P0, PT, |R51|, 1.469367938527859385e-39, PT ;  /* 0x001000003300780b */ /* 0x001fda0003f0c200 */
[----:B------:R-:W-:Y:S05]  /*4f90*/  @P0 BRA `(.L_x_280) ;  /* 0x000002a000000947 */ /* 0x000fea0003800000 */
[----:B------:R-:W0:-:S06]  /*4fa0*/  DFMA R28, R36, -R28, R34 ;  /* 0x8000001c241c722b */ /* 0x000e0c0000000022 */
[----:B0-----:R-:W-:-:S04]  /*4fb0*/  IMAD.MOV.U32 R28, RZ, RZ, RZ ;  /* 0x000000ffff1c7224 */ /* 0x001fc800078e00ff */
[C---:B------:R-:W-:Y:S02]  /*4fc0*/  FSETP.NEU.AND P0, PT, R29.reuse, RZ, PT ;  /* 0x000000ff1d00720b */ /* 0x040fe40003f0d000 */
[----:B------:R-:W-:-:S04]  /*4fd0*/  LOP3.LUT R30, R29, 0x80000000, R31, 0x48, !PT ;  /* 0x800000001d1e7812 */ /* 0x000fc800078e481f */
[----:B------:R-:W-:-:S07]  /*4fe0*/  LOP3.LUT R29, R30, R45, RZ, 0xfc, !PT ;  /* 0x0000002d1e1d7212 */ /* 0x000fce00078efcff */
[----:B------:R-:W-:Y:S05]  /*4ff0*/  @!P0 BRA `(.L_x_280) ;  /* 0x0000024000008947 */ /* 0x000fea0003800000 */
[C---:B------:R-:W-:Y:S01]  /*5000*/  IADD3 R35, -R32.reuse, RZ, RZ ;  /* 0x000000ff20237210 */ /* 0x040fe20007ffe1ff */
[----:B------:R-:W-:Y:S01]  /*5010*/  IMAD.MOV.U32 R34, RZ, RZ, RZ ;  /* 0x000000ffff227224 */ /* 0x000fe200078e00ff */
[----:B------:R-:W0:Y:S01]  /*5020*/  DMUL.RP R28, R36, R28 ;  /* 0x0000001c241c7228 */ /* 0x000e220000008000 */
[----:B------:R-:W-:-:S04]  /*5030*/  IADD3 R32, -R32, -0x43300000, RZ ;  /* 0xbcd0000020207810 */ /* 0x000fc80007ffe1ff */
[----:B------:R-:W1:-:S05]  /*5040*/  DFMA R34, R50, -R34, R36 ;  /* 0x800000223222722b */ /* 0x000e4a0000000024 */
[----:B0-----:R-:W-:-:S05]  /*5050*/  LOP3.LUT R30, R29, R30, RZ, 0x3c, !PT ;  /* 0x0000001e1d1e7212 */ /* 0x001fca00078e3cff */
[----:B-1----:R-:W-:-:S04]  /*5060*/  FSETP.NEU.AND P0, PT, |R35|, R32, PT ;  /* 0x000000202300720b */ /* 0x002fc80003f0d200 */
[----:B------:R-:W-:Y:S02]  /*5070*/  FSEL R28, R28, R50, !P0 ;  /* 0x000000321c1c7208 */ /* 0x000fe40004000000 */
[----:B------:R-:W-:-:S03]  /*5080*/  FSEL R29, R30, R51, !P0 ;  /* 0x000000331e1d7208 */ /* 0x000fc60004000000 */
[----:B------:R-:W-:Y:S02]  /*5090*/  IMAD.MOV.U32 R50, RZ, RZ, R28 ;  /* 0x000000ffff327224 */ /* 0x000fe400078e001c */
[----:B------:R-:W-:Y:S01]  /*50a0*/  IMAD.MOV.U32 R51, RZ, RZ, R29 ;  /* 0x000000ffff337224 */ /* 0x000fe200078e001d */
[----:B------:R-:W-:Y:S05]  /*50b0*/  BRA `(.L_x_280) ;  /* 0x0000018000007947 */ /* 0x000fea0003800000 */
.L_x_279:
[----:B------:R-:W2:-:S14]  /*50c0*/  DSETP.NAN.AND P0, PT, R32, R32, PT ;  /* 0x000000202000722a */ /* 0x000e9c0003f08000 */
[----:B--2---:R-:W-:Y:S05]  /*50d0*/  @P0 BRA `(.L_x_281) ;  /* 0x0000013000000947 */ /* 0x004fea0003800000 */
[----:B------:R-:W2:-:S14]  /*50e0*/  DSETP.NAN.AND P0, PT, R30, R30, PT ;  /* 0x0000001e1e00722a */ /* 0x000e9c0003f08000 */
[----:B--2---:R-:W-:Y:S05]  /*50f0*/  @P0 BRA `(.L_x_282) ;  /* 0x000000d000000947 */ /* 0x004fea0003800000 */
[----:B------:R-:W-:Y:S01]  /*5100*/  ISETP.NE.AND P0, PT, R44, R45, PT ;  /* 0x0000002d2c00720c */ /* 0x000fe20003f05270 */
[----:B0-----:R-:W-:Y:S02]  /*5110*/  IMAD.MOV.U32 R50, RZ, RZ, 0x0 ;  /* 0x00000000ff327424 */ /* 0x001fe400078e00ff */
[----:B------:R-:W-:-:S10]  /*5120*/  IMAD.MOV.U32 R51, RZ, RZ, -0x80000 ;  /* 0xfff80000ff337424 */ /* 0x000fd400078e00ff */
[----:B------:R-:W-:Y:S05]  /*5130*/  @!P0 BRA `(.L_x_280) ;  /* 0x0000010000008947 */ /* 0x000fea0003800000 */
[----:B------:R-:W-:Y:S02]  /*5140*/  ISETP.NE.AND P0, PT, R44, 0x7ff00000, PT ;  /* 0x7ff000002c00780c */ /* 0x000fe40003f05270 */
[----:B------:R-:W-:Y:S02]  /*5150*/  LOP3.LUT R31, R33, 0x80000000, R31, 0x48, !PT ;  /* 0x80000000211f7812 */ /* 0x000fe400078e481f */
[----:B------:R-:W-:-:S13]  /*5160*/  ISETP.EQ.OR P0, PT, R45, RZ, !P0 ;  /* 0x000000ff2d00720c */ /* 0x000fda0004702670 */
[----:B------:R-:W-:Y:S01]  /*5170*/  @P0 LOP3.LUT R28, R31, 0x7ff00000, RZ, 0xfc, !PT ;  /* 0x7ff000001f1c0812 */ /* 0x000fe200078efcff */
[----:B------:R-:W-:Y:S02]  /*5180*/  @!P0 IMAD.MOV.U32 R50, RZ, RZ, RZ ;  /* 0x000000ffff328224 */ /* 0x000fe400078e00ff */
[----:B------:R-:W-:Y:S02]  /*5190*/  @!P0 IMAD.MOV.U32 R51, RZ, RZ, R31 ;  /* 0x000000ffff338224 */ /* 0x000fe400078e001f */
[----:B------:R-:W-:Y:S02]  /*51a0*/  @P0 IMAD.MOV.U32 R50, RZ, RZ, RZ ;  /* 0x000000ffff320224 */ /* 0x000fe400078e00ff */
[----:B------:R-:W-:Y:S01]  /*51b0*/  @P0 IMAD.MOV.U32 R51, RZ, RZ, R28 ;  /* 0x000000ffff330224 */ /* 0x000fe200078e001c */
[----:B------:R-:W-:Y:S05]  /*51c0*/  BRA `(.L_x_280) ;  /* 0x0000007000007947 */ /* 0x000fea0003800000 */
.L_x_282:
[----:B------:R-:W-:Y:S01]  /*51d0*/  LOP3.LUT R29, R31, 0x80000, RZ, 0xfc, !PT ;  /* 0x000800001f1d7812 */ /* 0x000fe200078efcff */
[----:B0-----:R-:W-:-:S04]  /*51e0*/  IMAD.MOV.U32 R50, RZ, RZ, R30 ;  /* 0x000000ffff327224 */ /* 0x001fc800078e001e */
[----:B------:R-:W-:Y:S01]  /*51f0*/  IMAD.MOV.U32 R51, RZ, RZ, R29 ;  /* 0x000000ffff337224 */ /* 0x000fe200078e001d */
[----:B------:R-:W-:Y:S05]  /*5200*/  BRA `(.L_x_280) ;  /* 0x0000003000007947 */ /* 0x000fea0003800000 */
.L_x_281:
[----:B------:R-:W-:Y:S01]  /*5210*/  LOP3.LUT R29, R33, 0x80000, RZ, 0xfc, !PT ;  /* 0x00080000211d7812 */ /* 0x000fe200078efcff */
[----:B0-----:R-:W-:-:S04]  /*5220*/  IMAD.MOV.U32 R50, RZ, RZ, R32 ;  /* 0x000000ffff327224 */ /* 0x001fc800078e0020 */
[----:B------:R-:W-:Y:S02]  /*5230*/  IMAD.MOV.U32 R51, RZ, RZ, R29 ;  /* 0x000000ffff337224 */ /* 0x000fe400078e001d */
.L_x_280:
[----:B------:R-:W-:Y:S05]  /*5240*/  BSYNC B4 ;  /* 0x0000000000047941 */ /* 0x000fea0003800000 */
.L_x_278:
[----:B------:R-:W-:Y:S02]  /*5250*/  IMAD.MOV.U32 R43, RZ, RZ, 0x0 ;  /* 0x00000000ff2b7424 */ /* 0x000fe400078e00ff */
[----:B------:R-:W-:Y:S02]  /*5260*/  IMAD.MOV.U32 R28, RZ, RZ, R50 ;  /* 0x000000ffff1c7224 */ /* 0x000fe400078e0032 */
[----:B------:R-:W-:Y:S01]  /*5270*/  IMAD.MOV.U32 R29, RZ, RZ, R51 ;  /* 0x000000ffff1d7224 */ /* 0x000fe200078e0033 */
[----:B------:R-:W-:Y:S06]  /*5280*/  RET.REL.NODEC R42 `(_ZN2at6native58_GLOBAL__N__9a069279_25_AdaptiveAveragePooling_cu_ef17039c26adaptive_average_gradinputIdEEvPT_PKS3_iiii) ;  /* 0xffffad702a007950 */ /* 0x000fec0003c3ffff */
        .weak           $__internal_7_$__cuda_sm20_div_s64
        .type           $__internal_7_$__cuda_sm20_div_s64,@function
        .size           $__internal_7_$__cuda_sm20_div_s64,(.L_x_693 - $__internal_7_$__cuda_sm20_div_s64)
$__internal_7_$__cuda_sm20_div_s64:
        /* <DEDUP_REMOVED lines=18> */
[C---:B------:R-:W-:Y:S02]  /*53b0*/  IMAD R33, R37.reuse, R31, RZ ;  /* 0x0000001f25217224 */ /* 0x040fe400078e02ff */
[----:B------:R-:W-:-:S04]  /*53c0*/  IMAD.HI.U32 R34, P2, R37, R34, R46 ;  /* 0x0000002225227227 */ /* 0x000fc8000784002e */
[----:B------:R-:W-:Y:S01]  /*53d0*/  IMAD.HI.U32 R31, R37, R31, RZ ;  /* 0x0000001f251f7227 */ /* 0x000fe200078e00ff */
[----:B------:R-:W-:-:S03]  /*53e0*/  IADD3 R47, P3, R33, R34, RZ ;  /* 0x00000022212f7210 */ /* 0x000fc60007f7e0ff */
[----:B------:R-:W-:Y:S02]  /*53f0*/  IMAD.X R31, R31, 0x1, R37, P0 ;  /* 0x000000011f1f7824 */ /* 0x000fe400000e0625 */
[----:B------:R-:W-:-:S03]  /*5400*/  IMAD.WIDE.U32 R34, R47, R44, RZ ;  /* 0x0000002c2f227225 */ /* 0x000fc600078e00ff */
[----:B------:R-:W-:Y:S01]  /*5410*/  IADD3.X R31, RZ, RZ, R31, P3, P2 ;  /* 0x000000ffff1f7210 */ /* 0x000fe20001fe441f */
[----:B------:R-:W-:Y:S01]  /*5420*/  IMAD R33, R47, R45, R35 ;  /* 0x0000002d2f217224 */ /* 0x000fe200078e0223 */
[----:B------:R-:W-:Y:S01]  /*5430*/  IADD3 R34, P0, RZ, -R34, RZ ;  /* 0x80000022ff227210 */ /* 0x000fe20007f1e0ff */
[----:B------:R-:W-:Y:S01]  /*5440*/  IMAD.MOV.U32 R37, RZ, RZ, RZ ;  /* 0x000000ffff257224 */ /* 0x000fe200078e00ff */
[----:B------:R-:W-:Y:S01]  /*5450*/  IADD3 R35, P5, RZ, -R42, RZ ;  /* 0x8000002aff237210 */ /* 0x000fe20007fbe0ff */
[----:B------:R-:W-:Y:S02]  /*5460*/  IMAD R33, R31, R44, R33 ;  /* 0x0000002c1f217224 */ /* 0x000fe400078e0221 */
[----:B------:R-:W-:Y:S01]  /*5470*/  IMAD.HI.U32 R46, R47, R34, RZ ;  /* 0x000000222f2e7227 */ /* 0x000fe200078e00ff */
[----:B------:R-:W-:-:S03]  /*5480*/  SEL R35, R35, R42, !P4 ;  /* 0x0000002a23237207 */ /* 0x000fc60006000000 */
[----:B------:R-:W-:-:S04]  /*5490*/  IMAD.X R36, RZ, RZ, ~R33, P0 ;  /* 0x000000ffff247224 */ /* 0x000fc800000e0e21 */
[----:B------:R-:W-:-:S06]  /*54a0*/  IMAD.WIDE.U32 R46, P0, R47, R36, R46 ;  /* 0x000000242f2e7225 */ /* 0x000fcc000780002e */
[----:B------:R-:W-:-:S04]  /*54b0*/  IMAD.HI.U32 R33, P2, R31, R34, R46 ;  /* 0x000000221f217227 */ /* 0x000fc8000784002e */
[CC--:B------:R-:W-:Y:S02]  /*54c0*/  IMAD R34, R31.reuse, R36.reuse, RZ ;  /* 0x000000241f227224 */ /* 0x0c0fe400078e02ff */
[----:B------:R-:W-:-:S03]  /*54d0*/  IMAD.HI.U32 R36, R31, R36, RZ ;  /* 0x000000241f247227 */ /* 0x000fc600078e00ff */
[----:B------:R-:W-:Y:S01]  /*54e0*/  IADD3 R42, P3, R34, R33, RZ ;  /* 0x00000021222a7210 */ /* 0x000fe20007f7e0ff */
[----:B------:R-:W-:Y:S02]  /*54f0*/  IMAD.X R33, RZ, RZ, ~R32, P5 ;  /* 0x000000ffff217224 */ /* 0x000fe400028e0e20 */
[----:B------:R-:W-:Y:S02]  /*5500*/  IMAD.X R34, R36, 0x1, R31, P0 ;  /* 0x0000000124227824 */ /* 0x000fe400000e061f */
[C---:B------:R-:W-:Y:S01]  /*5510*/  IMAD.HI.U32 R36, R42.reuse, R35, RZ ;  /* 0x000000232a247227 */ /* 0x040fe200078e00ff */
[-C--:B------:R-:W-:Y:S02]  /*5520*/  SEL R33, R33, R32.reuse, !P4 ;  /* 0x0000002021217207 */ /* 0x080fe40006000000 */
[----:B------:R-:W-:Y:S02]  /*5530*/  IADD3.X R34, RZ, RZ, R34, P3, P2 ;  /* 0x000000ffff227210 */ /* 0x000fe40001fe4422 */
[----:B------:R-:W-:Y:S01]  /*5540*/  LOP3.LUT R32, R29, R32, RZ, 0x3c, !PT ;  /* 0x000000201d207212 */ /* 0x000fe200078e3cff */
[----:B------:R-:W-:-:S04]  /*5550*/  IMAD.WIDE.U32 R36, R42, R33, R36 ;  /* 0x000000212a247225 */ /* 0x000fc800078e0024 */
[C---:B------:R-:W-:Y:S02]  /*5560*/  IMAD R31, R34.reuse, R33, RZ ;  /* 0x00000021221f7224 */ /* 0x040fe400078e02ff */
[----:B------:R-:W-:-:S04]  /*5570*/  IMAD.HI.U32 R36, P0, R34, R35, R36 ;  /* 0x0000002322247227 */ /* 0x000fc80007800024 */
[----:B------:R-:W-:Y:S01]  /*5580*/  IMAD.HI.U32 R34, R34, R33, RZ ;  /* 0x0000002122227227 */ /* 0x000fe200078e00ff */
[----:B------:R-:W-:-:S03]  /*5590*/  IADD3 R31, P2, R31, R36, RZ ;  /* 0x000000241f1f7210 */ /* 0x000fc60007f5e0ff */
[----:B------:R-:W-:Y:S01]  /*55a0*/  IMAD.X R34, RZ, RZ, R34, P0 ;  /* 0x000000ffff227224 */ /* 0x000fe200000e0622 */
[C---:B------:R-:W-:Y:S01]  /*55b0*/  IADD3 R42, R31.reuse, 0x1, RZ ;  /* 0x000000011f2a7810 */ /* 0x040fe20007ffe0ff */
[----:B------:R-:W-:-:S04]  /*55c0*/  IMAD.WIDE.U32 R36, R31, R44, RZ ;  /* 0x0000002c1f247225 */ /* 0x000fc800078e00ff */
[----:B------:R-:W-:Y:S01]  /*55d0*/  IMAD.X R34, RZ, RZ, R34, P2 ;  /* 0x000000ffff227224 */ /* 0x000fe200010e0622 */
[----:B------:R-:W-:Y:S01]  /*55e0*/  IADD3 R35, P2, -R36, R35, RZ ;  /* 0x0000002324237210 */ /* 0x000fe20007f5e1ff */
[----:B------:R-:W-:-:S03]  /*55f0*/  IMAD R37, R31, R45, R37 ;  /* 0x0000002d1f257224 */ /* 0x000fc600078e0225 */
[-C--:B------:R-:W-:Y:S01]  /*5600*/  ISETP.GE.U32.AND P0, PT, R35, R44.reuse, PT ;  /* 0x0000002c2300720c */ /* 0x080fe20003f06070 */
[----:B------:R-:W-:-:S04]  /*5610*/  IMAD R34, R34, R44, R37 ;  /* 0x0000002c22227224 */ /* 0x000fc800078e0225 */
[----:B------:R-:W-:Y:S01]  /*5620*/  IMAD.X R33, R33, 0x1, ~R34, P2 ;  /* 0x0000000121217824 */ /* 0x000fe200010e0e22 */
[----:B------:R-:W-:-:S04]  /*5630*/  IADD3 R34, P2, R35, -R44, RZ ;  /* 0x8000002c23227210 */ /* 0x000fc80007f5e0ff */
[C---:B------:R-:W-:Y:S01]  /*5640*/  ISETP.GE.U32.AND.EX P0, PT, R33.reuse, R45, PT, P0 ;  /* 0x0000002d2100720c */ /* 0x040fe20003f06100 */
[----:B------:R-:W-:Y:S01]  /*5650*/  IMAD.X R36, R33, 0x1, ~R45, P2 ;  /* 0x0000000121247824 */ /* 0x000fe200010e0e2d */
[----:B------:R-:W-:Y:S02]  /*5660*/  ISETP.GE.AND P2, PT, R32, RZ, PT ;  /* 0x000000ff2000720c */ /* 0x000fe40003f46270 */
[----:B------:R-:W-:Y:S02]  /*5670*/  SEL R35, R34, R35, P0 ;  /* 0x0000002322237207 */ /* 0x000fe40000000000 */
[----:B------:R-:W-:Y:S02]  /*5680*/  SEL R33, R36, R33, P0 ;  /* 0x0000002124217207 */ /* 0x000fe40000000000 */
[----:B------:R-:W-:Y:S02]  /*5690*/  SEL R42, R42, R31, P0 ;  /* 0x0000001f2a2a7207 */ /* 0x000fe40000000000 */
[----:B------:R-:W-:-:S02]  /*56a0*/  ISETP.GE.U32.AND P0, PT, R35, R44, PT ;  /* 0x0000002c2300720c */ /* 0x000fc40003f06070 */
[----:B------:R-:W-:Y:S02]  /*56b0*/  IADD3 R31, R42, 0x1, RZ ;  /* 0x000000012a1f7810 */ /* 0x000fe40007ffe0ff */
[----:B------:R-:W-:-:S04]  /*56c0*/  ISETP.GE.U32.AND.EX P0, PT, R33, R45, PT, P0 ;  /* 0x0000002d2100720c */ /* 0x000fc80003f06100 */
[----:B------:R-:W-:Y:S02]  /*56d0*/  SEL R31, R31, R42, P0 ;  /* 0x0000002a1f1f7207 */ /* 0x000fe40000000000 */
[----:B------:R-:W-:-:S03]  /*56e0*/  ISETP.NE.U32.AND P0, PT, R30, RZ, PT ;  /* 0x000000ff1e00720c */ /* 0x000fc60003f05070 */
[----:B------:R-:W-:Y:S01]  /*56f0*/  IMAD.MOV R30, RZ, RZ, -R31 ;  /* 0x000000ffff1e7224 */ /* 0x000fe200078e0a1f */
[----:B------:R-:W-:Y:S01]  /*5700*/  ISETP.NE.AND.EX P0, PT, R29, RZ, PT, P0 ;  /* 0x000000ff1d00720c */ /* 0x000fe20003f05300 */
[----:B------:R-:W-:-:S03]  /*5710*/  IMAD.MOV.U32 R29, RZ, RZ, 0x0 ;  /* 0x00000000ff1d7424 */ /* 0x000fc600078e00ff */
[----:B------:R-:W-:-:S04]  /*5720*/  SEL R37, R30, R31, !P2 ;  /* 0x0000001f1e257207 */ /* 0x000fc80005000000 */
[----:B------:R-:W-:Y:S01]  /*5730*/  SEL R37, R37, 0xffffffff, P0 ;  /* 0xffffffff25257807 */ /* 0x000fe20000000000 */
[----:B------:R-:W-:Y:S06]  /*5740*/  RET.REL.NODEC R28 `(_ZN2at6native58_GLOBAL__N__9a069279_25_AdaptiveAveragePooling_cu_ef17039c26adaptive_average_gradinputIdEEvPT_PKS3_iiii) ;  /* 0xffffa8b01c007950 */ /* 0x000fec0003c3ffff */
.L_x_283:
        /* <DEDUP_REMOVED lines=11> */
.L_x_693:


//--------------------- .text._ZN2at6native58_GLOBAL__N__9a069279_25_AdaptiveAveragePooling_cu_ef17039c33atomic_adaptive_average_gradinputIdEEvPT_PKS3_iiii --------------------------
	.section	.text._ZN2at6native58_GLOBAL__N__9a069279_25_AdaptiveAveragePooling_cu_ef17039c33atomic_adaptive_average_gradinputIdEEvPT_PKS3_iiii,"ax",@progbits
	.sectioninfo	@"SHI_REGISTERS=42"
	.align	128
.text._ZN2at6native58_GLOBAL__N__9a069279_25_AdaptiveAveragePooling_cu_ef17039c33atomic_adaptive_average_gradinputIdEEvPT_PKS3_iiii:
        .type           _ZN2at6native58_GLOBAL__N__9a069279_25_AdaptiveAveragePooling_cu_ef17039c33atomic_adaptive_average_gradinputIdEEvPT_PKS3_iiii,@function
        .size           _ZN2at6native58_GLOBAL__N__9a069279_25_AdaptiveAveragePooling_cu_ef17039c33atomic_adaptive_average_gradinputIdEEvPT_PKS3_iiii,(.L_x_696 - _ZN2at6native58_GLOBAL__N__9a069279_25_AdaptiveAveragePooling_cu_ef17039c33atomic_adaptive_average_gradinputIdEEvPT_PKS3_iiii)
        .other          _ZN2at6native58_GLOBAL__N__9a069279_25_AdaptiveAveragePooling_cu_ef17039c33atomic_adaptive_average_gradinputIdEEvPT_PKS3_iiii,@"STO_CUDA_ENTRY STV_DEFAULT"
_ZN2at6native58_GLOBAL__N__9a069279_25_AdaptiveAveragePooling_cu_ef17039c33atomic_adaptive_average_gradinputIdEEvPT_PKS3_iiii:
        /* <DEDUP_REMOVED lines=20> */
.L_x_306:
[----:B------:R-:W-:Y:S01]  /*0140*/  IABS R11, c[0x0][0x178] ;  /* 0x00005e00000b7a13 */ /* 0x000fe20000000000 */
[----:B------:R-:W-:Y:S01]  /*0150*/  IMAD.MOV.U32 R31, RZ, RZ, c[0x0][0x170] ;  /* 0x00005c00ff1f7624 */ /* 0x000fe200078e00ff */
[----:B------:R-:W-:Y:S01]  /*0160*/  IADD3 R30, R3, 0x1, RZ ;  /* 0x00000001031e7810 */ /* 0x000fe20007ffe0ff */
[----:B------:R-:W-:Y:S01]  /*0170*/  BSSY B0, `(.L_x_284) ;  /* 0x0000049000007945 */ /* 0x000fe20003800000 */
[----:B------:R-:W0:Y:S08]  /*0180*/  I2F.RP R0, R11 ;  /* 0x0000000b00007306 */ /* 0x000e300000209400 */
[----:B0-----:R-:W0:Y:S02]  /*0190*/  MUFU.RCP R0, R0 ;  /* 0x0000000000007308 */ /* 0x001e240000001000 */
[----:B0-----:R-:W-:-:S06]  /*01a0*/  IADD3 R8, R0, 0xffffffe, RZ ;  /* 0x0ffffffe00087810 */ /* 0x001fcc0007ffe0ff */
[----:B------:R0:W1:Y:S02]  /*01b0*/  F2I.FTZ.U32.TRUNC.NTZ R9, R8 ;  /* 0x0000000800097305 */ /* 0x000064000021f000 */
[----:B0-----:R-:W-:Y:S02]  /*01c0*/  IMAD.MOV.U32 R8, RZ, RZ, RZ ;  /* 0x000000ffff087224 */ /* 0x001fe400078e00ff */
[----:B-1----:R-:W-:-:S04]  /*01d0*/  IMAD.MOV R10, RZ, RZ, -R9 ;  /* 0x000000ffff0a7224 */ /* 0x002fc800078e0a09 */
[----:B------:R-:W-:Y:S01]  /*01e0*/  IMAD R7, R10, R11, RZ ;  /* 0x0000000b0a077224 */ /* 0x000fe200078e02ff */
[----:B------:R-:W-:-:S03]  /*01f0*/  IABS R10, R3 ;  /* 0x00000003000a7213 */ /* 0x000fc60000000000 */
[----:B------:R-:W-:-:S06]  /*0200*/  IMAD.HI.U32 R9, R9, R7, R8 ;  /* 0x0000000709097227 */ /* 0x000fcc00078e0008 */
        /* <DEDUP_REMOVED lines=42> */
[----:B------:R-:W-:Y:S05]  /*04b0*/  CALL.REL.NOINC `($__internal_9_$__cuda_sm20_div_s64) ;  /* 0x0000144000007944 */ /* 0x000fea0003c00000 */
[----:B------:R-:W-:Y:S01]  /*04c0*/  IMAD.MOV.U32 R7, RZ, RZ, R33 ;  /* 0x000000ffff077224 */ /* 0x000fe200078e0021 */
[----:B------:R-:W-:Y:S05]  /*04d0*/  BRA `(.L_x_286) ;  /* 0x0000012000007947 */ /* 0x000fea0003800000 */
.L_x_285:
        /* <DEDUP_REMOVED lines=18> */
.L_x_286:
[----:B------:R-:W-:Y:S05]  /*0600*/  BSYNC B0 ;  /* 0x0000000000007941 */ /* 0x000fea0003800000 */
.L_x_284:
[----:B------:R-:W-:Y:S01]  /*0610*/  ISETP.GE.AND P0, PT, R2, c[0x0][0x17c], PT ;  /* 0x00005f0002007a0c */ /* 0x000fe20003f06270 */
[----:B------:R-:W-:-:S12]  /*0620*/  BSSY B0, `(.L_x_287) ;  /* 0x00000c9000007945 */ /* 0x000fd80003800000 */
[----:B------:R-:W-:Y:S05]  /*0630*/  @P0 BRA `(.L_x_288) ;  /* 0x00000c7000000947 */ /* 0x000fea0003800000 */
[----:B------:R-:W-:Y:S01]  /*0640*/  IADD3 R7, R7, 0x1, -R0 ;  /* 0x0000000107077810 */ /* 0x000fe20007ffe800 */
[----:B------:R-:W-:Y:S02]  /*0650*/  IMAD R0, R0, c[0x0][0x174], RZ ;  /* 0x00005d0000007a24 */ /* 0x000fe400078e02ff */
[----:B------:R-:W-:Y:S01]  /*0660*/  IMAD R11, R3, c[0x0][0x17c], RZ ;  /* 0x00005f00030b7a24 */ /* 0x000fe200078e02ff */
[----:B------:R0:W1:Y:S01]  /*0670*/  I2F.F64 R16, R7 ;  /* 0x0000000700107312 */ /* 0x0000620000201c00 */
[----:B------:R-:W-:Y:S01]  /*0680*/  IMAD.MOV.U32 R10, RZ, RZ, R2 ;  /* 0x000000ffff0a7224 */ /* 0x000fe200078e0002 */
[----:B------:R-:W-:Y:S02]  /*0690*/  IADD3 R8, P0, R5, R0, RZ ;  /* 0x0000000005087210 */ /* 0x000fe40007f1e0ff */
[----:B------:R-:W-:Y:S02]  /*06a0*/  IADD3 R9, P1, R6, R11, RZ ;  /* 0x0000000b06097210 */ /* 0x000fe40007f3e0ff */
[----:B------:R-:W-:-:S02]  /*06b0*/  SHF.R.S32.HI R0, RZ, 0x1f, R0 ;  /* 0x0000001fff007819 */ /* 0x000fc40000011400 */
[----:B------:R-:W-:Y:S02]  /*06c0*/  SHF.R.S32.HI R13, RZ, 0x1f, R11 ;  /* 0x0000001fff0d7819 */ /* 0x000fe4000001140b */
[----:B------:R-:W-:Y:S02]  /*06d0*/  LEA.HI.X.SX32 R11, R5, R0, 0x1, P0 ;  /* 0x00000000050b7211 */ /* 0x000fe400000f0eff */
[----:B0-----:R-:W-:Y:S02]  /*06e0*/  LEA.HI.X.SX32 R13, R6, R13, 0x1, P1 ;  /* 0x0000000d060d7211 */ /* 0x001fe400008f0eff */
.L_x_304:
[----:B------:R-:W-:Y:S01]  /*06f0*/  IABS R21, c[0x0][0x17c] ;  /* 0x00005f0000157a13 */ /* 0x000fe20000000000 */
[----:B------:R-:W-:Y:S01]  /*0700*/  BSSY B1, `(.L_x_289) ;  /* 0x000004b000017945 */ /* 0x000fe20003800000 */
[----:B------:R-:W-:Y:S02]  /*0710*/  IABS R18, R10 ;  /* 0x0000000a00127213 */ /* 0x000fe40000000000 */
[----:B------:R-:W0:Y:S01]  /*0720*/  I2F.RP R0, R21 ;  /* 0x0000001500007306 */ /* 0x000e220000209400 */
[----:B------:R-:W-:-:S07]  /*0730*/  LOP3.LUT R33, RZ, c[0x0][0x17c], RZ, 0x33, !PT ;  /* 0x00005f00ff217a12 */ /* 0x000fce00078e33ff */
        /* <DEDUP_REMOVED lines=21> */
[----:B------:R-:W-:Y:S01]  /*0890*/  IMAD R0, R19, c[0x0][0x17c], R10 ;  /* 0x00005f0013007a24 */ /* 0x000fe200078e020a */
[----:B------:R-:W-:-:S03]  /*08a0*/  IADD3 R19, R10, 0x1, RZ ;  /* 0x000000010a137810 */ /* 0x000fc60007ffe0ff */
[----:B------:R-:W-:-:S05]  /*08b0*/  IMAD R0, R0, c[0x0][0x174], RZ ;  /* 0x00005d0000007a24 */ /* 0x000fca00078e02ff */
[----:B------:R-:W-:Y:S02]  /*08c0*/  IABS R14, R0 ;  /* 0x00000000000e7213 */ /* 0x000fe40000000000 */
[----:B------:R-:W-:-:S03]  /*08d0*/  LOP3.LUT R0, R0, c[0x0][0x17c], RZ, 0x3c, !PT ;  /* 0x00005f0000007a12 */ /* 0x000fc600078e3cff */
[----:B------:R-:W-:Y:S01]  /*08e0*/  IMAD.HI.U32 R15, R15, R14, RZ ;  /* 0x0000000e0f0f7227 */ /* 0x000fe200078e00ff */
[----:B------:R-:W-:-:S03]  /*08f0*/  ISETP.GE.AND P3, PT, R0, RZ, PT ;  /* 0x000000ff0000720c */ /* 0x000fc60003f66270 */
[----:B------:R-:W-:-:S04]  /*0900*/  IMAD.MOV R18, RZ, RZ, -R15 ;  /* 0x000000ffff127224 */ /* 0x000fc800078e0a0f */
[----:B------:R-:W-:Y:S02]  /*0910*/  IMAD R14, R21, R18, R14 ;  /* 0x00000012150e7224 */ /* 0x000fe400078e020e */
[----:B------:R-:W-:-:S03]  /*0920*/  IMAD.MOV.U32 R18, RZ, RZ, c[0x0][0x174] ;  /* 0x00005d00ff127624 */ /* 0x000fc600078e00ff */
        /* <DEDUP_REMOVED lines=16> */
[----:B------:R-:W-:Y:S01]  /*0a30*/  IMAD.MOV.U32 R30, RZ, RZ, R18 ;  /* 0x000000ffff1e7224 */ /* 0x000fe200078e0012 */
[----:B------:R-:W-:Y:S01]  /*0a40*/  MOV R24, 0xa80 ;  /* 0x00000a8000187802 */ /* 0x000fe20000000f00 */
[----:B------:R-:W-:Y:S02]  /*0a50*/  IMAD.MOV.U32 R26, RZ, RZ, c[0x0][0x17c] ;  /* 0x00005f00ff1a7624 */ /* 0x000fe400078e00ff */
[----:B------:R-:W-:Y:S02]  /*0a60*/  IMAD.U32 R25, RZ, RZ, UR6 ;  /* 0x00000006ff197e24 */ /* 0x000fe4000f8e00ff */
[----:B-1----:R-:W-:Y:S05]  /*0a70*/  CALL.REL.NOINC `($__internal_9_$__cuda_sm20_div_s64) ;  /* 0x00000e8000007944 */ /* 0x002fea0003c00000 */
[----:B------:R-:W-:Y:S05]  /*0a80*/  BRA `(.L_x_291) ;  /* 0x0000012000007947 */ /* 0x000fea0003800000 */
.L_x_290:
        /* <DEDUP_REMOVED lines=18> */
.L_x_291:
[----:B------:R-:W-:Y:S05]  /*0bb0*/  BSYNC B1 ;  /* 0x0000000000017941 */ /* 0x000fea0003800000 */
.L_x_289:
[----:B------:R-:W-:-:S04]  /*0bc0*/  IADD3 R0, P0, R10, R9, RZ ;  /* 0x000000090a007210 */ /* 0x000fc80007f1e0ff */
[----:B------:R-:W-:Y:S02]  /*0bd0*/  LEA.HI.X.SX32 R19, R10, R13, 0x1, P0 ;  /* 0x0000000d0a137211 */ /* 0x000fe400000f0eff */
[----:B------:R-:W-:-:S04]  /*0be0*/  LEA R18, P0, R0, c[0x0][0x168], 0x3 ;  /* 0x00005a0000127a11 */ /* 0x000fc800078018ff */
[----:B------:R-:W-:-:S06]  /*0bf0*/  LEA.HI.X R19, R0, c[0x0][0x16c], R19, 0x3, P0 ;  /* 0x00005b0000137a11 */ /* 0x000fcc00000f1c13 */
[----:B------:R-:W2:Y:S01]  /*0c00*/  LDG.E.64 R18, [R18.64] ;  /* 0x0000000812127981 */ /* 0x000ea2000c1e1b00 */
[----:B------:R-:W-:Y:S01]  /*0c10*/  IADD3 R32, R33, 0x1, -R14 ;  /* 0x0000000121207810 */ /* 0x000fe20007ffe80e */
[----:B------:R-:W-:Y:S01]  /*0c20*/  IMAD.MOV.U32 R22, RZ, RZ, 0x1 ;  /* 0x00000001ff167424 */ /* 0x000fe200078e00ff */
[----:B------:R-:W-:Y:S01]  /*0c30*/  IADD3 R35, P1, R14, R8, RZ ;  /* 0x000000080e237210 */ /* 0x000fe20007f3e0ff */
[----:B------:R-:W-:Y:S01]  /*0c40*/  BSSY B1, `(.L_x_292) ;  /* 0x0000016000017945 */ /* 0x000fe20003800000 */
[----:B------:R-:W0:Y:S02]  /*0c50*/  I2F.F64 R20, R32 ;  /* 0x0000002000147312 */ /* 0x000e240000201c00 */
[----:B------:R-:W-:-:S06]  /*0c60*/  LEA R34, P2, R35, c[0x0][0x160], 0x3 ;  /* 0x0000580023227a11 */ /* 0x000fcc00078418ff */
[----:B0-----:R-:W0:Y:S02]  /*0c70*/  MUFU.RCP64H R23, R21 ;  /* 0x0000001500177308 */ /* 0x001e240000001800 */
[----:B0-----:R-:W0:-:S06]  /*0c80*/  DFMA R24, -R20, R22, 1 ;  /* 0x3ff000001418742b */ /* 0x001e0c0000000116 */
[----:B0-----:R-:W0:-:S06]  /*0c90*/  DFMA R24, R24, R24, R24 ;  /* 0x000000181818722b */ /* 0x001e0c0000000018 */
[----:B0-----:R-:W0:-:S06]  /*0ca0*/  DFMA R24, R22, R24, R22 ;  /* 0x000000181618722b */ /* 0x001e0c0000000016 */
[----:B0-----:R-:W0:-:S06]  /*0cb0*/  DFMA R22, -R20, R24, 1 ;  /* 0x3ff000001416742b */ /* 0x001e0c0000000118 */
[----:B0-----:R-:W2:-:S06]  /*0cc0*/  DFMA R22, R24, R22, R24 ;  /* 0x000000161816722b */ /* 0x001e8c0000000018 */
[----:B--2---:R-:W0:Y:S01]  /*0cd0*/  DMUL R24, R18, R22 ;  /* 0x0000001612187228 */ /* 0x004e220000000000 */
[----:B------:R-:W-:-:S05]  /*0ce0*/  FSETP.GEU.AND P3, PT, |R19|, 6.5827683646048100446e-37, PT ;  /* 0x036000001300780b */ /* 0x000fca0003f6e200 */
[----:B0-----:R-:W0:-:S06]  /*0cf0*/  DFMA R26, -R20, R24, R18 ;  /* 0x00000018141a722b */ /* 0x001e0c0000000112 */
[----:B0-----:R-:W0:-:S10]  /*0d00*/  DFMA R24, R22, R26, R24 ;  /* 0x0000001a1618722b */ /* 0x001e140000000018 */
[----:B0-----:R-:W-:-:S05]  /*0d10*/  FFMA R0, RZ, R21, R25 ;  /* 0x00000015ff007223 */ /* 0x001fca0000000019 */
[----:B------:R-:W-:Y:S02]  /*0d20*/  FSETP.GT.AND P0, PT, |R0|, 1.469367938527859385e-39, PT ;  /* 0x001000000000780b */ /* 0x000fe40003f04200 */
[----:B------:R-:W-:-:S04]  /*0d30*/  LEA.HI.X.SX32 R0, R14, R11, 0x1, P1 ;  /* 0x0000000b0e007211 */ /* 0x000fc800008f0eff */
[----:B------:R-:W-:-:S07]  /*0d40*/  LEA.HI.X R35, R35, c[0x0][0x164], R0, 0x3, P2 ;  /* 0x0000590023237a11 */ /* 0x000fce00010f1c00 */
[----:B------:R-:W-:Y:S05]  /*0d50*/  @P0 BRA P3, `(.L_x_293) ;  /* 0x0000004000000947 */ /* 0x000fea0001800000 */
[----:B------:R-:W-:Y:S01]  /*0d60*/  IMAD.MOV.U32 R22, RZ, RZ, R20 ;  /* 0x000000ffff167224 */ /* 0x000fe200078e0014 */
[----:B------:R-:W-:Y:S01]  /*0d70*/  MOV R0, 0xda0 ;  /* 0x00000da000007802 */ /* 0x000fe20000000f00 */
[----:B------:R-:W-:Y:S02]  /*0d80*/  IMAD.MOV.U32 R23, RZ, RZ, R21 ;  /* 0x000000ffff177224 */ /* 0x000fe400078e0015 */
[----:B-1----:R-:W-:Y:S05]  /*0d90*/  CALL.REL.NOINC `($__internal_8_$__cuda_sm20_div_rn_f64_full) ;  /* 0x0000058000007944 */ /* 0x002fea0003c00000 */
.L_x_293:
[----:B------:R-:W-:Y:S05]  /*0da0*/  BSYNC B1 ;  /* 0x0000000000017941 */ /* 0x000fea0003800000 */
.L_x_292:
[----:B-1----:R-:W0:Y:S01]  /*0db0*/  MUFU.RCP64H R19, R17 ;  /* 0x0000001100137308 */ /* 0x002e220000001800 */
[----:B------:R-:W-:Y:S01]  /*0dc0*/  IMAD.MOV.U32 R18, RZ, RZ, 0x1 ;  /* 0x00000001ff127424 */ /* 0x000fe200078e00ff */
[----:B------:R-:W-:Y:S01]  /*0dd0*/  FSETP.GEU.AND P1, PT, |R25|, 6.5827683646048100446e-37, PT ;  /* 0x036000001900780b */ /* 0x000fe20003f2e200 */
[----:B------:R-:W-:Y:S04]  /*0de0*/  BSSY B1, `(.L_x_294) ;  /* 0x0000014000017945 */ /* 0x000fe80003800000 */
[----:B0-----:R-:W0:-:S06]  /*0df0*/  DFMA R20, -R16, R18, 1 ;  /* 0x3ff000001014742b */ /* 0x001e0c0000000112 */
[----:B0-----:R-:W0:-:S06]  /*0e00*/  DFMA R20, R20, R20, R20 ;  /* 0x000000141414722b */ /* 0x001e0c0000000014 */
[----:B0-----:R-:W0:-:S06]  /*0e10*/  DFMA R18, R18, R20, R18 ;  /* 0x000000141212722b */ /* 0x001e0c0000000012 */
[----:B0-----:R-:W0:-:S06]  /*0e20*/  DFMA R20, -R16, R18, 1 ;  /* 0x3ff000001014742b */ /* 0x001e0c0000000112 */
[----:B0-----:R-:W0:-:S06]  /*0e30*/  DFMA R18, R18, R20, R18 ;  /* 0x000000141212722b */ /* 0x001e0c0000000012 */
[----:B0-----:R-:W0:-:S06]  /*0e40*/  DMUL R20, R18, R24 ;  /* 0x0000001812147228 */ /* 0x001e0c0000000000 */
[----:B0-----:R-:W0:-:S06]  /*0e50*/  DFMA R22, -R16, R20, R24 ;  /* 0x000000141016722b */ /* 0x001e0c0000000118 */
[----:B0-----:R-:W0:-:S10]  /*0e60*/  DFMA R18, R18, R22, R20 ;  /* 0x000000161212722b */ /* 0x001e140000000014 */
[----:B0-----:R-:W-:-:S05]  /*0e70*/  FFMA R0, RZ, R17, R19 ;  /* 0x00000011ff007223 */ /* 0x001fca0000000013 */
[----:B------:R-:W-:-:S13]  /*0e80*/  FSETP.GT.AND P0, PT, |R0|, 1.469367938527859385e-39, PT ;  /* 0x001000000000780b */ /* 0x000fda0003f04200 */
[----:B------:R-:W-:Y:S05]  /*0e90*/  @P0 BRA P1, `(.L_x_295) ;  /* 0x0000008000000947 */ /* 0x000fea0000800000 */
[----:B------:R-:W-:Y:S01]  /*0ea0*/  IMAD.MOV.U32 R18, RZ, RZ, R24 ;  /* 0x000000ffff127224 */ /* 0x000fe200078e0018 */
[----:B------:R-:W-:Y:S01]  /*0eb0*/  MOV R0, 0xf00 ;  /* 0x00000f0000007802 */ /* 0x000fe20000000f00 */
[----:B------:R-:W-:Y:S02]  /*0ec0*/  IMAD.MOV.U32 R19, RZ, RZ, R25 ;  /* 0x000000ffff137224 */ /* 0x000fe400078e0019 */
[----:B------:R-:W-:Y:S02]  /*0ed0*/  IMAD.MOV.U32 R22, RZ, RZ, R16 ;  /* 0x000000ffff167224 */ /* 0x000fe400078e0010 */
[----:B------:R-:W-:Y:S02]  /*0ee0*/  IMAD.MOV.U32 R23, RZ, RZ, R17 ;  /* 0x000000ffff177224 */ /* 0x000fe400078e0011 */
[----:B------:R-:W-:Y:S05]  /*0ef0*/  CALL.REL.NOINC `($__internal_8_$__cuda_sm20_div_rn_f64_full) ;  /* 0x0000042000007944 */ /* 0x000fea0003c00000 */
[----:B------:R-:W-:Y:S02]  /*0f00*/  IMAD.MOV.U32 R18, RZ, RZ, R24 ;  /* 0x000000ffff127224 */ /* 0x000fe400078e0018 */
[----:B------:R-:W-:Y:S02]  /*0f10*/  IMAD.MOV.U32 R19, RZ, RZ, R25 ;  /* 0x000000ffff137224 */ /* 0x000fe400078e0019 */
.L_x_295:
[----:B------:R-:W-:Y:S05]  /*0f20*/  BSYNC B1 ;  /* 0x0000000000017941 */ /* 0x000fea0003800000 */
.L_x_294:
[----:B------:R-:W-:Y:S01]  /*0f30*/  ISETP.GE.AND P0, PT, R7, 0x1, PT ;  /* 0x000000010700780c */ /* 0x000fe20003f06270 */
[----:B------:R-:W-:-:S12]  /*0f40*/  BSSY B1, `(.L_x_296) ;  /* 0x0000033000017945 */ /* 0x000fd80003800000 */
[----:B------:R-:W-:Y:S05]  /*0f50*/  @!P0 BRA `(.L_x_297) ;  /* 0x0000031000008947 */ /* 0x000fea0003800000 */
[----:B------:R-:W-:Y:S01]  /*0f60*/  IMAD.MOV R0, RZ, RZ, -R12 ;  /* 0x000000ffff007224 */ /* 0x000fe200078e0a0c */
[----:B------:R-:W-:Y:S01]  /*0f70*/  LOP3.LUT R22, R32, 0x3, RZ, 0xc0, !PT ;  /* 0x0000000320167812 */ /* 0x000fe200078ec0ff */
[----:B------:R-:W-:Y:S02]  /*0f80*/  IMAD.IADD R14, R33, 0x1, -R14 ;  /* 0x00000001210e7824 */ /* 0x000fe400078e0a0e */
[----:B------:R-:W-:Y:S02]  /*0f90*/  IMAD R0, R0, c[0x0][0x174], R33 ;  /* 0x00005d0000007a24 */ /* 0x000fe400078e0221 */
[----:B------:R-:W-:Y:S01]  /*0fa0*/  IMAD.MOV.U32 R12, RZ, RZ, RZ ;  /* 0x000000ffff0c7224 */ /* 0x000fe200078e00ff */
[----:B------:R-:W-:Y:S02]  /*0fb0*/  ISETP.GE.U32.AND P0, PT, R14, 0x3, PT ;  /* 0x000000030e00780c */ /* 0x000fe40003f06070 */
[----:B------:R-:W-:Y:S02]  /*0fc0*/  IADD3 R24, -R15, R0, -R22 ;  /* 0x000000000f187210 */ /* 0x000fe40007ffe916 */
.L_x_303:
        /* <DEDUP_REMOVED lines=14> */
.L_x_302:
[----:B------:R-:W-:Y:S01]  /*10b0*/  IADD3 R0, R0, -0x4, RZ ;  /* 0xfffffffc00007810 */ /* 0x000fe20007ffe0ff */
[----:B0-----:R-:W-:Y:S01]  /*10c0*/  IMAD.MOV.U32 R14, RZ, RZ, R20 ;  /* 0x000000ffff0e7224 */ /* 0x001fe200078e0014 */
[----:B------:R-:W-:Y:S01]  /*10d0*/  YIELD ;  /* 0x0000000000007946 */ /* 0x000fe20003800000 */
[----:B------:R-:W-:Y:S01]  /*10e0*/  IMAD.MOV.U32 R15, RZ, RZ, R23 ;  /* 0x000000ffff0f7224 */ /* 0x000fe200078e0017 */
[----:B------:R-:W-:-:S02]  /*10f0*/  ISETP.NE.AND P2, PT, R0, -0x1, PT ;  /* 0xffffffff0000780c */ /* 0x000fc40003f45270 */
[----:B------:R-:W-:Y:S02]  /*1100*/  IADD3 R20, P4, R14, 0x20, RZ ;  /* 0x000000200e147810 */ /* 0x000fe40007f9e0ff */
[----:B------:R0:W-:Y:S04]  /*1110*/  RED.E.ADD.F64.RN.STRONG.GPU [R14.64], R18 ;  /* 0x000000120e00798e */ /* 0x0001e8000c10ed88 */
[----:B------:R0:W-:Y:S04]  /*1120*/  RED.E.ADD.F64.RN.STRONG.GPU [R14.64+0x8], R18 ;  /* 0x000008120e00798e */ /* 0x0001e8000c10ed88 */
[----:B------:R0:W-:Y:S01]  /*1130*/  RED.E.ADD.F64.RN.STRONG.GPU [R14.64+0x10], R18 ;  /* 0x000010120e00798e */ /* 0x0001e2000c10ed88 */
[----:B------:R-:W-:-:S03]  /*1140*/  IMAD.X R23, RZ, RZ, R15, P4 ;  /* 0x000000ffff177224 */ /* 0x000fc600020e060f */
[----:B------:R0:W-:Y:S01]  /*1150*/  RED.E.ADD.F64.RN.STRONG.GPU [R14.64+0x18], R18 ;  /* 0x000018120e00798e */ /* 0x0001e2000c10ed88 */
[----:B------:R-:W-:Y:S01]  /*1160*/  IADD3 R21, R21, 0x4, RZ ;  /* 0x0000000415157810 */ /* 0x000fe20007ffe0ff */
[----:B------:R-:W-:Y:S05]  /*1170*/  @P2 BRA `(.L_x_302) ;  /* 0xffffff3000002947 */ /* 0x000fea000383ffff */
.L_x_301:
[----:B------:R-:W-:Y:S05]  /*1180*/  BSYNC B3 ;  /* 0x0000000000037941 */ /* 0x000fea0003800000 */
.L_x_300:
[----:B------:R-:W-:Y:S05]  /*1190*/  @!P3 BRA `(.L_x_299) ;  /* 0x000000800000b947 */ /* 0x000fea0003800000 */
[----:B------:R-:W-:Y:S01]  /*11a0*/  ISETP.NE.AND P2, PT, R22, 0x1, PT ;  /* 0x000000011600780c */ /* 0x000fe20003f45270 */
[----:B0-----:R-:W-:-:S05]  /*11b0*/  IMAD.WIDE R14, R21, 0x8, R34 ;  /* 0x00000008150e7825 */ /* 0x001fca00078e0222 */
[----:B------:R0:W-:Y:S07]  /*11c0*/  RED.E.ADD.F64.RN.STRONG.GPU [R14.64], R18 ;  /* 0x000000120e00798e */ /* 0x0001ee000c10ed88 */
[----:B------:R-:W-:Y:S05]  /*11d0*/  @!P2 BRA `(.L_x_299) ;  /* 0x000000400000a947 */ /* 0x000fea0003800000 */
[----:B------:R-:W-:Y:S01]  /*11e0*/  ISETP.NE.AND P2, PT, R22, 0x2, PT ;  /* 0x000000021600780c */ /* 0x000fe20003f45270 */
[----:B------:R1:W-:-:S12]  /*11f0*/  RED.E.ADD.F64.RN.STRONG.GPU [R14.64+0x8], R18 ;  /* 0x000008120e00798e */ /* 0x0003d8000c10ed88 */
[----:B------:R-:W-:Y:S05]  /*1200*/  @!P2 BRA `(.L_x_299) ;  /* 0x000000100000a947 */ /* 0x000fea0003800000 */
[----:B------:R2:W-:Y:S02]  /*1210*/  RED.E.ADD.F64.RN.STRONG.GPU [R14.64+0x10], R18 ;  /* 0x000010120e00798e */ /* 0x0005e4000c10ed88 */
.L_x_299:
[----:B------:R-:W-:Y:S05]  /*1220*/  BSYNC B2 ;  /* 0x0000000000027941 */ /* 0x000fea0003800000 */
.L_x_298:
[----:B012---:R-:W-:-:S05]  /*1230*/  IMAD.MOV.U32 R15, RZ, RZ, c[0x0][0x174] ;  /* 0x00005d00ff0f7624 */ /* 0x007fca00078e00ff */
[----:B------:R-:W-:-:S04]  /*1240*/  LEA R34, P2, R15, R34, 0x3 ;  /* 0x000000220f227211 */ /* 0x000fc800078418ff */
[----:B------:R-:W-:Y:S01]  /*1250*/  LEA.HI.X R35, R15, R35, R4, 0x3, P2 ;  /* 0x000000230f237211 */ /* 0x000fe200010f1c04 */
[----:B------:R-:W-:Y:S05]  /*1260*/  @!P1 BRA `(.L_x_303) ;  /* 0xfffffd6000009947 */ /* 0x000fea000383ffff */
.L_x_297:
[----:B------:R-:W-:Y:S05]  /*1270*/  BSYNC B1 ;  /* 0x0000000000017941 */ /* 0x000fea0003800000 */
.L_x_296:
[----:B------:R-:W-:-:S04]  /*1280*/  IADD3 R10, R10, c[0x0][0x0], RZ ;  /* 0x000000000a0a7a10 */ /* 0x000fc80007ffe0ff */
[----:B------:R-:W-:-:S13]  /*1290*/  ISETP.GE.AND P0, PT, R10, c[0x0][0x17c], PT ;  /* 0x00005f000a007a0c */ /* 0x000fda0003f06270 */
[----:B------:R-:W-:Y:S05]  /*12a0*/  @!P0 BRA `(.L_x_304) ;  /* 0xfffff44000008947 */ /* 0x000fea000383ffff */
.L_x_288:
[----:B------:R-:W-:Y:S05]  /*12b0*/  BSYNC B0 ;  /* 0x0000000000007941 */ /* 0x000fea0003800000 */
.L_x_287:
[----:B------:R-:W-:-:S04]  /*12c0*/  IMAD.MOV.U32 R0, RZ, RZ, c[0x0][0x4] ;  /* 0x00000100ff007624 */ /* 0x000fc800078e00ff */
[----:B------:R-:W-:-:S05]  /*12d0*/  IMAD R3, R0, c[0x0][0x10], R3 ;  /* 0x0000040000037a24 */ /* 0x000fca00078e0203 */
[----:B------:R-:W-:-:S13]  /*12e0*/  ISETP.GE.AND P0, PT, R3, c[0x0][0x178], PT ;  /* 0x00005e0003007a0c */ /* 0x000fda0003f06270 */
[----:B------:R-:W-:Y:S01]  /*12f0*/  @P0 CALL.REL.NOINC `(.L_x_305) ;  /* 0x0000001000000944 */ /* 0x000fe20003c00000 */
[----:B------:R-:W-:Y:S05]  /*1300*/  BRA `(.L_x_306) ;  /* 0xffffee3000007947 */ /* 0x000fea000383ffff */
.L_x_305:
[----:B------:R-:W-:Y:S05]  /*1310*/  EXIT ;  /* 0x000000000000794d */ /* 0x000fea0003800000 */
        .weak           $__internal_8_$__cuda_sm20_div_rn_f64_full
        .type           $__internal_8_$__cuda_sm20_div_rn_f64_full,@function
        .size           $__internal_8_$__cuda_sm20_div_rn_f64_full,($__internal_9_$__cuda_sm20_div_s64 - $__internal_8_$__cuda_sm20_div_rn_f64_full)
$__internal_8_$__cuda_sm20_div_rn_f64_full:
[----:B------:R-:W-:Y:S01]  /*1320*/  FSETP.GEU.AND P2, PT, |R19|, 1.469367938527859385e-39, PT ;  /* 0x001000001300780b */ /* 0x000fe20003f4e200 */
[----:B------:R-:W-:Y:S01]  /*1330*/  IMAD.MOV.U32 R37, RZ, RZ, 0x1ca00000 ;  /* 0x1ca00000ff257424 */ /* 0x000fe200078e00ff */
[C---:B------:R-:W-:Y:S01]  /*1340*/  FSETP.GEU.AND P0, PT, |R23|.reuse, 1.469367938527859385e-39, PT ;  /* 0x001000001700780b */ /* 0x040fe20003f0e200 */
[----:B------:R-:W-:Y:S01]  /*1350*/  IMAD.MOV.U32 R24, RZ, RZ, R18 ;  /* 0x000000ffff187224 */ /* 0x000fe200078e0012 */
[----:B------:R-:W-:Y:S01]  /*1360*/  LOP3.LUT R20, R23, 0x800fffff, RZ, 0xc0, !PT ;  /* 0x800fffff17147812 */ /* 0x000fe200078ec0ff */
[----:B------:R-:W-:Y:S01]  /*1370*/  IMAD.MOV.U32 R28, RZ, RZ, 0x1 ;  /* 0x00000001ff1c7424 */ /* 0x000fe200078e00ff */
[----:B------:R-:W-:Y:S01]  /*1380*/  LOP3.LUT R36, R19, 0x7ff00000, RZ, 0xc0, !PT ;  /* 0x7ff0000013247812 */ /* 0x000fe200078ec0ff */
[----:B------:R-:W-:Y:S01]  /*1390*/  BSSY B2, `(.L_x_307) ;  /* 0x0000051000027945 */ /* 0x000fe20003800000 */
[----:B------:R-:W-:Y:S01]  /*13a0*/  LOP3.LUT R21, R20, 0x3ff00000, RZ, 0xfc, !PT ;  /* 0x3ff0000014157812 */ /* 0x000fe200078efcff */
[----:B------:R-:W-:Y:S01]  /*13b0*/  IMAD.MOV.U32 R20, RZ, RZ, R22 ;  /* 0x000000ffff147224 */ /* 0x000fe200078e0016 */
[----:B------:R-:W-:-:S03]  /*13c0*/  LOP3.LUT R39, R23, 0x7ff00000, RZ, 0xc0, !PT ;  /* 0x7ff0000017277812 */ /* 0x000fc600078ec0ff */
[----:B------:R-:W-:Y:S01]  /*13d0*/  @!P2 LOP3.LUT R25, R23, 0x7ff00000, RZ, 0xc0, !PT ;  /* 0x7ff000001719a812 */ /* 0x000fe200078ec0ff */
[----:B------:R-:W-:Y:S01]  /*13e0*/  @!P2 IMAD.MOV.U32 R26, RZ, RZ, RZ ;  /* 0x000000ffff1aa224 */ /* 0x000fe200078e00ff */
[----:B------:R-:W0:Y:S01]  /*13f0*/  @!P0 DMUL R20, R22, 8.98846567431157953865e+307 ;  /* 0x7fe0000016148828 */ /* 0x000e220000000000 */
[C---:B------:R-:W-:Y:S02]  /*1400*/  ISETP.GE.U32.AND P1, PT, R36.reuse, R39, PT ;  /* 0x000000272400720c */ /* 0x040fe40003f26070 */
[----:B------:R-:W-:Y:S02]  /*1410*/  @!P2 ISETP.GE.U32.AND P3, PT, R36, R25, PT ;  /* 0x000000192400a20c */ /* 0x000fe40003f66070 */
[C---:B------:R-:W-:Y:S01]  /*1420*/  SEL R25, R37.reuse, 0x63400000, !P1 ;  /* 0x6340000025197807 */ /* 0x040fe20004800000 */
[----:B0-----:R-:W0:Y:S01]  /*1430*/  MUFU.RCP64H R29, R21 ;  /* 0x00000015001d7308 */ /* 0x001e220000001800 */
[----:B------:R-:W-:Y:S02]  /*1440*/  @!P2 SEL R27, R37, 0x63400000, !P3 ;  /* 0x63400000251ba807 */ /* 0x000fe40005800000 */
[----:B------:R-:W-:-:S02]  /*1450*/  LOP3.LUT R25, R25, 0x800fffff, R19, 0xf8, !PT ;  /* 0x800fffff19197812 */ /* 0x000fc400078ef813 */
[----:B------:R-:W-:Y:S02]  /*1460*/  @!P2 LOP3.LUT R27, R27, 0x80000000, R19, 0xf8, !PT ;  /* 0x800000001b1ba812 */ /* 0x000fe400078ef813 */
[----:B------:R-:W-:Y:S02]  /*1470*/  @!P0 LOP3.LUT R39, R21, 0x7ff00000, RZ, 0xc0, !PT ;  /* 0x7ff0000015278812 */ /* 0x000fe400078ec0ff */
[----:B------:R-:W-:-:S06]  /*1480*/  @!P2 LOP3.LUT R27, R27, 0x100000, RZ, 0xfc, !PT ;  /* 0x001000001b1ba812 */ /* 0x000fcc00078efcff */
[----:B------:R-:W-:-:S04]  /*1490*/  @!P2 DFMA R24, R24, 2, -R26 ;  /* 0x400000001818a82b */ /* 0x000fc8000000081a */
[----:B0-----:R-:W0:-:S06]  /*14a0*/  DFMA R26, R28, -R20, 1 ;  /* 0x3ff000001c1a742b */ /* 0x001e0c0000000814 */
[----:B0-----:R-:W0:-:S06]  /*14b0*/  DFMA R26, R26, R26, R26 ;  /* 0x0000001a1a1a722b */ /* 0x001e0c000000001a */
[----:B0-----:R-:W0:-:S06]  /*14c0*/  DFMA R26, R28, R26, R28 ;  /* 0x0000001a1c1a722b */ /* 0x001e0c000000001c */
[----:B0-----:R-:W0:-:S06]  /*14d0*/  DFMA R28, R26, -R20, 1 ;  /* 0x3ff000001a1c742b */ /* 0x001e0c0000000814 */
[----:B0-----:R-:W0:-:S06]  /*14e0*/  DFMA R26, R26, R28, R26 ;  /* 0x0000001c1a1a722b */ /* 0x001e0c000000001a */
[----:B0-----:R-:W0:-:S06]  /*14f0*/  DMUL R28, R26, R24 ;  /* 0x000000181a1c7228 */ /* 0x001e0c0000000000 */
[----:B0-----:R-:W0:-:S06]  /*1500*/  DFMA R30, R28, -R20, R24 ;  /* 0x800000141c1e722b */ /* 0x001e0c0000000018 */
[----:B0-----:R0:W1:Y:S02]  /*1510*/  DFMA R30, R26, R30, R28 ;  /* 0x0000001e1a1e722b */ /* 0x001064000000001c */
[----:B0-----:R-:W-:Y:S01]  /*1520*/  IMAD.MOV.U32 R28, RZ, RZ, R36 ;  /* 0x000000ffff1c7224 */ /* 0x001fe200078e0024 */
[----:B------:R-:W-:-:S04]  /*1530*/  @!P2 LOP3.LUT R28, R25, 0x7ff00000, RZ, 0xc0, !PT ;  /* 0x7ff00000191ca812 */ /* 0x000fc800078ec0ff */
[----:B------:R-:W-:-:S04]  /*1540*/  IADD3 R26, R28, -0x1, RZ ;  /* 0xffffffff1c1a7810 */ /* 0x000fc80007ffe0ff */
[----:B------:R-:W-:Y:S02]  /*1550*/  ISETP.GT.U32.AND P0, PT, R26, 0x7feffffe, PT ;  /* 0x7feffffe1a00780c */ /* 0x000fe40003f04070 */
[----:B------:R-:W-:-:S04]  /*1560*/  IADD3 R26, R39, -0x1, RZ ;  /* 0xffffffff271a7810 */ /* 0x000fc80007ffe0ff */
[----:B------:R-:W-:-:S13]  /*1570*/  ISETP.GT.U32.OR P0, PT, R26, 0x7feffffe, P0 ;  /* 0x7feffffe1a00780c */ /* 0x000fda0000704470 */
[----:B------:R-:W-:Y:S05]  /*1580*/  @P0 BRA `(.L_x_308) ;  /* 0x000001c000000947 */ /* 0x000fea0003800000 */
[----:B-1----:R-:W-:-:S04]  /*1590*/  LOP3.LUT R19, R23, 0x7ff00000, RZ, 0xc0, !PT ;  /* 0x7ff0000017137812 */ /* 0x002fc800078ec0ff */
[C---:B------:R-:W-:Y:S01]  /*15a0*/  ISETP.GE.U32.AND P0, PT, R36.reuse, R19, PT ;  /* 0x000000132400720c */ /* 0x040fe20003f06070 */
[----:B------:R-:W-:-:S03]  /*15b0*/  IMAD.IADD R18, R36, 0x1, -R19 ;  /* 0x0000000124127824 */ /* 0x000fc600078e0a13 */
[----:B------:R-:W-:Y:S02]  /*15c0*/  SEL R37, R37, 0x63400000, !P0 ;  /* 0x6340000025257807 */ /* 0x000fe40004000000 */
[----:B------:R-:W-:-:S04]  /*15d0*/  IMNMX R18, R18, -0x46a00000, !PT ;  /* 0xb960000012127817 */ /* 0x000fc80007800200 */
[----:B------:R-:W-:-:S05]  /*15e0*/  IMNMX R18, R18, 0x46a00000, PT ;  /* 0x46a0000012127817 */ /* 0x000fca0003800200 */
[----:B------:R-:W-:Y:S02]  /*15f0*/  IMAD.IADD R28, R18, 0x1, -R37 ;  /* 0x00000001121c7824 */ /* 0x000fe400078e0a25 */
[----:B------:R-:W-:-:S03]  /*1600*/  IMAD.MOV.U32 R18, RZ, RZ, RZ ;  /* 0x000000ffff127224 */ /* 0x000fc600078e00ff */
[----:B------:R-:W-:-:S06]  /*1610*/  IADD3 R19, R28, 0x7fe00000, RZ ;  /* 0x7fe000001c137810 */ /* 0x000fcc0007ffe0ff */
[----:B------:R-:W0:-:S10]  /*1620*/  DMUL R26, R30, R18 ;  /* 0x000000121e1a7228 */ /* 0x000e140000000000 */
        /* <DEDUP_REMOVED lines=8> */
[----:B------:R-:W-:Y:S01]  /*16b0*/  IMAD.MOV R19, RZ, RZ, -R28 ;  /* 0x000000ffff137224 */ /* 0x000fe200078e0a1c */
[----:B------:R-:W0:Y:S01]  /*16c0*/  DMUL.RP R20, R30, R20 ;  /* 0x000000141e147228 */ /* 0x000e220000008000 */
[----:B------:R-:W-:-:S06]  /*16d0*/  IMAD.MOV.U32 R18, RZ, RZ, RZ ;  /* 0x000000ffff127224 */ /* 0x000fcc00078e00ff */
[----:B------:R-:W1:-:S03]  /*16e0*/  DFMA R18, R26, -R18, R30 ;  /* 0x800000121a12722b */ /* 0x000e46000000001e */
[----:B0-----:R-:W-:-:S03]  /*16f0*/  LOP3.LUT R23, R21, R23, RZ, 0x3c, !PT ;  /* 0x0000001715177212 */ /* 0x001fc600078e3cff */
[----:B-1----:R-:W-:-:S04]  /*1700*/  IADD3 R18, -R28, -0x43300000, RZ ;  /* 0xbcd000001c127810 */ /* 0x002fc80007ffe1ff */
[----:B------:R-:W-:-:S04]  /*1710*/  FSETP.NEU.AND P0, PT, |R19|, R18, PT ;  /* 0x000000121300720b */ /* 0x000fc80003f0d200 */
[----:B------:R-:W-:Y:S02]  /*1720*/  FSEL R26, R20, R26, !P0 ;  /* 0x0000001a141a7208 */ /* 0x000fe40004000000 */
[----:B------:R-:W-:Y:S01]  /*1730*/  FSEL R27, R23, R27, !P0 ;  /* 0x0000001b171b7208 */ /* 0x000fe20004000000 */
[----:B------:R-:W-:Y:S05]  /*1740*/  BRA `(.L_x_309) ;  /* 0x0000015000007947 */ /* 0x000fea0003800000 */
.L_x_308:
[----:B-1----:R-:W0:-:S14]  /*1750*/  DSETP.NAN.AND P0, PT, R18, R18, PT ;  /* 0x000000121200722a */ /* 0x002e1c0003f08000 */
[----:B0-----:R-:W-:Y:S05]  /*1760*/  @P0 BRA `(.L_x_310) ;  /* 0x0000011000000947 */ /* 0x001fea0003800000 */
[----:B------:R-:W0:-:S14]  /*1770*/  DSETP.NAN.AND P0, PT, R22, R22, PT ;  /* 0x000000161600722a */ /* 0x000e1c0003f08000 */
[----:B0-----:R-:W-:Y:S05]  /*1780*/  @P0 BRA `(.L_x_311) ;  /* 0x000000c000000947 */ /* 0x001fea0003800000 */
[----:B------:R-:W-:Y:S01]  /*1790*/  ISETP.NE.AND P0, PT, R28, R39, PT ;  /* 0x000000271c00720c */ /* 0x000fe20003f05270 */
[----:B------:R-:W-:Y:S02]  /*17a0*/  IMAD.MOV.U32 R26, RZ, RZ, 0x0 ;  /* 0x00000000ff1a7424 */ /* 0x000fe400078e00ff */
[----:B------:R-:W-:-:S10]  /*17b0*/  IMAD.MOV.U32 R27, RZ, RZ, -0x80000 ;  /* 0xfff80000ff1b7424 */ /* 0x000fd400078e00ff */
[----:B------:R-:W-:Y:S05]  /*17c0*/  @!P0 BRA `(.L_x_309) ;  /* 0x000000d000008947 */ /* 0x000fea0003800000 */
[----:B------:R-:W-:Y:S02]  /*17d0*/  ISETP.NE.AND P0, PT, R28, 0x7ff00000, PT ;  /* 0x7ff000001c00780c */ /* 0x000fe40003f05270 */
[----:B------:R-:W-:Y:S02]  /*17e0*/  LOP3.LUT R27, R19, 0x80000000, R23, 0x48, !PT ;  /* 0x80000000131b7812 */ /* 0x000fe400078e4817 */
[----:B------:R-:W-:-:S13]  /*17f0*/  ISETP.EQ.OR P0, PT, R39, RZ, !P0 ;  /* 0x000000ff2700720c */ /* 0x000fda0004702670 */
[----:B------:R-:W-:Y:S01]  /*1800*/  @P0 LOP3.LUT R18, R27, 0x7ff00000, RZ, 0xfc, !PT ;  /* 0x7ff000001b120812 */ /* 0x000fe200078efcff */
[----:B------:R-:W-:Y:S02]  /*1810*/  @!P0 IMAD.MOV.U32 R26, RZ, RZ, RZ ;  /* 0x000000ffff1a8224 */ /* 0x000fe400078e00ff */
[----:B------:R-:W-:Y:S02]  /*1820*/  @P0 IMAD.MOV.U32 R26, RZ, RZ, RZ ;  /* 0x000000ffff1a0224 */ /* 0x000fe400078e00ff */
[----:B------:R-:W-:Y:S01]  /*1830*/  @P0 IMAD.MOV.U32 R27, RZ, RZ, R18 ;  /* 0x000000ffff1b0224 */ /* 0x000fe200078e0012 */
[----:B------:R-:W-:Y:S05]  /*1840*/  BRA `(.L_x_309) ;  /* 0x0000005000007947 */ /* 0x000fea0003800000 */
.L_x_311:
[----:B------:R-:W-:Y:S01]  /*1850*/  LOP3.LUT R27, R23, 0x80000, RZ, 0xfc, !PT ;  /* 0x00080000171b7812 */ /* 0x000fe200078efcff */
[----:B------:R-:W-:Y:S01]  /*1860*/  IMAD.MOV.U32 R26, RZ, RZ, R22 ;  /* 0x000000ffff1a7224 */ /* 0x000fe200078e0016 */
[----:B------:R-:W-:Y:S05]  /*1870*/  BRA `(.L_x_309) ;  /* 0x0000002000007947 */ /* 0x000fea0003800000 */
.L_x_310:
[----:B------:R-:W-:Y:S01]  /*1880*/  LOP3.LUT R27, R19, 0x80000, RZ, 0xfc, !PT ;  /* 0x00080000131b7812 */ /* 0x000fe200078efcff */
[----:B------:R-:W-:Y:S02]  /*1890*/  IMAD.MOV.U32 R26, RZ, RZ, R18 ;  /* 0x000000ffff1a7224 */ /* 0x000fe400078e0012 */
.L_x_309:
[----:B------:R-:W-:Y:S05]  /*18a0*/  BSYNC B2 ;  /* 0x0000000000027941 */ /* 0x000fea0003800000 */
.L_x_307:
[----:B------:R-:W-:Y:S02]  /*18b0*/  IMAD.MOV.U32 R18, RZ, RZ, R0 ;  /* 0x000000ffff127224 */ /* 0x000fe400078e0000 */
[----:B------:R-:W-:-:S02]  /*18c0*/  IMAD.MOV.U32 R19, RZ, RZ, 0x0 ;  /* 0x00000000ff137424 */ /* 0x000fc400078e00ff */
[----:B------:R-:W-:Y:S02]  /*18d0*/  IMAD.MOV.U32 R24, RZ, RZ, R26 ;  /* 0x000000ffff187224 */ /* 0x000fe400078e001a */
[----:B------:R-:W-:Y:S01]  /*18e0*/  IMAD.MOV.U32 R25, RZ, RZ, R27 ;  /* 0x000000ffff197224 */ /* 0x000fe200078e001b */
[----:B------:R-:W-:Y:S06]  /*18f0*/  RET.REL.NODEC R18 `(_ZN2at6native58_GLOBAL__N__9a069279_25_AdaptiveAveragePooling_cu_ef17039c33atomic_adaptive_average_gradinputIdEEvPT_PKS3_iiii) ;  /* 0xffffe70012007950 */ /* 0x000fec0003c3ffff */
        .weak           $__internal_9_$__cuda_sm20_div_s64
        .type           $__internal_9_$__cuda_sm20_div_s64,@function
        .size           $__internal_9_$__cuda_sm20_div_s64,(.L_x_696 - $__internal_9_$__cuda_sm20_div_s64)
$__internal_9_$__cuda_sm20_div_s64:
        /* <DEDUP_REMOVED lines=20> */
[----:B------:R-:W-:-:S05]  /*1a40*/  IMAD.HI.U32 R22, P1, R21, R29, R22 ;  /* 0x0000001d15167227 */ /* 0x000fca0007820016 */
[----:B------:R-:W-:Y:S01]  /*1a50*/  IADD3 R23, P2, R27, R22, RZ ;  /* 0x000000161b177210 */ /* 0x000fe20007f5e0ff */
[----:B------:R-:W-:-:S04]  /*1a60*/  IMAD.X R22, R31, 0x1, R21, P0 ;  /* 0x000000011f167824 */ /* 0x000fc800000e0615 */
[----:B------:R-:W-:Y:S01]  /*1a70*/  IMAD.WIDE.U32 R20, R23, R18, RZ ;  /* 0x0000001217147225 */ /* 0x000fe200078e00ff */
[----:B------:R-:W-:-:S03]  /*1a80*/  IADD3.X R27, RZ, RZ, R22, P2, P1 ;  /* 0x000000ffff1b7210 */ /* 0x000fc600017e2416 */
        /* <DEDUP_REMOVED lines=28> */
[C---:B------:R-:W-:Y:S01]  /*1c50*/  IMAD R21, R27.reuse, R19, R21 ;  /* 0x000000131b157224 */ /* 0x040fe200078e0215 */
[----:B------:R-:W-:Y:S02]  /*1c60*/  IADD3 R20, R27, 0x1, RZ ;  /* 0x000000011b147810 */ /* 0x000fe40007ffe0ff */
        /* <DEDUP_REMOVED lines=20> */
[----:B------:R-:W-:Y:S06]  /*1db0*/  RET.REL.NODEC R24 `(_ZN2at6native58_GLOBAL__N__9a069279_25_AdaptiveAveragePooling_cu_ef17039c33atomic_adaptive_average_gradinputIdEEvPT_PKS3_iiii) ;  /* 0xffffe24018007950 */ /* 0x000fec0003c3ffff */
.L_x_312:
        /* <DEDUP_REMOVED lines=12> */
.L_x_696:


//--------------------- .text._ZN2at6native58_GLOBAL__N__9a069279_25_AdaptiveAveragePooling_cu_ef17039c31adaptive_average_gradinput_nhwcIiN3c108BFloat16EEEvPT0_PKS5_iiiiiiiiT_S9_S9_S9_ --------------------------
	.section	.text._ZN2at6native58_GLOBAL__N__9a069279_25_AdaptiveAveragePooling_cu_ef17039c31adaptive_average_gradinput_nhwcIiN3c108BFloat16EEEvPT0_PKS5_iiiiiiiiT_S9_S9_S9_,"ax",@progbits
	.sectioninfo	@"SHI_REGISTERS=32"
	.align	128
.text._ZN2at6native58_GLOBAL__N__9a069279_25_AdaptiveAveragePooling_cu_ef17039c31adaptive_average_gradinput_nhwcIiN3c108BFloat16EEEvPT0_PKS5_iiiiiiiiT_S9_S9_S9_:
        .type           _ZN2at6native58_GLOBAL__N__9a069279_25_AdaptiveAveragePooling_cu_ef17039c31adaptive_average_gradinput_nhwcIiN3c108BFloat16EEEvPT0_PKS5_iiiiiiiiT_S9_S9_S9_,@function
        .size           _ZN2at6native58_GLOBAL__N__9a069279_25_AdaptiveAveragePooling_cu_ef17039c31adaptive_average_gradinput_nhwcIiN3c108BFloat16EEEvPT0_PKS5_iiiiiiiiT_S9_S9_S9_,(.L_x_699 - _ZN2at6native58_GLOBAL__N__9a069279_25_AdaptiveAveragePooling_cu_ef17039c31adaptive_average_gradinput_nhwcIiN3c108BFloat16EEEvPT0_PKS5_iiiiiiiiT_S9_S9_S9_)
        .other          _ZN2at6native58_GLOBAL__N__9a069279_25_AdaptiveAveragePooling_cu_ef17039c31adaptive_average_gradinput_nhwcIiN3c108BFloat16EEEvPT0_PKS5_iiiiiiiiT_S9_S9_S9_,@"STO_CUDA_ENTRY STV_DEFAULT"
_ZN2at6native58_GLOBAL__N__9a069279_25_AdaptiveAveragePooling_cu_ef17039c31adaptive_average_gradinput_nhwcIiN3c108BFloat16EEEvPT0_PKS5_iiiiiiiiT_S9_S9_S9_:
[----:B------:R-:W-:Y:S02]  /*0000*/  IMAD.MOV.U32 R1, RZ, RZ, c[0x0][0x28] ;  /* 0x00000a00ff017624 */ /* 0x000fe400078e00ff */
[----:B------:R-:W0:Y:S01]  /*0010*/  S2R R7, SR_TID.Z ;  /* 0x0000000000077919 */ /* 0x000e220000002300 */
[----:B------:R-:W-:Y:S01]  /*0020*/  IMAD.MOV.U32 R0, RZ, RZ, c[0x0][0x0] ;  /* 0x00000000ff007624 */ /* 0x000fe200078e00ff */
[----:B------:R-:W-:Y:S02]  /*0030*/  BSSY B0, `(.L_x_313) ;  /* 0x000010d000007945 */ /* 0x000fe40003800000 */
[----:B------:R-:W0:Y:S01]  /*0040*/  S2R R4, SR_TID.Y ;  /* 0x0000000000047919 */ /* 0x000e220000002200 */
[----:B------:R-:W-:-:S03]  /*0050*/  IMAD R0, R0, c[0x0][0x4], RZ ;  /* 0x0000010000007a24 */ /* 0x000fc600078e02ff */
[----:B------:R-:W1:Y:S01]  /*0060*/  S2R R5, SR_TID.X ;  /* 0x0000000000057919 */ /* 0x000e620000002100 */
[----:B------:R-:W-:Y:S02]  /*0070*/  IMAD R0, R0, c[0x0][0x8], RZ ;  /* 0x0000020000007a24 */ /* 0x000fe400078e02ff */
[----:B0-----:R-:W-:-:S04]  /*0080*/  IMAD R2, R7, c[0x0][0x4], R4 ;  /* 0x0000010007027a24 */ /* 0x001fc800078e0204 */
[----:B------:R-:W-:-:S04]  /*0090*/  IMAD R2, R2, c[0x0][0x0], RZ ;  /* 0x0000000002027a24 */ /* 0x000fc800078e02ff */
[----:B-1----:R-:W-:-:S05]  /*00a0*/  IMAD.IADD R3, R2, 0x1, R5 ;  /* 0x0000000102037824 */ /* 0x002fca00078e0205 */
[----:B------:R-:W-:-:S13]  /*00b0*/  ISETP.GE.AND P0, PT, R3, c[0x0][0x17c], PT ;  /* 0x00005f0003007a0c */ /* 0x000fda0003f06270 */
[----:B------:R-:W-:Y:S05]  /*00c0*/  @P0 BRA `(.L_x_314) ;  /* 0x0000103000000947 */ /* 0x000fea0003800000 */
[----:B------:R-:W0:Y:S01]  /*00d0*/  I2F.U32.RP R10, R0 ;  /* 0x00000000000a7306 */ /* 0x000e220000209000 */
[----:B------:R-:W-:Y:S01]  /*00e0*/  IADD3 R11, R7, c[0x0][0x8], RZ ;  /* 0x00000200070b7a10 */ /* 0x000fe20007ffe0ff */
[----:B------:R-:W-:Y:S01]  /*00f0*/  IMAD.MOV R13, RZ, RZ, -R0 ;  /* 0x000000ffff0d7224 */ /* 0x000fe200078e0a00 */
[----:B------:R-:W-:Y:S01]  /*0100*/  ISETP.NE.U32.AND P2, PT, R0, RZ, PT ;  /* 0x000000ff0000720c */ /* 0x000fe20003f45070 */
[----:B------:R-:W-:Y:S01]  /*0110*/  IMAD.MOV.U32 R12, RZ, RZ, c[0x0][0x17c] ;  /* 0x00005f00ff0c7624 */ /* 0x000fe200078e00ff */
[----:B------:R-:W-:Y:S01]  /*0120*/  BSSY B1, `(.L_x_315) ;  /* 0x0000057000017945 */ /* 0x000fe20003800000 */
[----:B------:R-:W-:Y:S02]  /*0130*/  IMAD R6, R11, c[0x0][0x4], R4 ;  /* 0x000001000b067a24 */ /* 0x000fe400078e0204 */
[----:B------:R-:W-:Y:S01]  /*0140*/  IMAD.MOV.U32 R19, RZ, RZ, R3 ;  /* 0x000000ffff137224 */ /* 0x000fe200078e0003 */
[----:B------:R-:W-:Y:S01]  /*0150*/  IADD3 R12, R12, -0x1, RZ ;  /* 0xffffffff0c0c7810 */ /* 0x000fe20007ffe0ff */
[----:B------:R-:W-:-:S05]  /*0160*/  IMAD R6, R6, c[0x0][0x0], R5 ;  /* 0x0000000006067a24 */ /* 0x000fca00078e0205 */
[----:B------:R-:W-:Y:S01]  /*0170*/  LOP3.LUT R11, RZ, R6, RZ, 0x33, !PT ;  /* 0x00000006ff0b7212 */ /* 0x000fe200078e33ff */
[----:B0-----:R-:W0:Y:S03]  /*0180*/  MUFU.RCP R10, R10 ;  /* 0x0000000a000a7308 */ /* 0x001e260000001000 */
[----:B------:R-:W-:Y:S02]  /*0190*/  IADD3 R11, R11, c[0x0][0x17c], R0 ;  /* 0x00005f000b0b7a10 */ /* 0x000fe40007ffe000 */
[----:B0-----:R-:W-:-:S04]  /*01a0*/  IADD3 R8, R10, 0xffffffe, RZ ;  /* 0x0ffffffe0a087810 */ /* 0x001fc80007ffe0ff */
[----:B------:R0:W1:Y:S02]  /*01b0*/  F2I.FTZ.U32.TRUNC.NTZ R9, R8 ;  /* 0x0000000800097305 */ /* 0x000064000021f000 */
[----:B0-----:R-:W-:Y:S02]  /*01c0*/  IMAD.MOV.U32 R8, RZ, RZ, RZ ;  /* 0x000000ffff087224 */ /* 0x001fe400078e00ff */
[----:B-1----:R-:W-:-:S04]  /*01d0*/  IMAD R13, R13, R9, RZ ;  /* 0x000000090d0d7224 */ /* 0x002fc800078e02ff */
[----:B------:R-:W-:-:S06]  /*01e0*/  IMAD.HI.U32 R6, R9, R13, R8 ;  /* 0x0000000d09067227 */ /* 0x000fcc00078e0008 */
[----:B------:R-:W-:-:S04]  /*01f0*/  IMAD.HI.U32 R6, R6, R11, RZ ;  /* 0x0000000b06067227 */ /* 0x000fc800078e00ff */
[----:B------:R-:W-:-:S04]  /*0200*/  IMAD.MOV R8, RZ, RZ, -R6 ;  /* 0x000000ffff087224 */ /* 0x000fc800078e0a06 */
[----:B------:R-:W-:-:S05]  /*0210*/  IMAD R11, R0, R8, R11 ;  /* 0x00000008000b7224 */ /* 0x000fca00078e020b */
[----:B------:R-:W-:-:S13]  /*0220*/  ISETP.GE.U32.AND P0, PT, R11, R0, PT ;  /* 0x000000000b00720c */ /* 0x000fda0003f06070 */
[----:B------:R-:W-:Y:S01]  /*0230*/  @P0 IMAD.IADD R11, R11, 0x1, -R0 ;  /* 0x000000010b0b0824 */ /* 0x000fe200078e0a00 */
[----:B------:R-:W-:-:S04]  /*0240*/  @P0 IADD3 R6, R6, 0x1, RZ ;  /* 0x0000000106060810 */ /* 0x000fc80007ffe0ff */
[----:B------:R-:W-:-:S13]  /*0250*/  ISETP.GE.U32.AND P1, PT, R11, R0, PT ;  /* 0x000000000b00720c */ /* 0x000fda0003f26070 */
[----:B------:R-:W-:Y:S02]  /*0260*/  @P1 IADD3 R6, R6, 0x1, RZ ;  /* 0x0000000106061810 */ /* 0x000fe40007ffe0ff */
[----:B------:R-:W-:-:S04]  /*0270*/  @!P2 LOP3.LUT R6, RZ, R0, RZ, 0x33, !PT ;  /* 0x00000000ff06a212 */ /* 0x000fc800078e33ff */
[C---:B------:R-:W-:Y:S02]  /*0280*/  IADD3 R13, R6.reuse, 0x1, RZ ;  /* 0x00000001060d7810 */ /* 0x040fe40007ffe0ff */
[----:B------:R-:W-:Y:S02]  /*0290*/  ISETP.GE.U32.AND P0, PT, R6, 0x3, PT ;  /* 0x000000030600780c */ /* 0x000fe40003f06070 */
[----:B------:R-:W-:-:S13]  /*02a0*/  LOP3.LUT P1, R13, R13, 0x3, RZ, 0xc0, !PT ;  /* 0x000000030d0d7812 */ /* 0x000fda000782c0ff */
[----:B------:R-:W-:Y:S05]  /*02b0*/  @!P1 BRA `(.L_x_316) ;  /* 0x000003d000009947 */ /* 0x000fea0003800000 */
[----:B------:R-:W-:Y:S02]  /*02c0*/  IABS R8, c[0x0][0x17c] ;  /* 0x00005f0000087a13 */ /* 0x000fe40000000000 */
[----:B------:R-:W-:Y:S02]  /*02d0*/  IABS R6, c[0x0][0x17c] ;  /* 0x00005f0000067a13 */ /* 0x000fe40000000000 */
[----:B------:R-:W0:Y:S01]  /*02e0*/  I2F.RP R9, R8 ;  /* 0x0000000800097306 */ /* 0x000e220000209400 */
[----:B------:R-:W-:-:S07]  /*02f0*/  ISETP.NE.AND P1, PT, RZ, c[0x0][0x17c], PT ;  /* 0x00005f00ff007a0c */ /* 0x000fce0003f25270 */
[----:B------:R-:W1:Y:S08]  /*0300*/  I2F.RP R16, R6 ;  /* 0x0000000600107306 */ /* 0x000e700000209400 */
[----:B0-----:R-:W0:Y:S08]  /*0310*/  MUFU.RCP R9, R9 ;  /* 0x0000000900097308 */ /* 0x001e300000001000 */
[----:B-1----:R-:W1:Y:S01]  /*0320*/  MUFU.RCP R16, R16 ;  /* 0x0000001000107308 */ /* 0x002e620000001000 */
[----:B0-----:R-:W-:-:S07]  /*0330*/  IADD3 R10, R9, 0xffffffe, RZ ;  /* 0x0ffffffe090a7810 */ /* 0x001fce0007ffe0ff */
[----:B------:R0:W2:Y:S01]  /*0340*/  F2I.FTZ.U32.TRUNC.NTZ R11, R10 ;  /* 0x0000000a000b7305 */ /* 0x0000a2000021f000 */
[----:B-1----:R-:W-:-:S07]  /*0350*/  IADD3 R14, R16, 0xffffffe, RZ ;  /* 0x0ffffffe100e7810 */ /* 0x002fce0007ffe0ff */
[----:B------:R1:W3:Y:S01]  /*0360*/  F2I.FTZ.U32.TRUNC.NTZ R15, R14 ;  /* 0x0000000e000f7305 */ /* 0x0002e2000021f000 */
[----:B0-----:R-:W-:Y:S02]  /*0370*/  IMAD.MOV.U32 R10, RZ, RZ, RZ ;  /* 0x000000ffff0a7224 */ /* 0x001fe400078e00ff */
[----:B--2---:R-:W-:Y:S02]  /*0380*/  IMAD.MOV R17, RZ, RZ, -R11 ;  /* 0x000000ffff117224 */ /* 0x004fe400078e0a0b */
[----:B-1----:R-:W-:Y:S02]  /*0390*/  IMAD.MOV.U32 R14, RZ, RZ, RZ ;  /* 0x000000ffff0e7224 */ /* 0x002fe400078e00ff */
[----:B------:R-:W-:Y:S02]  /*03a0*/  IMAD R17, R17, R8, RZ ;  /* 0x0000000811117224 */ /* 0x000fe400078e02ff */
[----:B---3--:R-:W-:Y:S02]  /*03b0*/  IMAD.MOV R19, RZ, RZ, -R15 ;  /* 0x000000ffff137224 */ /* 0x008fe400078e0a0f */
[----:B------:R-:W-:-:S04]  /*03c0*/  IMAD.HI.U32 R9, R11, R17, R10 ;  /* 0x000000110b097227 */ /* 0x000fc800078e000a */
[----:B------:R-:W-:Y:S02]  /*03d0*/  IMAD R19, R19, R6, RZ ;  /* 0x0000000613137224 */ /* 0x000fe400078e02ff */
[----:B------:R-:W-:Y:S02]  /*03e0*/  IMAD.MOV.U32 R11, RZ, RZ, c[0x0][0x17c] ;  /* 0x00005f00ff0b7624 */ /* 0x000fe400078e00ff */
[----:B------:R-:W-:-:S04]  /*03f0*/  IMAD.HI.U32 R10, R15, R19, R14 ;  /* 0x000000130f0a7227 */ /* 0x000fc800078e000e */
[----:B------:R-:W-:Y:S01]  /*0400*/  IMAD.MOV.U32 R14, RZ, RZ, R13 ;  /* 0x000000ffff0e7224 */ /* 0x000fe200078e000d */
[----:B------:R-:W-:Y:S01]  /*0410*/  LOP3.LUT R13, RZ, c[0x0][0x17c], RZ, 0x33, !PT ;  /* 0x00005f00ff0d7a12 */ /* 0x000fe200078e33ff */
[----:B------:R-:W-:-:S04]  /*0420*/  IMAD.MOV.U32 R19, RZ, RZ, R3 ;  /* 0x000000ffff137224 */ /* 0x000fc800078e0003 */
.L_x_317:
[----:B------:R-:W-:Y:S01]  /*0430*/  IMAD R23, R19, c[0x0][0x184], RZ ;  /* 0x0000610013177a24 */ /* 0x000fe200078e02ff */
[----:B------:R-:W-:-:S04]  /*0440*/  IADD3 R14, R14, -0x1, RZ ;  /* 0xffffffff0e0e7810 */ /* 0x000fc80007ffe0ff */
[----:B0-----:R-:W-:Y:S02]  /*0450*/  IABS R17, R23 ;  /* 0x0000001700117213 */ /* 0x001fe40000000000 */
[----:B------:R-:W-:-:S03]  /*0460*/  IADD3 R18, R12, c[0x0][0x184], R23 ;  /* 0x000061000c127a10 */ /* 0x000fc60007ffe017 */
[----:B------:R-:W-:Y:S01]  /*0470*/  IMAD.HI.U32 R15, R9, R17, RZ ;  /* 0x00000011090f7227 */ /* 0x000fe200078e00ff */
[----:B------:R-:W-:Y:S02]  /*0480*/  IABS R21, R18 ;  /* 0x0000001200157213 */ /* 0x000fe40000000000 */
[----:B------:R-:W-:Y:S01]  /*0490*/  LOP3.LUT R18, R18, c[0x0][0x17c], RZ, 0x3c, !PT ;  /* 0x00005f0012127a12 */ /* 0x000fe200078e3cff */
[----:B------:R-:W-:-:S04]  /*04a0*/  IMAD.MOV R9, RZ, RZ, -R15 ;  /* 0x000000ffff097224 */ /* 0x000fc800078e0a0f */
[----:B------:R-:W-:Y:S02]  /*04b0*/  IMAD R17, R6, R9, R17 ;  /* 0x0000000906117224 */ /* 0x000fe400078e0211 */
[----:B------:R-:W-:-:S03]  /*04c0*/  IMAD.MOV.U32 R9, RZ, RZ, R10 ;  /* 0x000000ffff097224 */ /* 0x000fc600078e000a */
[----:B------:R-:W-:Y:S01]  /*04d0*/  ISETP.GT.U32.AND P6, PT, R8, R17, PT ;  /* 0x000000110800720c */ /* 0x000fe20003fc4070 */
[----:B------:R-:W-:-:S04]  /*04e0*/  IMAD.HI.U32 R20, R9, R21, RZ ;  /* 0x0000001509147227 */ /* 0x000fc800078e00ff */
[----:B------:R-:W-:-:S04]  /*04f0*/  IMAD.MOV R16, RZ, RZ, -R20 ;  /* 0x000000ffff107224 */ /* 0x000fc800078e0a14 */
[----:B------:R-:W-:Y:S01]  /*0500*/  IMAD R21, R6, R16, R21 ;  /* 0x0000001006157224 */ /* 0x000fe200078e0215 */
[----:B------:R-:W-:-:S03]  /*0510*/  LOP3.LUT R16, R23, c[0x0][0x17c], RZ, 0x3c, !PT ;  /* 0x00005f0017107a12 */ /* 0x000fc600078e3cff */
[--C-:B------:R-:W-:Y:S01]  /*0520*/  @!P6 IMAD.IADD R17, R17, 0x1, -R6.reuse ;  /* 0x000000011111e824 */ /* 0x100fe200078e0a06 */
[----:B------:R-:W-:Y:S01]  /*0530*/  ISETP.GE.AND P2, PT, R16, RZ, PT ;  /* 0x000000ff1000720c */ /* 0x000fe20003f46270 */
[----:B------:R-:W-:Y:S01]  /*0540*/  IMAD.SHL.U32 R16, R19, 0x4, RZ ;  /* 0x0000000413107824 */ /* 0x000fe200078e00ff */
[----:B------:R-:W-:Y:S01]  /*0550*/  @!P6 IADD3 R15, R15, 0x1, RZ ;  /* 0x000000010f0fe810 */ /* 0x000fe20007ffe0ff */
[----:B------:R-:W-:Y:S01]  /*0560*/  IMAD.IADD R19, R0, 0x1, R19 ;  /* 0x0000000100137824 */ /* 0x000fe200078e0213 */
[----:B------:R-:W-:Y:S01]  /*0570*/  ISETP.GE.U32.AND P4, PT, R17, R8, PT ;  /* 0x000000081100720c */ /* 0x000fe20003f86070 */
[----:B------:R-:W-:Y:S01]  /*0580*/  IMAD.MOV.U32 R8, RZ, RZ, R6 ;  /* 0x000000ffff087224 */ /* 0x000fe200078e0006 */
[----:B------:R-:W-:Y:S01]  /*0590*/  ISETP.GE.AND P6, PT, R18, RZ, PT ;  /* 0x000000ff1200720c */ /* 0x000fe20003fc6270 */
[----:B------:R-:W-:-:S03]  /*05a0*/  IMAD R17, R11, 0x4, R16 ;  /* 0x000000040b117824 */ /* 0x000fc600078e0210 */
[----:B------:R-:W-:-:S07]  /*05b0*/  ISETP.GT.U32.AND P5, PT, R8, R21, PT ;  /* 0x000000150800720c */ /* 0x000fce0003fa4070 */
[----:B------:R-:W-:-:S05]  /*05c0*/  @P4 IADD3 R15, R15, 0x1, RZ ;  /* 0x000000010f0f4810 */ /* 0x000fca0007ffe0ff */
[----:B------:R-:W-:Y:S01]  /*05d0*/  @!P2 IMAD.MOV R15, RZ, RZ, -R15 ;  /* 0x000000ffff0fa224 */ /* 0x000fe200078e0a0f */
[----:B------:R-:W-:Y:S01]  /*05e0*/  @!P5 IADD3 R20, R20, 0x1, RZ ;  /* 0x000000011414d810 */ /* 0x000fe20007ffe0ff */
[----:B------:R-:W-:Y:S01]  /*05f0*/  @!P5 IMAD.IADD R21, R21, 0x1, -R6 ;  /* 0x000000011515d824 */ /* 0x000fe200078e0a06 */
[----:B------:R-:W-:Y:S02]  /*0600*/  ISETP.NE.AND P2, PT, R14, RZ, PT ;  /* 0x000000ff0e00720c */ /* 0x000fe40003f45270 */
[----:B------:R-:W-:Y:S02]  /*0610*/  SEL R15, R13, R15, !P1 ;  /* 0x0000000f0d0f7207 */ /* 0x000fe40004800000 */
[----:B------:R-:W-:-:S03]  /*0620*/  ISETP.GE.U32.AND P3, PT, R21, R8, PT ;  /* 0x000000081500720c */ /* 0x000fc60003f66070 */
[----:B------:R0:W-:Y:S10]  /*0630*/  STS [R16], R15 ;  /* 0x0000000f10007388 */ /* 0x0001f40000000800 */
[----:B------:R-:W-:-:S05]  /*0640*/  @P3 IADD3 R20, R20, 0x1, RZ ;  /* 0x0000000114143810 */ /* 0x000fca0007ffe0ff */
[----:B------:R-:W-:-:S05]  /*0650*/  @!P6 IMAD.MOV R20, RZ, RZ, -R20 ;  /* 0x000000ffff14e224 */ /* 0x000fca00078e0a14 */
[----:B------:R-:W-:-:S05]  /*0660*/  SEL R20, R13, R20, !P1 ;  /* 0x000000140d147207 */ /* 0x000fca0004800000 */
[----:B------:R0:W-:Y:S01]  /*0670*/  STS [R17], R20 ;  /* 0x0000001411007388 */ /* 0x0001e20000000800 */
[----:B------:R-:W-:Y:S05]  /*0680*/  @P2 BRA `(.L_x_317) ;  /* 0xfffffda000002947 */ /* 0x000fea000383ffff */
.L_x_316:
[----:B------:R-:W-:Y:S05]  /*0690*/  BSYNC B1 ;  /* 0x0000000000017941 */ /* 0x000fea0003800000 */
.L_x_315:
[----:B------:R-:W-:Y:S05]  /*06a0*/  @!P0 BRA `(.L_x_314) ;  /* 0x00000a5000008947 */ /* 0x000fea0003800000 */
[----:B------:R-:W-:Y:S01]  /*06b0*/  IABS R10, c[0x0][0x17c] ;  /* 0x00005f00000a7a13 */ /* 0x000fe20000000000 */
[----:B------:R-:W-:Y:S01]  /*06c0*/  IMAD.MOV.U32 R6, RZ, RZ, c[0x0][0x8] ;  /* 0x00000200ff067624 */ /* 0x000fe200078e00ff */
[----:B------:R-:W-:Y:S01]  /*06d0*/  IADD3 R11, R19, c[0x0][0x17c], RZ ;  /* 0x00005f00130b7a10 */ /* 0x000fe20007ffe0ff */
[----:B------:R-:W-:Y:S01]  /*06e0*/  IMAD.MOV.U32 R8, RZ, RZ, RZ ;  /* 0x000000ffff087224 */ /* 0x000fe200078e00ff */
[----:B------:R-:W1:Y:S01]  /*06f0*/  I2F.RP R13, R10 ;  /* 0x0000000a000d7306 */ /* 0x000e620000209400 */
[----:B------:R-:W-:Y:S02]  /*0700*/  IMAD R6, R6, c[0x0][0x4], RZ ;  /* 0x0000010006067a24 */ /* 0x000fe400078e02ff */
[----:B------:R-:W-:Y:S02]  /*0710*/  IMAD.SHL.U32 R11, R11, 0x4, RZ ;  /* 0x000000040b0b7824 */ /* 0x000fe400078e00ff */
[----:B------:R-:W-:-:S03]  /*0720*/  IMAD R6, R6, c[0x0][0x0], RZ ;  /* 0x0000000006067a24 */ /* 0x000fc600078e02ff */
[----:B-1----:R-:W1:Y:S02]  /*0730*/  MUFU.RCP R13, R13 ;  /* 0x0000000d000d7308 */ /* 0x002e640000001000 */
[----:B-1----:R-:W-:Y:S01]  /*0740*/  IADD3 R9, R13, 0xffffffe, RZ ;  /* 0x0ffffffe0d097810 */ /* 0x002fe20007ffe0ff */
[----:B------:R-:W-:-:S05]  /*0750*/  IMAD.SHL.U32 R13, R19, 0x4, RZ ;  /* 0x00000004130d7824 */ /* 0x000fca00078e00ff */
[----:B------:R-:W1:Y:S02]  /*0760*/  F2I.FTZ.U32.TRUNC.NTZ R9, R9 ;  /* 0x0000000900097305 */ /* 0x000e64000021f000 */
[----:B01----:R-:W-:-:S04]  /*0770*/  IMAD.MOV R15, RZ, RZ, -R9 ;  /* 0x000000ffff0f7224 */ /* 0x003fc800078e0a09 */
[----:B------:R-:W-:-:S04]  /*0780*/  IMAD R15, R15, R10, RZ ;  /* 0x0000000a0f0f7224 */ /* 0x000fc800078e02ff */
[----:B------:R-:W-:-:S04]  /*0790*/  IMAD.HI.U32 R8, R9, R15, R8 ;  /* 0x0000000f09087227 */ /* 0x000fc800078e0008 */
.L_x_318:
[----:B0-----:R-:W-:Y:S01]  /*07a0*/  IABS R14, c[0x0][0x17c] ;  /* 0x00005f00000e7a13 */ /* 0x001fe20000000000 */
[----:B------:R-:W-:Y:S02]  /*07b0*/  IMAD R17, R19, c[0x0][0x184], RZ ;  /* 0x0000610013117a24 */ /* 0x000fe400078e02ff */
[----:B------:R-:W-:Y:S01]  /*07c0*/  IMAD.IADD R19, R0, 0x1, R19 ;  /* 0x0000000100137824 */ /* 0x000fe200078e0213 */
[----:B------:R-:W0:Y:S02]  /*07d0*/  I2F.RP R16, R14 ;  /* 0x0000000e00107306 */ /* 0x000e240000209400 */
[----:B------:R-:W-:Y:S02]  /*07e0*/  IABS R23, R17 ;  /* 0x0000001100177213 */ /* 0x000fe40000000000 */
[----:B------:R-:W-:Y:S02]  /*07f0*/  IADD3 R15, R12, c[0x0][0x184], R17 ;  /* 0x000061000c0f7a10 */ /* 0x000fe40007ffe011 */
[----:B------:R-:W-:Y:S01]  /*0800*/  LOP3.LUT R17, R17, c[0x0][0x17c], RZ, 0x3c, !PT ;  /* 0x00005f0011117a12 */ /* 0x000fe200078e3cff */
[----:B------:R-:W-:Y:S01]  /*0810*/  IMAD.HI.U32 R21, R8, R23, RZ ;  /* 0x0000001708157227 */ /* 0x000fe200078e00ff */
[----:B------:R-:W-:-:S02]  /*0820*/  IABS R27, R15 ;  /* 0x0000000f001b7213 */ /* 0x000fc40000000000 */
[----:B------:R-:W-:Y:S01]  /*0830*/  ISETP.GE.AND P3, PT, R17, RZ, PT ;  /* 0x000000ff1100720c */ /* 0x000fe20003f66270 */
[----:B------:R-:W-:-:S04]  /*0840*/  IMAD.MOV R8, RZ, RZ, -R21 ;  /* 0x000000ffff087224 */ /* 0x000fc800078e0a15 */
[----:B------:R-:W-:Y:S01]  /*0850*/  IMAD R23, R14, R8, R23 ;  /* 0x000000080e177224 */ /* 0x000fe200078e0217 */
[----:B0-----:R-:W0:Y:S01]  /*0860*/  MUFU.RCP R16, R16 ;  /* 0x0000001000107308 */ /* 0x001e220000001000 */
[----:B------:R-:W-:-:S03]  /*0870*/  IMAD.MOV.U32 R8, RZ, RZ, RZ ;  /* 0x000000ffff087224 */ /* 0x000fc600078e00ff */
[----:B------:R-:W-:Y:S02]  /*0880*/  ISETP.GT.U32.AND P0, PT, R10, R23, PT ;  /* 0x000000170a00720c */ /* 0x000fe40003f04070 */
[----:B0-----:R-:W-:-:S11]  /*0890*/  IADD3 R9, R16, 0xffffffe, RZ ;  /* 0x0ffffffe10097810 */ /* 0x001fd60007ffe0ff */
[--C-:B------:R-:W-:Y:S01]  /*08a0*/  @!P0 IMAD.IADD R23, R23, 0x1, -R14.reuse ;  /* 0x0000000117178824 */ /* 0x100fe200078e0a0e */
[----:B------:R-:W-:Y:S01]  /*08b0*/  @!P0 IADD3 R21, R21, 0x1, RZ ;  /* 0x0000000115158810 */ /* 0x000fe20007ffe0ff */
[----:B------:R-:W0:Y:S03]  /*08c0*/  F2I.FTZ.U32.TRUNC.NTZ R9, R9 ;  /* 0x0000000900097305 */ /* 0x000e26000021f000 */
[----:B------:R-:W-:Y:S01]  /*08d0*/  ISETP.GE.U32.AND P2, PT, R23, R10, PT ;  /* 0x0000000a1700720c */ /* 0x000fe20003f46070 */
[----:B------:R-:W-:-:S12]  /*08e0*/  IMAD.MOV.U32 R10, RZ, RZ, R14 ;  /* 0x000000ffff0a7224 */ /* 0x000fd800078e000e */
[----:B------:R-:W-:Y:S01]  /*08f0*/  @P2 IADD3 R21, R21, 0x1, RZ ;  /* 0x0000000115152810 */ /* 0x000fe20007ffe0ff */
[----:B0-----:R-:W-:-:S04]  /*0900*/  IMAD.MOV R25, RZ, RZ, -R9 ;  /* 0x000000ffff197224 */ /* 0x001fc800078e0a09 */
[----:B------:R-:W-:Y:S02]  /*0910*/  @!P3 IMAD.MOV R21, RZ, RZ, -R21 ;  /* 0x000000ffff15b224 */ /* 0x000fe400078e0a15 */
[----:B------:R-:W-:-:S04]  /*0920*/  IMAD R25, R25, R14, RZ ;  /* 0x0000000e19197224 */ /* 0x000fc800078e02ff */
[----:B------:R-:W-:-:S04]  /*0930*/  IMAD.HI.U32 R8, R9, R25, R8 ;  /* 0x0000001909087227 */ /* 0x000fc800078e0008 */
[----:B------:R-:W-:Y:S02]  /*0940*/  IMAD R9, R19, c[0x0][0x184], RZ ;  /* 0x0000610013097a24 */ /* 0x000fe400078e02ff */
[----:B------:R-:W-:-:S03]  /*0950*/  IMAD.HI.U32 R20, R8, R27, RZ ;  /* 0x0000001b08147227 */ /* 0x000fc600078e00ff */
[----:B------:R-:W-:Y:S01]  /*0960*/  IABS R25, R9 ;  /* 0x0000000900197213 */ /* 0x000fe20000000000 */
[----:B------:R-:W-:Y:S01]  /*0970*/  IMAD.MOV R16, RZ, RZ, -R20 ;  /* 0x000000ffff107224 */ /* 0x000fe200078e0a14 */
[----:B------:R-:W-:Y:S01]  /*0980*/  IADD3 R17, R12, c[0x0][0x184], R9 ;  /* 0x000061000c117a10 */ /* 0x000fe20007ffe009 */
[----:B------:R-:W-:Y:S01]  /*0990*/  IMAD.IADD R19, R0, 0x1, R19 ;  /* 0x0000000100137824 */ /* 0x000fe200078e0213 */
[----:B------:R-:W-:Y:S01]  /*09a0*/  LOP3.LUT R9, R9, c[0x0][0x17c], RZ, 0x3c, !PT ;  /* 0x00005f0009097a12 */ /* 0x000fe200078e3cff */
[----:B------:R-:W-:Y:S01]  /*09b0*/  IMAD R27, R14, R16, R27 ;  /* 0x000000100e1b7224 */ /* 0x000fe200078e021b */
[----:B------:R-:W-:Y:S01]  /*09c0*/  LOP3.LUT R16, R15, c[0x0][0x17c], RZ, 0x3c, !PT ;  /* 0x00005f000f107a12 */ /* 0x000fe200078e3cff */
[----:B------:R-:W-:Y:S01]  /*09d0*/  IMAD.HI.U32 R15, R8, R25, RZ ;  /* 0x00000019080f7227 */ /* 0x000fe200078e00ff */
[----:B------:R-:W-:Y:S02]  /*09e0*/  IABS R29, R17 ;  /* 0x00000011001d7213 */ /* 0x000fe40000000000 */
[----:B------:R-:W-:Y:S01]  /*09f0*/  ISETP.GT.U32.AND P5, PT, R10, R27, PT ;  /* 0x0000001b0a00720c */ /* 0x000fe20003fa4070 */
[----:B------:R-:W-:Y:S01]  /*0a00*/  IMAD R23, R19, c[0x0][0x184], RZ ;  /* 0x0000610013177a24 */ /* 0x000fe200078e02ff */
[----:B------:R-:W-:Y:S01]  /*0a10*/  ISETP.GE.AND P4, PT, R16, RZ, PT ;  /* 0x000000ff1000720c */ /* 0x000fe20003f86270 */
[----:B------:R-:W-:Y:S01]  /*0a20*/  IMAD.MOV R16, RZ, RZ, -R15 ;  /* 0x000000ffff107224 */ /* 0x000fe200078e0a0f */
[----:B------:R-:W-:Y:S01]  /*0a30*/  ISETP.GE.AND P1, PT, R9, RZ, PT ;  /* 0x000000ff0900720c */ /* 0x000fe20003f26270 */
[----:B------:R-:W-:Y:S01]  /*0a40*/  IMAD.HI.U32 R9, R8, R29, RZ ;  /* 0x0000001d08097227 */ /* 0x000fe200078e00ff */
[----:B------:R-:W-:-:S02]  /*0a50*/  IABS R18, R23 ;  /* 0x0000001700127213 */ /* 0x000fc40000000000 */
[----:B------:R-:W-:Y:S01]  /*0a60*/  IADD3 R22, R12, c[0x0][0x184], R23 ;  /* 0x000061000c167a10 */ /* 0x000fe20007ffe017 */
[----:B------:R-:W-:Y:S01]  /*0a70*/  IMAD R25, R14, R16, R25 ;  /* 0x000000100e197224 */ /* 0x000fe200078e0219 */
[----:B------:R-:W-:Y:S01]  /*0a80*/  LOP3.LUT R17, R17, c[0x0][0x17c], RZ, 0x3c, !PT ;  /* 0x00005f0011117a12 */ /* 0x000fe200078e3cff */
[----:B------:R-:W-:Y:S01]  /*0a90*/  IMAD.HI.U32 R16, R8, R18, RZ ;  /* 0x0000001208107227 */ /* 0x000fe200078e00ff */
[----:B------:R-:W-:Y:S02]  /*0aa0*/  LOP3.LUT R23, R23, c[0x0][0x17c], RZ, 0x3c, !PT ;  /* 0x00005f0017177a12 */ /* 0x000fe400078e3cff */
[----:B------:R-:W-:Y:S01]  /*0ab0*/  ISETP.GT.U32.AND P6, PT, R10, R25, PT ;  /* 0x000000190a00720c */ /* 0x000fe20003fc4070 */
[----:B------:R-:W-:Y:S01]  /*0ac0*/  @!P5 IMAD.IADD R27, R27, 0x1, -R14 ;  /* 0x000000011b1bd824 */ /* 0x000fe200078e0a0e */
[----:B------:R-:W-:Y:S01]  /*0ad0*/  @!P5 IADD3 R20, R20, 0x1, RZ ;  /* 0x000000011414d810 */ /* 0x000fe20007ffe0ff */
[----:B------:R-:W-:-:S03]  /*0ae0*/  IMAD.IADD R19, R0, 0x1, R19 ;  /* 0x0000000100137824 */ /* 0x000fc600078e0213 */
[----:B------:R-:W-:Y:S01]  /*0af0*/  ISETP.GE.U32.AND P0, PT, R27, R10, PT ;  /* 0x0000000a1b00720c */ /* 0x000fe20003f06070 */
[----:B------:R-:W-:-:S04]  /*0b00*/  IMAD.MOV R27, RZ, RZ, -R9 ;  /* 0x000000ffff1b7224 */ /* 0x000fc800078e0a09 */
[----:B------:R-:W-:Y:S02]  /*0b10*/  IMAD R27, R14, R27, R29 ;  /* 0x0000001b0e1b7224 */ /* 0x000fe400078e021d */
[----:B------:R-:W-:Y:S01]  /*0b20*/  IMAD.MOV R29, RZ, RZ, -R16 ;  /* 0x000000ffff1d7224 */ /* 0x000fe200078e0a10 */
[----:B------:R-:W-:Y:S01]  /*0b30*/  @!P6 IADD3 R15, R15, 0x1, RZ ;  /* 0x000000010f0fe810 */ /* 0x000fe20007ffe0ff */
[----:B------:R-:W-:Y:S01]  /*0b40*/  @!P6 IMAD.IADD R25, R25, 0x1, -R14 ;  /* 0x000000011919e824 */ /* 0x000fe200078e0a0e */
[----:B------:R-:W-:Y:S01]  /*0b50*/  ISETP.GT.U32.AND P2, PT, R10, R27, PT ;  /* 0x0000001b0a00720c */ /* 0x000fe20003f44070 */
[----:B------:R-:W-:Y:S01]  /*0b60*/  IMAD R29, R14, R29, R18 ;  /* 0x0000001d0e1d7224 */ /* 0x000fe200078e0212 */
[----:B------:R-:W-:Y:S02]  /*0b70*/  IABS R18, R22 ;  /* 0x0000001600127213 */ /* 0x000fe40000000000 */
[----:B------:R-:W-:Y:S01]  /*0b80*/  ISETP.GE.U32.AND P3, PT, R25, R10, PT ;  /* 0x0000000a1900720c */ /* 0x000fe20003f66070 */
[----:B------:R-:W-:Y:S01]  /*0b90*/  IMAD R25, R19, c[0x0][0x184], RZ ;  /* 0x0000610013197a24 */ /* 0x000fe200078e02ff */
[----:B------:R-:W-:Y:S01]  /*0ba0*/  ISETP.GT.U32.AND P5, PT, R10, R29, PT ;  /* 0x0000001d0a00720c */ /* 0x000fe20003fa4070 */
[----:B------:R-:W-:Y:S01]  /*0bb0*/  IMAD.IADD R19, R0, 0x1, R19 ;  /* 0x0000000100137824 */ /* 0x000fe200078e0213 */
[----:B------:R-:W-:-:S02]  /*0bc0*/  @P0 IADD3 R20, R20, 0x1, RZ ;  /* 0x0000000114140810 */ /* 0x000fc40007ffe0ff */
[----:B------:R-:W-:Y:S01]  /*0bd0*/  ISETP.GE.AND P0, PT, R17, RZ, PT ;  /* 0x000000ff1100720c */ /* 0x000fe20003f06270 */
[----:B------:R-:W-:Y:S01]  /*0be0*/  IMAD.HI.U32 R17, R8, R18, RZ ;  /* 0x0000001208117227 */ /* 0x000fe200078e00ff */
[----:B------:R-:W-:Y:S02]  /*0bf0*/  LOP3.LUT R22, R22, c[0x0][0x17c], RZ, 0x3c, !PT ;  /* 0x00005f0016167a12 */ /* 0x000fe400078e3cff */
[----:B------:R-:W-:Y:S01]  /*0c00*/  @!P2 IADD3 R9, R9, 0x1, RZ ;  /* 0x000000010909a810 */ /* 0x000fe20007ffe0ff */
[--C-:B------:R-:W-:Y:S02]  /*0c10*/  @!P2 IMAD.IADD R27, R27, 0x1, -R14.reuse ;  /* 0x000000011b1ba824 */ /* 0x100fe400078e0a0e */
[----:B------:R-:W-:Y:S02]  /*0c20*/  @P3 IADD3 R15, R15, 0x1, RZ ;  /* 0x000000010f0f3810 */ /* 0x000fe40007ffe0ff */
[----:B------:R-:W-:Y:S01]  /*0c30*/  @!P5 IMAD.IADD R29, R29, 0x1, -R14 ;  /* 0x000000011d1dd824 */ /* 0x000fe200078e0a0e */
[-C--:B------:R-:W-:Y:S01]  /*0c40*/  ISETP.GE.U32.AND P6, PT, R27, R10.reuse, PT ;  /* 0x0000000a1b00720c */ /* 0x080fe20003fc6070 */
[----:B------:R-:W-:Y:S01]  /*0c50*/  IMAD.MOV R27, RZ, RZ, -R17 ;  /* 0x000000ffff1b7224 */ /* 0x000fe200078e0a11 */
[----:B------:R-:W-:Y:S01]  /*0c60*/  @!P5 IADD3 R16, R16, 0x1, RZ ;  /* 0x000000011010d810 */ /* 0x000fe20007ffe0ff */
[----:B------:R-:W-:Y:S01]  /*0c70*/  @!P1 IMAD.MOV R15, RZ, RZ, -R15 ;  /* 0x000000ffff0f9224 */ /* 0x000fe200078e0a0f */
[----:B------:R-:W-:Y:S01]  /*0c80*/  ISETP.GE.U32.AND P3, PT, R29, R10, PT ;  /* 0x0000000a1d00720c */ /* 0x000fe20003f66070 */
[----:B------:R-:W-:Y:S01]  /*0c90*/  IMAD R27, R14, R27, R18 ;  /* 0x0000001b0e1b7224 */ /* 0x000fe200078e0212 */
[----:B------:R-:W-:-:S04]  /*0ca0*/  IABS R29, R25 ;  /* 0x00000019001d7213 */ /* 0x000fc80000000000 */
[----:B------:R-:W-:Y:S01]  /*0cb0*/  ISETP.GT.U32.AND P2, PT, R10, R27, PT ;  /* 0x0000001b0a00720c */ /* 0x000fe20003f44070 */
[----:B------:R-:W-:Y:S02]  /*0cc0*/  IMAD.HI.U32 R18, R8, R29, RZ ;  /* 0x0000001d08127227 */ /* 0x000fe400078e00ff */
[----:B------:R-:W-:Y:S02]  /*0cd0*/  @P6 IADD3 R9, R9, 0x1, RZ ;  /* 0x0000000109096810 */ /* 0x000fe40007ffe0ff */
[----:B------:R-:W-:Y:S01]  /*0ce0*/  ISETP.GE.AND P6, PT, R23, RZ, PT ;  /* 0x000000ff1700720c */ /* 0x000fe20003fc6270 */
[----:B------:R-:W-:Y:S01]  /*0cf0*/  IMAD.MOV R23, RZ, RZ, -R18 ;  /* 0x000000ffff177224 */ /* 0x000fe200078e0a12 */
[----:B------:R-:W-:Y:S01]  /*0d00*/  @P3 IADD3 R16, R16, 0x1, RZ ;  /* 0x0000000110103810 */ /* 0x000fe20007ffe0ff */
[----:B------:R-:W-:Y:S01]  /*0d10*/  @!P0 IMAD.MOV R9, RZ, RZ, -R9 ;  /* 0x000000ffff098224 */ /* 0x000fe200078e0a09 */
[----:B------:R-:W-:Y:S01]  /*0d20*/  ISETP.GE.AND P0, PT, R19, c[0x0][0x17c], PT ;  /* 0x00005f0013007a0c */ /* 0x000fe20003f06270 */
[----:B------:R-:W-:Y:S01]  /*0d30*/  IMAD R29, R14, R23, R29 ;  /* 0x000000170e1d7224 */ /* 0x000fe200078e021d */
[----:B------:R-:W-:-:S02]  /*0d40*/  IADD3 R23, R12, c[0x0][0x184], R25 ;  /* 0x000061000c177a10 */ /* 0x000fc40007ffe019 */
[----:B------:R-:W-:Y:S01]  /*0d50*/  @!P2 IMAD.IADD R27, R27, 0x1, -R14 ;  /* 0x000000011b1ba824 */ /* 0x000fe200078e0a0e */
[----:B------:R-:W-:Y:S02]  /*0d60*/  @!P2 IADD3 R17, R17, 0x1, RZ ;  /* 0x000000011111a810 */ /* 0x000fe40007ffe0ff */
[----:B------:R-:W-:Y:S02]  /*0d70*/  ISETP.GT.U32.AND P3, PT, R10, R29, PT ;  /* 0x0000001d0a00720c */ /* 0x000fe40003f64070 */
[----:B------:R-:W-:Y:S02]  /*0d80*/  ISETP.GE.U32.AND P5, PT, R27, R10, PT ;  /* 0x0000000a1b00720c */ /* 0x000fe40003fa6070 */
[----:B------:R-:W-:Y:S02]  /*0d90*/  IABS R27, R23 ;  /* 0x00000017001b7213 */ /* 0x000fe40000000000 */
[----:B------:R-:W-:Y:S02]  /*0da0*/  ISETP.GE.AND P2, PT, R22, RZ, PT ;  /* 0x000000ff1600720c */ /* 0x000fe40003f46270 */
[----:B------:R-:W-:Y:S01]  /*0db0*/  LOP3.LUT R25, R25, c[0x0][0x17c], RZ, 0x3c, !PT ;  /* 0x00005f0019197a12 */ /* 0x000fe200078e3cff */
[----:B------:R-:W-:Y:S01]  /*0dc0*/  IMAD.HI.U32 R22, R8, R27, RZ ;  /* 0x0000001b08167227 */ /* 0x000fe200078e00ff */
[----:B------:R-:W-:-:S03]  /*0dd0*/  LOP3.LUT R26, R23, c[0x0][0x17c], RZ, 0x3c, !PT ;  /* 0x00005f00171a7a12 */ /* 0x000fc600078e3cff */
[----:B------:R-:W-:Y:S01]  /*0de0*/  IMAD.MOV R24, RZ, RZ, -R22 ;  /* 0x000000ffff187224 */ /* 0x000fe200078e0a16 */
[----:B------:R-:W-:Y:S01]  /*0df0*/  @!P3 IADD3 R18, R18, 0x1, RZ ;  /* 0x000000011212b810 */ /* 0x000fe20007ffe0ff */
[----:B------:R-:W-:Y:S01]  /*0e00*/  @!P3 IMAD.IADD R29, R29, 0x1, -R14 ;  /* 0x000000011d1db824 */ /* 0x000fe200078e0a0e */
[----:B------:R-:W-:Y:S01]  /*0e10*/  @P5 IADD3 R17, R17, 0x1, RZ ;  /* 0x0000000111115810 */ /* 0x000fe20007ffe0ff */
[----:B------:R-:W-:Y:S02]  /*0e20*/  IMAD R27, R14, R24, R27 ;  /* 0x000000180e1b7224 */ /* 0x000fe400078e021b */
[----:B------:R-:W-:Y:S01]  /*0e30*/  IMAD R23, R6, 0x4, R13 ;  /* 0x0000000406177824 */ /* 0x000fe200078e020d */
[----:B------:R-:W-:Y:S01]  /*0e40*/  ISETP.GE.U32.AND P5, PT, R29, R10, PT ;  /* 0x0000000a1d00720c */ /* 0x000fe20003fa6070 */
[----:B------:R-:W-:Y:S01]  /*0e50*/  @!P2 IMAD.MOV R17, RZ, RZ, -R17 ;  /* 0x000000ffff11a224 */ /* 0x000fe200078e0a11 */
[----:B------:R-:W-:-:S11]  /*0e60*/  ISETP.GT.U32.AND P3, PT, R10, R27, PT ;  /* 0x0000001b0a00720c */ /* 0x000fd60003f64070 */
[----:B------:R-:W-:Y:S02]  /*0e70*/  @P5 IADD3 R18, R18, 0x1, RZ ;  /* 0x0000000112125810 */ /* 0x000fe40007ffe0ff */
[----:B------:R-:W-:Y:S01]  /*0e80*/  ISETP.GE.AND P5, PT, R25, RZ, PT ;  /* 0x000000ff1900720c */ /* 0x000fe20003fa6270 */
[----:B------:R-:W-:Y:S01]  /*0e90*/  IMAD.MOV.U32 R25, RZ, RZ, R20 ;  /* 0x000000ffff197224 */ /* 0x000fe200078e0014 */
[----:B------:R-:W-:Y:S01]  /*0ea0*/  @!P3 IADD3 R22, R22, 0x1, RZ ;  /* 0x000000011616b810 */ /* 0x000fe20007ffe0ff */
[----:B------:R-:W-:Y:S01]  /*0eb0*/  @!P3 IMAD.IADD R27, R27, 0x1, -R14 ;  /* 0x000000011b1bb824 */ /* 0x000fe200078e0a0e */
[----:B------:R-:W-:Y:S01]  /*0ec0*/  ISETP.NE.AND P3, PT, RZ, c[0x0][0x17c], PT ;  /* 0x00005f00ff007a0c */ /* 0x000fe20003f65270 */
[----:B------:R-:W-:Y:S01]  /*0ed0*/  @!P4 IMAD.MOV R25, RZ, RZ, -R25 ;  /* 0x000000ffff19c224 */ /* 0x000fe200078e0a19 */
[----:B------:R-:W-:Y:S01]  /*0ee0*/  LOP3.LUT R14, RZ, c[0x0][0x17c], RZ, 0x33, !PT ;  /* 0x00005f00ff0e7a12 */ /* 0x000fe200078e33ff */
[----:B------:R-:W-:Y:S01]  /*0ef0*/  IMAD.MOV.U32 R29, RZ, RZ, R18 ;  /* 0x000000ffff1d7224 */ /* 0x000fe200078e0012 */
[----:B------:R-:W-:Y:S01]  /*0f00*/  ISETP.GE.U32.AND P4, PT, R27, R10, PT ;  /* 0x0000000a1b00720c */ /* 0x000fe20003f86070 */
[----:B------:R-:W-:Y:S01]  /*0f10*/  IMAD R27, R6, 0x4, R23 ;  /* 0x00000004061b7824 */ /* 0x000fe200078e0217 */
[----:B------:R-:W-:Y:S01]  /*0f20*/  SEL R20, R14, R21, !P3 ;  /* 0x000000150e147207 */ /* 0x000fe20005800000 */
[----:B------:R-:W-:Y:S01]  /*0f30*/  IMAD R21, R6, 0x4, R11 ;  /* 0x0000000406157824 */ /* 0x000fe200078e020b */
[C---:B------:R-:W-:Y:S01]  /*0f40*/  SEL R24, R14.reuse, R25, !P3 ;  /* 0x000000190e187207 */ /* 0x040fe20005800000 */
[----:B------:R-:W-:Y:S01]  /*0f50*/  @!P5 IMAD.MOV R29, RZ, RZ, -R29 ;  /* 0x000000ffff1dd224 */ /* 0x000fe200078e0a1d */
[----:B------:R-:W-:Y:S01]  /*0f60*/  SEL R18, R14, R9, !P3 ;  /* 0x000000090e127207 */ /* 0x000fe20005800000 */
[----:B------:R0:W-:Y:S01]  /*0f70*/  STS [R13], R20 ;  /* 0x000000140d007388 */ /* 0x0001e20000000800 */
[----:B------:R-:W-:-:S02]  /*0f80*/  IMAD R25, R6, 0x4, R21 ;  /* 0x0000000406197824 */ /* 0x000fc400078e0215 */
[----:B------:R-:W-:Y:S01]  /*0f90*/  SEL R29, R14, R29, !P3 ;  /* 0x0000001d0e1d7207 */ /* 0x000fe20005800000 */
[----:B------:R1:W-:Y:S01]  /*0fa0*/  STS [R11], R24 ;  /* 0x000000180b007388 */ /* 0x0003e20000000800 */
[----:B------:R-:W-:Y:S01]  /*0fb0*/  IMAD R9, R6, 0x4, R27 ;  /* 0x0000000406097824 */ /* 0x000fe200078e021b */
[----:B------:R-:W-:Y:S02]  /*0fc0*/  @P4 IADD3 R22, R22, 0x1, RZ ;  /* 0x0000000116164810 */ /* 0x000fe40007ffe0ff */
[----:B------:R-:W-:Y:S01]  /*0fd0*/  ISETP.GE.AND P4, PT, R26, RZ, PT ;  /* 0x000000ff1a00720c */ /* 0x000fe20003f86270 */
[----:B0-----:R-:W-:Y:S01]  /*0fe0*/  IMAD.MOV.U32 R13, RZ, RZ, R16 ;  /* 0x000000ffff0d7224 */ /* 0x001fe200078e0010 */
[C---:B------:R-:W-:Y:S01]  /*0ff0*/  SEL R16, R14.reuse, R15, !P3 ;  /* 0x0000000f0e107207 */ /* 0x040fe20005800000 */
[----:B------:R-:W-:Y:S01]  /*1000*/  IMAD.MOV.U32 R26, RZ, RZ, R22 ;  /* 0x000000ffff1a7224 */ /* 0x000fe200078e0016 */
[----:B------:R-:W-:Y:S01]  /*1010*/  SEL R22, R14, R17, !P3 ;  /* 0x000000110e167207 */ /* 0x000fe20005800000 */
[----:B------:R-:W-:-:S02]  /*1020*/  @!P6 IMAD.MOV R13, RZ, RZ, -R13 ;  /* 0x000000ffff0de224 */ /* 0x000fc400078e0a0d */
[----:B------:R0:W-:Y:S01]  /*1030*/  STS [R23], R16 ;  /* 0x0000001017007388 */ /* 0x0001e20000000800 */
[----:B------:R-:W-:Y:S02]  /*1040*/  IMAD R15, R6, 0x4, R25 ;  /* 0x00000004060f7824 */ /* 0x000fe400078e0219 */
[----:B------:R-:W-:Y:S01]  /*1050*/  SEL R20, R14, R13, !P3 ;  /* 0x0000000d0e147207 */ /* 0x000fe20005800000 */
[----:B------:R0:W-:Y:S02]  /*1060*/  STS [R21], R18 ;  /* 0x0000001215007388 */ /* 0x0001e40000000800 */
[----:B------:R-:W-:Y:S02]  /*1070*/  @!P4 IMAD.MOV R26, RZ, RZ, -R26 ;  /* 0x000000ffff1ac224 */ /* 0x000fe400078e0a1a */
[C---:B------:R-:W-:Y:S01]  /*1080*/  IMAD R13, R6.reuse, 0x4, R9 ;  /* 0x00000004060d7824 */ /* 0x040fe200078e0209 */
[----:B------:R0:W-:Y:S01]  /*1090*/  STS [R27], R20 ;  /* 0x000000141b007388 */ /* 0x0001e20000000800 */
[----:B-1----:R-:W-:Y:S01]  /*10a0*/  IMAD R11, R6, 0x4, R15 ;  /* 0x00000004060b7824 */ /* 0x002fe200078e020f */
[----:B------:R-:W-:-:S02]  /*10b0*/  SEL R14, R14, R26, !P3 ;  /* 0x0000001a0e0e7207 */ /* 0x000fc40005800000 */
[----:B------:R0:W-:Y:S04]  /*10c0*/  STS [R25], R22 ;  /* 0x0000001619007388 */ /* 0x0001e80000000800 */
[----:B------:R0:W-:Y:S04]  /*10d0*/  STS [R9], R29 ;  /* 0x0000001d09007388 */ /* 0x0001e80000000800 */
[----:B------:R0:W-:Y:S01]  /*10e0*/  STS [R15], R14 ;  /* 0x0000000e0f007388 */ /* 0x0001e20000000800 */
[----:B------:R-:W-:Y:S05]  /*10f0*/  @!P0 BRA `(.L_x_318) ;  /* 0xfffff6a000008947 */ /* 0x000fea000383ffff */
.L_x_314:
[----:B------:R-:W-:Y:S05]  /*1100*/  BSYNC B0 ;  /* 0x0000000000007941 */ /* 0x000fea0003800000 */
.L_x_313:
[----:B------:R-:W1:Y:S01]  /*1110*/  I2F.U32.RP R12, c[0x0][0x14] ;  /* 0x00000500000c7b06 */ /* 0x000e620000209000 */
[----:B------:R-:W-:Y:S01]  /*1120*/  IMAD.MOV.U32 R10, RZ, RZ, c[0x0][0x14] ;  /* 0x00000500ff0a7624 */ /* 0x000fe200078e00ff */
[C---:B------:R-:W-:Y:S01]  /*1130*/  ISETP.GE.AND P2, PT, R3.reuse, c[0x0][0x180], PT ;  /* 0x0000600003007a0c */ /* 0x040fe20003f46270 */
[----:B0-----:R-:W-:Y:S01]  /*1140*/  IMAD R16, R0, c[0x0][0x18c], RZ ;  /* 0x0000630000107a24 */ /* 0x001fe200078e02ff */
[----:B------:R-:W-:Y:S01]  /*1150*/  ULDC UR4, c[0x0][0x17c] ;  /* 0x00005f0000047ab9 */ /* 0x000fe20000000800 */
[----:B------:R-:W-:Y:S01]  /*1160*/  BSSY B0, `(.L_x_319) ;  /* 0x0000066000007945 */ /* 0x000fe20003800000 */
[----:B------:R-:W-:Y:S01]  /*1170*/  IADD3 R10, R10, c[0x0][0x178], RZ ;  /* 0x00005e000a0a7a10 */ /* 0x000fe20007ffe0ff */
[----:B------:R-:W-:Y:S01]  /*1180*/  USHF.L.U32 UR4, UR4, 0x3, URZ ;  /* 0x0000000304047899 */ /* 0x000fe2000800063f */
[----:B------:R-:W-:Y:S01]  /*1190*/  I2F.U32.RP R13, c[0x0][0x10] ;  /* 0x00000400000d7b06 */ /* 0x000fe20000209000 */
[C---:B------:R-:W-:Y:S01]  /*11a0*/  ISETP.GE.AND P0, PT, R3.reuse, c[0x0][0x184], PT ;  /* 0x0000610003007a0c */ /* 0x040fe20003f06270 */
[----:B------:R-:W-:Y:S01]  /*11b0*/  IMAD.MOV.U32 R17, RZ, RZ, c[0x0][0x184] ;  /* 0x00006100ff117624 */ /* 0x000fe200078e00ff */
[----:B------:R-:W-:Y:S01]  /*11c0*/  IADD3 R14, R10, -0x1, RZ ;  /* 0xffffffff0a0e7810 */ /* 0x000fe20007ffe0ff */
[----:B------:R-:W-:Y:S01]  /*11d0*/  IMAD.MOV.U32 R10, RZ, RZ, RZ ;  /* 0x000000ffff0a7224 */ /* 0x000fe200078e00ff */
[----:B------:R-:W-:-:S03]  /*11e0*/  ISETP.GE.U32.AND P1, PT, R3, R16, PT ;  /* 0x000000100300720c */ /* 0x000fc60003f26070 */
[----:B-1----:R-:W0:Y:S08]  /*11f0*/  MUFU.RCP R12, R12 ;  /* 0x0000000c000c7308 */ /* 0x002e300000001000 */
[----:B------:R-:W1:Y:S01]  /*1200*/  I2F.U32.RP R6, c[0x0][0x170] ;  /* 0x00005c0000067b06 */ /* 0x000e620000209000 */
[----:B0-----:R-:W-:-:S07]  /*1210*/  IADD3 R8, R12, 0xffffffe, RZ ;  /* 0x0ffffffe0c087810 */ /* 0x001fce0007ffe0ff */
[----:B------:R-:W0:Y:S08]  /*1220*/  MUFU.RCP R13, R13 ;  /* 0x0000000d000d7308 */ /* 0x000e300000001000 */
[----:B------:R2:W3:Y:S08]  /*1230*/  F2I.FTZ.U32.TRUNC.NTZ R9, R8 ;  /* 0x0000000800097305 */ /* 0x0004f0000021f000 */
[----:B-1----:R-:W1:Y:S01]  /*1240*/  MUFU.RCP R6, R6 ;  /* 0x0000000600067308 */ /* 0x002e620000001000 */
[----:B0-----:R-:W-:Y:S01]  /*1250*/  IADD3 R11, R13, 0xffffffe, RZ ;  /* 0x0ffffffe0d0b7810 */ /* 0x001fe20007ffe0ff */
[----:B--2---:R-:W-:-:S02]  /*1260*/  IMAD.MOV.U32 R8, RZ, RZ, RZ ;  /* 0x000000ffff087224 */ /* 0x004fc400078e00ff */
[----:B---3--:R-:W-:-:S04]  /*1270*/  IMAD.MOV R15, RZ, RZ, -R9 ;  /* 0x000000ffff0f7224 */ /* 0x008fc800078e0a09 */
[----:B------:R-:W0:Y:S01]  /*1280*/  F2I.FTZ.U32.TRUNC.NTZ R11, R11 ;  /* 0x0000000b000b7305 */ /* 0x000e22000021f000 */
[----:B------:R-:W-:-:S04]  /*1290*/  IMAD R15, R15, c[0x0][0x14], RZ ;  /* 0x000005000f0f7a24 */ /* 0x000fc800078e02ff */
[----:B------:R-:W-:Y:S01]  /*12a0*/  IMAD.HI.U32 R13, R9, R15, R8 ;  /* 0x0000000f090d7227 */ /* 0x000fe200078e0008 */
[----:B-1----:R-:W-:Y:S01]  /*12b0*/  IADD3 R8, R6, 0xffffffe, RZ ;  /* 0x0ffffffe06087810 */ /* 0x002fe20007ffe0ff */
[----:B------:R-:W1:Y:S02]  /*12c0*/  S2R R15, SR_CTAID.X ;  /* 0x00000000000f7919 */ /* 0x000e640000002500 */
[----:B------:R-:W-:Y:S01]  /*12d0*/  IMAD.MOV.U32 R6, RZ, RZ, c[0x0][0x17c] ;  /* 0x00005f00ff067624 */ /* 0x000fe200078e00ff */
[----:B------:R-:W2:Y:S01]  /*12e0*/  F2I.FTZ.U32.TRUNC.NTZ R9, R8 ;  /* 0x0000000800097305 */ /* 0x000ea2000021f000 */
[----:B------:R-:W-:-:S03]  /*12f0*/  IMAD.HI.U32 R18, R13, R14, RZ ;  /* 0x0000000e0d127227 */ /* 0x000fc600078e00ff */
[----:B------:R-:W-:Y:S01]  /*1300*/  IADD3 R6, R6, c[0x0][0x10], RZ ;  /* 0x0000040006067a10 */ /* 0x000fe20007ffe0ff */
[--C-:B0-----:R-:W-:Y:S02]  /*1310*/  IMAD.MOV R23, RZ, RZ, -R11.reuse ;  /* 0x000000ffff177224 */ /* 0x101fe400078e0a0b */
[----:B------:R-:W-:Y:S01]  /*1320*/  IMAD.MOV R13, RZ, RZ, -R18 ;  /* 0x000000ffff0d7224 */ /* 0x000fe200078e0a12 */
[----:B------:R-:W-:Y:S01]  /*1330*/  IADD3 R6, R6, -0x1, RZ ;  /* 0xffffffff06067810 */ /* 0x000fe20007ffe0ff */
[----:B------:R-:W-:Y:S02]  /*1340*/  IMAD R23, R23, c[0x0][0x10], RZ ;  /* 0x0000040017177a24 */ /* 0x000fe400078e02ff */
[----:B------:R-:W-:Y:S02]  /*1350*/  IMAD R14, R13, c[0x0][0x14], R14 ;  /* 0x000005000d0e7a24 */ /* 0x000fe400078e020e */
[----:B------:R-:W-:-:S04]  /*1360*/  IMAD.HI.U32 R23, R11, R23, R10 ;  /* 0x000000170b177227 */ /* 0x000fc800078e000a */
[----:B--2---:R-:W-:Y:S01]  /*1370*/  IMAD.MOV R21, RZ, RZ, -R9 ;  /* 0x000000ffff157224 */ /* 0x004fe200078e0a09 */
[----:B------:R-:W-:Y:S05]  /*1380*/  @P2 BRA `(.L_x_320) ;  /* 0x0000043000002947 */ /* 0x000fea0003800000 */
[----:B------:R-:W-:Y:S02]  /*1390*/  IABS R20, c[0x0][0x180] ;  /* 0x0000600000147a13 */ /* 0x000fe40000000000 */
[----:B------:R-:W-:Y:S02]  /*13a0*/  IABS R19, c[0x0][0x180] ;  /* 0x0000600000137a13 */ /* 0x000fe40000000000 */
[----:B------:R-:W0:Y:S01]  /*13b0*/  I2F.RP R22, R20 ;  /* 0x0000001400167306 */ /* 0x000e220000209400 */
[----:B------:R-:W-:-:S07]  /*13c0*/  ISETP.NE.AND P2, PT, RZ, c[0x0][0x180], PT ;  /* 0x00006000ff007a0c */ /* 0x000fce0003f45270 */
[----:B------:R-:W2:Y:S08]  /*13d0*/  I2F.RP R24, R19 ;  /* 0x0000001300187306 */ /* 0x000eb00000209400 */
[----:B0-----:R-:W0:Y:S08]  /*13e0*/  MUFU.RCP R22, R22 ;  /* 0x0000001600167308 */ /* 0x001e300000001000 */
[----:B--2---:R-:W2:Y:S01]  /*13f0*/  MUFU.RCP R24, R24 ;  /* 0x0000001800187308 */ /* 0x004ea20000001000 */
[----:B0-----:R-:W-:-:S07]  /*1400*/  IADD3 R10, R22, 0xffffffe, RZ ;  /* 0x0ffffffe160a7810 */ /* 0x001fce0007ffe0ff */
[----:B------:R0:W3:Y:S01]  /*1410*/  F2I.FTZ.U32.TRUNC.NTZ R11, R10 ;  /* 0x0000000a000b7305 */ /* 0x0000e2000021f000 */
[----:B--2---:R-:W-:-:S07]  /*1420*/  IADD3 R12, R24, 0xffffffe, RZ ;  /* 0x0ffffffe180c7810 */ /* 0x004fce0007ffe0ff */
[----:B------:R2:W4:Y:S01]  /*1430*/  F2I.FTZ.U32.TRUNC.NTZ R13, R12 ;  /* 0x0000000c000d7305 */ /* 0x000522000021f000 */
[----:B0-----:R-:W-:Y:S02]  /*1440*/  IMAD.MOV.U32 R10, RZ, RZ, RZ ;  /* 0x000000ffff0a7224 */ /* 0x001fe400078e00ff */
[----:B---3--:R-:W-:Y:S02]  /*1450*/  IMAD.MOV R25, RZ, RZ, -R11 ;  /* 0x000000ffff197224 */ /* 0x008fe400078e0a0b */
[----:B--2---:R-:W-:Y:S02]  /*1460*/  IMAD.MOV.U32 R12, RZ, RZ, RZ ;  /* 0x000000ffff0c7224 */ /* 0x004fe400078e00ff */
[----:B------:R-:W-:Y:S02]  /*1470*/  IMAD R25, R25, R20, RZ ;  /* 0x0000001419197224 */ /* 0x000fe400078e02ff */
[----:B----4-:R-:W-:Y:S02]  /*1480*/  IMAD.MOV R26, RZ, RZ, -R13 ;  /* 0x000000ffff1a7224 */ /* 0x010fe400078e0a0d */
[----:B------:R-:W-:-:S04]  /*1490*/  IMAD.HI.U32 R10, R11, R25, R10 ;  /* 0x000000190b0a7227 */ /* 0x000fc800078e000a */
[----:B------:R-:W-:Y:S02]  /*14a0*/  IMAD R27, R26, R19, RZ ;  /* 0x000000131a1b7224 */ /* 0x000fe400078e02ff */
[----:B------:R-:W-:Y:S02]  /*14b0*/  IMAD.MOV.U32 R11, RZ, RZ, c[0x0][0x180] ;  /* 0x00006000ff0b7624 */ /* 0x000fe400078e00ff */
[----:B------:R-:W-:Y:S01]  /*14c0*/  IMAD.HI.U32 R12, R13, R27, R12 ;  /* 0x0000001b0d0c7227 */ /* 0x000fe200078e000c */
[----:B------:R-:W-:Y:S02]  /*14d0*/  LOP3.LUT R13, RZ, c[0x0][0x180], RZ, 0x33, !PT ;  /* 0x00006000ff0d7a12 */ /* 0x000fe400078e33ff */
[----:B------:R-:W-:Y:S01]  /*14e0*/  IADD3 R11, R11, -0x1, RZ ;  /* 0xffffffff0b0b7810 */ /* 0x000fe20007ffe0ff */
[----:B------:R-:W-:-:S05]  /*14f0*/  IMAD.MOV.U32 R25, RZ, RZ, R3 ;  /* 0x000000ffff197224 */ /* 0x000fca00078e0003 */
.L_x_321:
[C---:B------:R-:W-:Y:S01]  /*1500*/  IADD3 R26, R25.reuse, 0x1, RZ ;  /* 0x00000001191a7810 */ /* 0x040fe20007ffe0ff */
[----:B0-----:R-:W-:-:S04]  /*1510*/  IMAD R24, R25, c[0x0][0x178], RZ ;  /* 0x00005e0019187a24 */ /* 0x001fc800078e02ff */
[----:B------:R-:W-:-:S05]  /*1520*/  IMAD R26, R26, c[0x0][0x178], R11 ;  /* 0x00005e001a1a7a24 */ /* 0x000fca00078e020b */
[----:B------:R-:W-:-:S05]  /*1530*/  IABS R27, R26 ;  /* 0x0000001a001b7213 */ /* 0x000fca0000000000 */
[----:B------:R-:W-:-:S04]  /*1540*/  IMAD.HI.U32 R22, R10, R27, RZ ;  /* 0x0000001b0a167227 */ /* 0x000fc800078e00ff */
[----:B------:R-:W-:-:S04]  /*1550*/  IMAD.MOV R10, RZ, RZ, -R22 ;  /* 0x000000ffff0a7224 */ /* 0x000fc800078e0a16 */
[----:B------:R-:W-:Y:S02]  /*1560*/  IMAD R27, R19, R10, R27 ;  /* 0x0000000a131b7224 */ /* 0x000fe400078e021b */
[----:B------:R-:W-:-:S03]  /*1570*/  IMAD.MOV.U32 R10, RZ, RZ, R12 ;  /* 0x000000ffff0a7224 */ /* 0x000fc600078e000c */
[----:B------:R-:W-:-:S13]  /*1580*/  ISETP.GT.U32.AND P6, PT, R20, R27, PT ;  /* 0x0000001b1400720c */ /* 0x000fda0003fc4070 */
[----:B------:R-:W-:Y:S01]  /*1590*/  @!P6 IMAD.IADD R27, R27, 0x1, -R19 ;  /* 0x000000011b1be824 */ /* 0x000fe200078e0a13 */
[----:B------:R-:W-:-:S04]  /*15a0*/  @!P6 IADD3 R22, R22, 0x1, RZ ;  /* 0x000000011616e810 */ /* 0x000fc80007ffe0ff */
[----:B------:R-:W-:Y:S02]  /*15b0*/  ISETP.GE.U32.AND P3, PT, R27, R20, PT ;  /* 0x000000141b00720c */ /* 0x000fe40003f66070 */
[----:B------:R-:W-:Y:S02]  /*15c0*/  IABS R27, R24 ;  /* 0x00000018001b7213 */ /* 0x000fe40000000000 */
[----:B------:R-:W-:Y:S02]  /*15d0*/  LOP3.LUT R20, R26, c[0x0][0x180], RZ, 0x3c, !PT ;  /* 0x000060001a147a12 */ /* 0x000fe400078e3cff */
[----:B------:R-:W-:Y:S01]  /*15e0*/  LOP3.LUT R24, R24, c[0x0][0x180], RZ, 0x3c, !PT ;  /* 0x0000600018187a12 */ /* 0x000fe200078e3cff */
[----:B------:R-:W-:Y:S01]  /*15f0*/  IMAD.HI.U32 R26, R10, R27, RZ ;  /* 0x0000001b0a1a7227 */ /* 0x000fe200078e00ff */
[----:B------:R-:W-:-:S03]  /*1600*/  ISETP.GE.AND P4, PT, R20, RZ, PT ;  /* 0x000000ff1400720c */ /* 0x000fc60003f86270 */
[----:B------:R-:W-:Y:S02]  /*1610*/  IMAD.MOV R20, RZ, RZ, -R26 ;  /* 0x000000ffff147224 */ /* 0x000fe400078e0a1a */
[----:B------:R-:W-:Y:S02]  /*1620*/  @P3 IADD3 R22, R22, 0x1, RZ ;  /* 0x0000000116163810 */ /* 0x000fe40007ffe0ff */
[----:B------:R-:W-:Y:S01]  /*1630*/  IMAD R27, R19, R20, R27 ;  /* 0x00000014131b7224 */ /* 0x000fe200078e021b */
[----:B------:R-:W-:Y:S01]  /*1640*/  ISETP.GE.AND P3, PT, R24, RZ, PT ;  /* 0x000000ff1800720c */ /* 0x000fe20003f66270 */
[----:B------:R-:W-:-:S04]  /*1650*/  IMAD.MOV.U32 R20, RZ, RZ, R19 ;  /* 0x000000ffff147224 */ /* 0x000fc800078e0013 */
[----:B------:R-:W-:Y:S01]  /*1660*/  @!P4 IMAD.MOV R22, RZ, RZ, -R22 ;  /* 0x000000ffff16c224 */ /* 0x000fe200078e0a16 */
[----:B------:R-:W-:-:S13]  /*1670*/  ISETP.GT.U32.AND P5, PT, R20, R27, PT ;  /* 0x0000001b1400720c */ /* 0x000fda0003fa4070 */
[----:B------:R-:W-:Y:S01]  /*1680*/  @!P5 IMAD.IADD R27, R27, 0x1, -R19 ;  /* 0x000000011b1bd824 */ /* 0x000fe200078e0a13 */
[----:B------:R-:W-:-:S04]  /*1690*/  @!P5 IADD3 R26, R26, 0x1, RZ ;  /* 0x000000011a1ad810 */ /* 0x000fc80007ffe0ff */
[----:B------:R-:W-:Y:S02]  /*16a0*/  ISETP.GE.U32.AND P6, PT, R27, R20, PT ;  /* 0x000000141b00720c */ /* 0x000fe40003fc6070 */
[----:B------:R-:W-:-:S11]  /*16b0*/  SEL R27, R13, R22, !P2 ;  /* 0x000000160d1b7207 */ /* 0x000fd60005000000 */
[----:B------:R-:W-:-:S05]  /*16c0*/  @P6 IADD3 R26, R26, 0x1, RZ ;  /* 0x000000011a1a6810 */ /* 0x000fca0007ffe0ff */
[----:B------:R-:W-:-:S05]  /*16d0*/  @!P3 IMAD.MOV R26, RZ, RZ, -R26 ;  /* 0x000000ffff1ab224 */ /* 0x000fca00078e0a1a */
[----:B------:R-:W-:-:S05]  /*16e0*/  SEL R26, R13, R26, !P2 ;  /* 0x0000001a0d1a7207 */ /* 0x000fca0005000000 */
[----:B------:R-:W-:Y:S01]  /*16f0*/  IMAD.IADD R26, R27, 0x1, -R26 ;  /* 0x000000011b1a7824 */ /* 0x000fe200078e0a1a */
[----:B------:R-:W-:Y:S01]  /*1700*/  IADD3 R27, R25, c[0x0][0x184], RZ ;  /* 0x00006100191b7a10 */ /* 0x000fe20007ffe0ff */
[----:B------:R-:W-:-:S03]  /*1710*/  IMAD.IADD R25, R0, 0x1, R25 ;  /* 0x0000000100197824 */ /* 0x000fc600078e0219 */
[----:B------:R-:W-:Y:S01]  /*1720*/  LEA R27, R27, UR4, 0x1 ;  /* 0x000000041b1b7c11 */ /* 0x000fe2000f8e08ff */
[----:B------:R-:W0:Y:S01]  /*1730*/  I2F R26, R26 ;  /* 0x0000001a001a7306 */ /* 0x000e220000201400 */
[----:B------:R-:W-:Y:S02]  /*1740*/  ISETP.GE.AND P3, PT, R25, c[0x0][0x180], PT ;  /* 0x0000600019007a0c */ /* 0x000fe40003f66270 */
[----:B0-----:R-:W-:-:S04]  /*1750*/  F2FP.BF16.PACK_AB R22, RZ, R26 ;  /* 0x0000001aff16723e */ /* 0x001fc800000010ff */
[----:B------:R-:W-:-:S06]  /*1760*/  PRMT R22, RZ, 0x5410, R22 ;  /* 0x00005410ff167816 */ /* 0x000fcc0000000016 */
[----:B------:R-:W0:Y:S02]  /*1770*/  MUFU.RCP R22, R22 ;  /* 0x0000001600167308 */ /* 0x000e240000001000 */
[----:B0-----:R-:W-:-:S05]  /*1780*/  FADD.FTZ R24, R22, -RZ ;  /* 0x800000ff16187221 */ /* 0x001fca0000010000 */
[----:B------:R-:W-:-:S05]  /*1790*/  F2FP.BF16.PACK_AB R24, RZ, R24 ;  /* 0x00000018ff18723e */ /* 0x000fca00000010ff */
[----:B------:R0:W-:Y:S01]  /*17a0*/  STS.U16 [R27], R24 ;  /* 0x000000181b007388 */ /* 0x0001e20000000400 */
[----:B------:R-:W-:Y:S05]  /*17b0*/  @!P3 BRA `(.L_x_321) ;  /* 0xfffffd400000b947 */ /* 0x000fea000383ffff */
.L_x_320:
[----:B------:R-:W-:Y:S05]  /*17c0*/  BSYNC B0 ;  /* 0x0000000000007941 */ /* 0x000fea0003800000 */
.L_x_319:
[----:B------:R-:W-:Y:S01]  /*17d0*/  IMAD R21, R21, c[0x0][0x170], RZ ;  /* 0x00005c0015157a24 */ /* 0x000fe200078e02ff */
[----:B------:R-:W-:Y:S01]  /*17e0*/  BSSY B0, `(.L_x_322) ;  /* 0x000004a000007945 */ /* 0x000fe20003800000 */
[----:B------:R-:W-:Y:S01]  /*17f0*/  IMAD.HI.U32 R23, R23, R6, RZ ;  /* 0x0000000617177227 */ /* 0x000fe200078e00ff */
[----:B------:R-:W-:Y:S02]  /*1800*/  ISETP.GE.U32.AND P2, PT, R14, c[0x0][0x14], PT ;  /* 0x000005000e007a0c */ /* 0x000fe40003f46070 */
[----:B------:R-:W-:Y:S01]  /*1810*/  IADD3 R17, R17, c[0x0][0x180], RZ ;  /* 0x0000600011117a10 */ /* 0x000fe20007ffe0ff */
[----:B------:R-:W-:Y:S02]  /*1820*/  IMAD.MOV.U32 R8, RZ, RZ, RZ ;  /* 0x000000ffff087224 */ /* 0x000fe400078e00ff */
[----:B------:R-:W-:Y:S02]  /*1830*/  IMAD.MOV R13, RZ, RZ, -R23 ;  /* 0x000000ffff0d7224 */ /* 0x000fe400078e0a17 */
[----:B------:R-:W-:Y:S01]  /*1840*/  IMAD.HI.U32 R12, R9, R21, R8 ;  /* 0x00000015090c7227 */ /* 0x000fe200078e0008 */
[----:B------:R-:W-:Y:S05]  /*1850*/  @P0 BRA `(.L_x_323) ;  /* 0x0000042000000947 */ /* 0x000fea0003800000 */
[----:B------:R-:W-:Y:S02]  /*1860*/  IABS R19, c[0x0][0x184] ;  /* 0x0000610000137a13 */ /* 0x000fe40000000000 */
[----:B------:R-:W-:-:S02]  /*1870*/  IABS R20, c[0x0][0x184] ;  /* 0x0000610000147a13 */ /* 0x000fc40000000000 */
[----:B------:R-:W2:Y:S01]  /*1880*/  I2F.RP R21, R19 ;  /* 0x0000001300157306 */ /* 0x000ea20000209400 */
[----:B------:R-:W-:-:S07]  /*1890*/  ISETP.NE.AND P0, PT, RZ, c[0x0][0x184], PT ;  /* 0x00006100ff007a0c */ /* 0x000fce0003f05270 */
[----:B------:R-:W3:Y:S08]  /*18a0*/  I2F.RP R22, R20 ;  /* 0x0000001400167306 */ /* 0x000ef00000209400 */
[----:B--2---:R-:W2:Y:S08]  /*18b0*/  MUFU.RCP R21, R21 ;  /* 0x0000001500157308 */ /* 0x004eb00000001000 */
[----:B---3--:R-:W3:Y:S01]  /*18c0*/  MUFU.RCP R22, R22 ;  /* 0x0000001600167308 */ /* 0x008ee20000001000 */
[----:B--2---:R-:W-:-:S07]  /*18d0*/  IADD3 R8, R21, 0xffffffe, RZ ;  /* 0x0ffffffe15087810 */ /* 0x004fce0007ffe0ff */
[----:B------:R2:W4:Y:S01]  /*18e0*/  F2I.FTZ.U32.TRUNC.NTZ R9, R8 ;  /* 0x0000000800097305 */ /* 0x000522000021f000 */
[----:B---3--:R-:W-:-:S07]  /*18f0*/  IADD3 R10, R22, 0xffffffe, RZ ;  /* 0x0ffffffe160a7810 */ /* 0x008fce0007ffe0ff */
[----:B------:R3:W5:Y:S01]  /*1900*/  F2I.FTZ.U32.TRUNC.NTZ R11, R10 ;  /* 0x0000000a000b7305 */ /* 0x000762000021f000 */
[----:B--2---:R-:W-:Y:S02]  /*1910*/  IMAD.MOV.U32 R8, RZ, RZ, RZ ;  /* 0x000000ffff087224 */ /* 0x004fe400078e00ff */
[----:B0---4-:R-:W-:Y:S02]  /*1920*/  IMAD.MOV R24, RZ, RZ, -R9 ;  /* 0x000000ffff187224 */ /* 0x011fe400078e0a09 */
[----:B---3--:R-:W-:Y:S02]  /*1930*/  IMAD.MOV.U32 R10, RZ, RZ, RZ ;  /* 0x000000ffff0a7224 */ /* 0x008fe400078e00ff */
[----:B------:R-:W-:Y:S02]  /*1940*/  IMAD R25, R24, R19, RZ ;  /* 0x0000001318197224 */ /* 0x000fe400078e02ff */
[----:B-----5:R-:W-:Y:S02]  /*1950*/  IMAD.MOV R27, RZ, RZ, -R11 ;  /* 0x000000ffff1b7224 */ /* 0x020fe400078e0a0b */
[----:B------:R-:W-:-:S04]  /*1960*/  IMAD.HI.U32 R8, R9, R25, R8 ;  /* 0x0000001909087227 */ /* 0x000fc800078e0008 */
[----:B------:R-:W-:Y:S02]  /*1970*/  IMAD R21, R27, R20, RZ ;  /* 0x000000141b157224 */ /* 0x000fe400078e02ff */
[----:B------:R-:W-:Y:S02]  /*1980*/  IMAD.MOV.U32 R9, RZ, RZ, c[0x0][0x184] ;  /* 0x00006100ff097624 */ /* 0x000fe400078e00ff */
[----:B------:R-:W-:Y:S01]  /*1990*/  IMAD.HI.U32 R10, R11, R21, R10 ;  /* 0x000000150b0a7227 */ /* 0x000fe200078e000a */
[----:B------:R-:W-:Y:S02]  /*19a0*/  LOP3.LUT R11, RZ, c[0x0][0x184], RZ, 0x33, !PT ;  /* 0x00006100ff0b7a12 */ /* 0x000fe400078e33ff */
[----:B------:R-:W-:Y:S01]  /*19b0*/  IADD3 R9, R9, -0x1, RZ ;  /* 0xffffffff09097810 */ /* 0x000fe20007ffe0ff */
[----:B------:R-:W-:-:S05]  /*19c0*/  IMAD.MOV.U32 R21, RZ, RZ, R3 ;  /* 0x000000ffff157224 */ /* 0x000fca00078e0003 */
.L_x_324:
[----:B------:R-:W-:-:S05]  /*19d0*/  IADD3 R24, R21, 0x1, RZ ;  /* 0x0000000115187810 */ /* 0x000fca0007ffe0ff */
[----:B------:R-:W-:-:S05]  /*19e0*/  IMAD R24, R24, c[0x0][0x17c], R9 ;  /* 0x00005f0018187a24 */ /* 0x000fca00078e0209 */
[----:B0-----:R-:W-:-:S05]  /*19f0*/  IABS R25, R24 ;  /* 0x0000001800197213 */ /* 0x001fca0000000000 */
[----:B------:R-:W-:-:S04]  /*1a00*/  IMAD.HI.U32 R22, R8, R25, RZ ;  /* 0x0000001908167227 */ /* 0x000fc800078e00ff */
[----:B------:R-:W-:-:S04]  /*1a10*/  IMAD.MOV R8, RZ, RZ, -R22 ;  /* 0x000000ffff087224 */ /* 0x000fc800078e0a16 */
[----:B------:R-:W-:Y:S02]  /*1a20*/  IMAD R8, R20, R8, R25 ;  /* 0x0000000814087224 */ /* 0x000fe400078e0219 */
[----:B------:R-:W-:-:S03]  /*1a30*/  IMAD R25, R21, c[0x0][0x17c], RZ ;  /* 0x00005f0015197a24 */ /* 0x000fc600078e02ff */
[----:B------:R-:W-:Y:S02]  /*1a40*/  ISETP.GT.U32.AND P6, PT, R19, R8, PT ;  /* 0x000000081300720c */ /* 0x000fe40003fc4070 */
[----:B------:R-:W-:Y:S02]  /*1a50*/  IABS R27, R25 ;  /* 0x00000019001b7213 */ /* 0x000fe40000000000 */
[----:B------:R-:W-:-:S09]  /*1a60*/  LOP3.LUT R25, R25, c[0x0][0x184], RZ, 0x3c, !PT ;  /* 0x0000610019197a12 */ /* 0x000fd200078e3cff */
[----:B------:R-:W-:Y:S01]  /*1a70*/  @!P6 IMAD.IADD R8, R8, 0x1, -R20 ;  /* 0x000000010808e824 */ /* 0x000fe200078e0a14 */
[----:B------:R-:W-:-:S04]  /*1a80*/  @!P6 IADD3 R22, R22, 0x1, RZ ;  /* 0x000000011616e810 */ /* 0x000fc80007ffe0ff */
[----:B------:R-:W-:Y:S01]  /*1a90*/  ISETP.GE.U32.AND P3, PT, R8, R19, PT ;  /* 0x000000130800720c */ /* 0x000fe20003f66070 */
[----:B------:R-:W-:Y:S01]  /*1aa0*/  IMAD.MOV.U32 R8, RZ, RZ, R10 ;  /* 0x000000ffff087224 */ /* 0x000fe200078e000a */
[----:B------:R-:W-:-:S03]  /*1ab0*/  LOP3.LUT R19, R24, c[0x0][0x184], RZ, 0x3c, !PT ;  /* 0x0000610018137a12 */ /* 0x000fc600078e3cff */
[----:B------:R-:W-:Y:S01]  /*1ac0*/  IMAD.HI.U32 R24, R8, R27, RZ ;  /* 0x0000001b08187227 */ /* 0x000fe200078e00ff */
[----:B------:R-:W-:-:S03]  /*1ad0*/  ISETP.GE.AND P4, PT, R19, RZ, PT ;  /* 0x000000ff1300720c */ /* 0x000fc60003f86270 */
[----:B------:R-:W-:Y:S02]  /*1ae0*/  IMAD.MOV R26, RZ, RZ, -R24 ;  /* 0x000000ffff1a7224 */ /* 0x000fe400078e0a18 */
[----:B------:R-:W-:Y:S02]  /*1af0*/  IMAD.MOV.U32 R19, RZ, RZ, R20 ;  /* 0x000000ffff137224 */ /* 0x000fe400078e0014 */
[----:B------:R-:W-:Y:S01]  /*1b00*/  IMAD R26, R20, R26, R27 ;  /* 0x0000001a141a7224 */ /* 0x000fe200078e021b */
[----:B------:R-:W-:Y:S02]  /*1b10*/  @P3 IADD3 R22, R22, 0x1, RZ ;  /* 0x0000000116163810 */ /* 0x000fe40007ffe0ff */
[----:B------:R-:W-:Y:S02]  /*1b20*/  ISETP.GE.AND P3, PT, R25, RZ, PT ;  /* 0x000000ff1900720c */ /* 0x000fe40003f66270 */
[----:B------:R-:W-:Y:S01]  /*1b30*/  ISETP.GT.U32.AND P5, PT, R19, R26, PT ;  /* 0x0000001a1300720c */ /* 0x000fe20003fa4070 */
[----:B------:R-:W-:-:S05]  /*1b40*/  @!P4 IMAD.MOV R22, RZ, RZ, -R22 ;  /* 0x000000ffff16c224 */ /* 0x000fca00078e0a16 */
[----:B------:R-:W-:-:S07]  /*1b50*/  SEL R25, R11, R22, !P0 ;  /* 0x000000160b197207 */ /* 0x000fce0004000000 */
[----:B------:R-:W-:Y:S01]  /*1b60*/  @!P5 IMAD.IADD R26, R26, 0x1, -R20 ;  /* 0x000000011a1ad824 */ /* 0x000fe200078e0a14 */
[----:B------:R-:W-:-:S04]  /*1b70*/  @!P5 IADD3 R24, R24, 0x1, RZ ;  /* 0x000000011818d810 */ /* 0x000fc80007ffe0ff */
[----:B------:R-:W-:Y:S02]  /*1b80*/  ISETP.GE.U32.AND P6, PT, R26, R19, PT ;  /* 0x000000131a00720c */ /* 0x000fe40003fc6070 */
[----:B------:R-:W-:Y:S01]  /*1b90*/  LEA R26, R21, UR4, 0x1 ;  /* 0x00000004151a7c11 */ /* 0x000fe2000f8e08ff */
[----:B------:R-:W-:-:S10]  /*1ba0*/  IMAD.IADD R21, R0, 0x1, R21 ;  /* 0x0000000100157824 */ /* 0x000fd400078e0215 */
[----:B------:R-:W-:-:S05]  /*1bb0*/  @P6 IADD3 R24, R24, 0x1, RZ ;  /* 0x0000000118186810 */ /* 0x000fca0007ffe0ff */
[----:B------:R-:W-:Y:S01]  /*1bc0*/  @!P3 IMAD.MOV R24, RZ, RZ, -R24 ;  /* 0x000000ffff18b224 */ /* 0x000fe200078e0a18 */
[----:B------:R-:W-:-:S04]  /*1bd0*/  ISETP.GE.AND P3, PT, R21, c[0x0][0x184], PT ;  /* 0x0000610015007a0c */ /* 0x000fc80003f66270 */
[----:B------:R-:W-:-:S05]  /*1be0*/  SEL R24, R11, R24, !P0 ;  /* 0x000000180b187207 */ /* 0x000fca0004000000 */
[----:B------:R-:W-:-:S06]  /*1bf0*/  IMAD.IADD R24, R25, 0x1, -R24 ;  /* 0x0000000119187824 */ /* 0x000fcc00078e0a18 */
[----:B------:R-:W0:Y:S02]  /*1c00*/  I2F R24, R24 ;  /* 0x0000001800187306 */ /* 0x000e240000201400 */
[----:B0-----:R-:W-:-:S04]  /*1c10*/  F2FP.BF16.PACK_AB R22, RZ, R24 ;  /* 0x00000018ff16723e */ /* 0x001fc800000010ff */
[----:B------:R-:W-:-:S06]  /*1c20*/  PRMT R22, RZ, 0x5410, R22 ;  /* 0x00005410ff167816 */ /* 0x000fcc0000000016 */
[----:B------:R-:W0:Y:S02]  /*1c30*/  MUFU.RCP R22, R22 ;  /* 0x0000001600167308 */ /* 0x000e240000001000 */
[----:B0-----:R-:W-:-:S05]  /*1c40*/  FADD.FTZ R25, R22, -RZ ;  /* 0x800000ff16197221 */ /* 0x001fca0000010000 */
[----:B------:R-:W-:-:S05]  /*1c50*/  F2FP.BF16.PACK_AB R25, RZ, R25 ;  /* 0x00000019ff19723e */ /* 0x000fca00000010ff */
[----:B------:R0:W-:Y:S01]  /*1c60*/  STS.U16 [R26], R25 ;  /* 0x000000191a007388 */ /* 0x0001e20000000400 */
[----:B------:R-:W-:Y:S05]  /*1c70*/  @!P3 BRA `(.L_x_324) ;  /* 0xfffffd500000b947 */ /* 0x000fea000383ffff */
.L_x_323:
[----:B------:R-:W-:Y:S05]  /*1c80*/  BSYNC B0 ;  /* 0x0000000000007941 */ /* 0x000fea0003800000 */
.L_x_322:
[----:B------:R-:W-:Y:S01]  /*1c90*/  BSSY B0, `(.L_x_325) ;  /* 0x0000008000007945 */ /* 0x000fe20003800000 */
[----:B------:R-:W-:Y:S05]  /*1ca0*/  @P1 BRA `(.L_x_326) ;  /* 0x0000006000001947 */ /* 0x000fea0003800000 */
.L_x_327:
[----:B------:R-:W-:Y:S02]  /*1cb0*/  IMAD.IADD R8, R3, 0x1, R17 ;  /* 0x0000000103087824 */ /* 0x000fe400078e0211 */
[----:B------:R-:W-:-:S03]  /*1cc0*/  IMAD.IADD R3, R0, 0x1, R3 ;  /* 0x0000000100037824 */ /* 0x000fc600078e0203 */
[----:B------:R-:W-:Y:S02]  /*1cd0*/  LEA R8, R8, UR4, 0x1 ;  /* 0x0000000408087c11 */ /* 0x000fe4000f8e08ff */
[----:B------:R-:W-:-:S03]  /*1ce0*/  ISETP.GE.U32.AND P0, PT, R3, R16, PT ;  /* 0x000000100300720c */ /* 0x000fc60003f06070 */
[----:B------:R2:W-:Y:S10]  /*1cf0*/  STS.U16 [R8], RZ ;  /* 0x000000ff08007388 */ /* 0x0005f40000000400 */
[----:B--2---:R-:W-:Y:S05]  /*1d00*/  @!P0 BRA `(.L_x_327) ;  /* 0xffffffa000008947 */ /* 0x004fea000383ffff */
.L_x_326:
[----:B------:R-:W-:Y:S05]  /*1d10*/  BSYNC B0 ;  /* 0x0000000000007941 */ /* 0x000fea0003800000 */
.L_x_325:
[----:B------:R-:W2:Y:S01]  /*1d20*/  S2UR UR5, SR_CTAID.Z ;  /* 0x00000000000579c3 */ /* 0x000ea20000002700 */
[----:B------:R-:W-:Y:S01]  /*1d30*/  @P2 IADD3 R14, R14, -c[0x0][0x14], RZ ;  /* 0x800005000e0e2a10 */ /* 0x000fe20007ffe0ff */
[----:B------:R-:W-:Y:S01]  /*1d40*/  IMAD R6, R13, c[0x0][0x10], R6 ;  /* 0x000004000d067a24 */ /* 0x000fe200078e0206 */
[----:B------:R-:W-:Y:S01]  /*1d50*/  BAR.SYNC.DEFER_BLOCKING 0x0 ;  /* 0x0000000000007b1d */ /* 0x000fe20000010000 */
[----:B------:R-:W-:Y:S01]  /*1d60*/  ISETP.NE.U32.AND P4, PT, RZ, c[0x0][0x14], PT ;  /* 0x00000500ff007a0c */ /* 0x000fe20003f85070 */
[----:B-1----:R-:W-:Y:S01]  /*1d70*/  IMAD.HI.U32 R12, R12, R15, RZ ;  /* 0x0000000f0c0c7227 */ /* 0x002fe200078e00ff */
[----:B------:R-:W-:-:S02]  /*1d80*/  ISETP.GE.U32.AND P3, PT, R14, c[0x0][0x14], PT ;  /* 0x000005000e007a0c */ /* 0x000fc40003f66070 */
[----:B------:R-:W-:Y:S01]  /*1d90*/  ISETP.GE.U32.AND P0, PT, R6, c[0x0][0x10], PT ;  /* 0x0000040006007a0c */ /* 0x000fe20003f06070 */
[----:B------:R-:W-:Y:S01]  /*1da0*/  IMAD.MOV R0, RZ, RZ, -R12 ;  /* 0x000000ffff007224 */ /* 0x000fe200078e0a0c */
[----:B------:R-:W-:Y:S01]  /*1db0*/  @P2 IADD3 R18, R18, 0x1, RZ ;  /* 0x0000000112122810 */ /* 0x000fe20007ffe0ff */
[----:B------:R-:W1:Y:S02]  /*1dc0*/  S2UR UR6, SR_CTAID.Y ;  /* 0x00000000000679c3 */ /* 0x000e640000002600 */
[----:B------:R-:W-:-:S05]  /*1dd0*/  IMAD R15, R0, c[0x0][0x170], R15 ;  /* 0x00005c00000f7a24 */ /* 0x000fca00078e020f */
[----:B------:R-:W-:Y:S02]  /*1de0*/  ISETP.GE.U32.AND P1, PT, R15, c[0x0][0x170], PT ;  /* 0x00005c000f007a0c */ /* 0x000fe40003f26070 */
[----:B------:R-:W-:Y:S02]  /*1df0*/  @P3 IADD3 R18, R18, 0x1, RZ ;  /* 0x0000000112123810 */ /* 0x000fe40007ffe0ff */
[----:B------:R-:W-:Y:S02]  /*1e00*/  @P0 IADD3 R6, R6, -c[0x0][0x10], RZ ;  /* 0x8000040006060a10 */ /* 0x000fe40007ffe0ff */
[----:B------:R-:W-:Y:S02]  /*1e10*/  @!P4 LOP3.LUT R18, RZ, c[0x0][0x14], RZ, 0x33, !PT ;  /* 0x00000500ff12ca12 */ /* 0x000fe400078e33ff */
[----:B------:R-:W-:Y:S02]  /*1e20*/  ISETP.GE.U32.AND P3, PT, R6, c[0x0][0x10], PT ;  /* 0x0000040006007a0c */ /* 0x000fe40003f66070 */
[----:B------:R-:W-:Y:S01]  /*1e30*/  ISETP.NE.U32.AND P4, PT, RZ, c[0x0][0x10], PT ;  /* 0x00000400ff007a0c */ /* 0x000fe20003f85070 */
[----:B--2---:R-:W-:Y:S01]  /*1e40*/  IMAD R13, R18, UR5, R7 ;  /* 0x00000005120d7c24 */ /* 0x004fe2000f8e0207 */
[----:B------:R-:W-:-:S02]  /*1e50*/  @P0 IADD3 R23, R23, 0x1, RZ ;  /* 0x0000000117170810 */ /* 0x000fc40007ffe0ff */
[----:B------:R-:W-:Y:S01]  /*1e60*/  @P1 IADD3 R15, R15, -c[0x0][0x170], RZ ;  /* 0x80005c000f0f1a10 */ /* 0x000fe20007ffe0ff */
[----:B------:R-:W-:Y:S01]  /*1e70*/  IMAD.IADD R0, R18, 0x1, R13 ;  /* 0x0000000112007824 */ /* 0x000fe200078e020d */
[----:B------:R-:W-:Y:S02]  /*1e80*/  @P1 IADD3 R12, R12, 0x1, RZ ;  /* 0x000000010c0c1810 */ /* 0x000fe40007ffe0ff */
[----:B------:R-:W-:Y:S02]  /*1e90*/  ISETP.GE.U32.AND P2, PT, R15, c[0x0][0x170], PT ;  /* 0x00005c000f007a0c */ /* 0x000fe40003f46070 */
[----:B------:R-:W-:Y:S02]  /*1ea0*/  IMNMX R0, R0, c[0x0][0x178], PT ;  /* 0x00005e0000007a17 */ /* 0x000fe40003800200 */
[----:B------:R-:W-:Y:S02]  /*1eb0*/  @P3 IADD3 R23, R23, 0x1, RZ ;  /* 0x0000000117173810 */ /* 0x000fe40007ffe0ff */
[----:B------:R-:W-:-:S02]  /*1ec0*/  ISETP.GE.AND P3, PT, R13, R0, PT ;  /* 0x000000000d00720c */ /* 0x000fc40003f66270 */
[----:B------:R-:W-:Y:S02]  /*1ed0*/  @!P4 LOP3.LUT R23, RZ, c[0x0][0x10], RZ, 0x33, !PT ;  /* 0x00000400ff17ca12 */ /* 0x000fe400078e33ff */
[----:B------:R-:W-:Y:S02]  /*1ee0*/  ISETP.NE.U32.AND P0, PT, RZ, c[0x0][0x170], PT ;  /* 0x00005c00ff007a0c */ /* 0x000fe40003f05070 */
[----:B------:R-:W-:Y:S01]  /*1ef0*/  LOP3.LUT R7, RZ, c[0x0][0x170], RZ, 0x33, !PT ;  /* 0x00005c00ff077a12 */ /* 0x000fe200078e33ff */
[----:B-1----:R-:W-:Y:S01]  /*1f00*/  IMAD R4, R23, UR6, R4 ;  /* 0x0000000617047c24 */ /* 0x002fe2000f8e0204 */
[----:B------:R-:W-:-:S05]  /*1f10*/  @P2 IADD3 R12, R12, 0x1, RZ ;  /* 0x000000010c0c2810 */ /* 0x000fca0007ffe0ff */
[----:B------:R-:W-:Y:S05]  /*1f20*/  @P3 EXIT ;  /* 0x000000000000394d */ /* 0x000fea0003800000 */
[----:B------:R-:W-:Y:S01]  /*1f30*/  IADD3 R3, R5, c[0x0][0x184], RZ ;  /* 0x0000610005037a10 */ /* 0x000fe20007ffe0ff */
[----:B------:R-:W-:Y:S01]  /*1f40*/  ULDC UR5, c[0x0][0x174] ;  /* 0x00005d0000057ab9 */ /* 0x000fe20000000800 */
[----:B------:R-:W-:Y:S01]  /*1f50*/  IADD3 R6, R15, -c[0x0][0x170], RZ ;  /* 0x80005c000f067a10 */ /* 0x000fe20007ffe0ff */
[----:B------:R-:W-:Y:S01]  /*1f60*/  ULDC.64 UR6, c[0x0][0x178] ;  /* 0x00005e0000067ab9 */ /* 0x000fe20000000a00 */
[----:B------:R-:W-:Y:S01]  /*1f70*/  IADD3 R3, R3, c[0x0][0x180], RZ ;  /* 0x0000600003037a10 */ /* 0x000fe20007ffe0ff */
[----:B------:R-:W-:Y:S01]  /*1f80*/  UIMAD UR5, UR6, UR5, URZ ;  /* 0x00000005060572a4 */ /* 0x000fe2000f8e023f */
[----:B------:R-:W-:Y:S01]  /*1f90*/  SEL R10, R7, R12, !P0 ;  /* 0x0000000c070a7207 */ /* 0x000fe20004000000 */
[----:B------:R-:W-:Y:S01]  /*1fa0*/  IMAD.IADD R11, R23, 0x1, R4 ;  /* 0x00000001170b7824 */ /* 0x000fe200078e0204 */
[----:B------:R-:W-:Y:S01]  /*1fb0*/  @P0 SEL R7, R6, R15, P2 ;  /* 0x0000000f06070207 */ /* 0x000fe20001000000 */
[----:B------:R-:W-:Y:S01]  /*1fc0*/  UIMAD UR5, UR5, UR7, URZ ;  /* 0x00000007050572a4 */ /* 0x000fe2000f8e023f */
[----:B------:R-:W-:-:S02]  /*1fd0*/  IMAD R3, R2, c[0x0][0x18c], R3 ;  /* 0x0000630002037a24 */ /* 0x000fc400078e0203 */
[----:B------:R-:W-:Y:S01]  /*1fe0*/  IMAD R6, R2, c[0x0][0x18c], R17 ;  /* 0x0000630002067a24 */ /* 0x000fe200078e0211 */
[----:B------:R-:W-:Y:S01]  /*1ff0*/  IMNMX R11, R11, c[0x0][0x17c], PT ;  /* 0x00005f000b0b7a17 */ /* 0x000fe20003800200 */
[----:B------:R-:W-:Y:S01]  /*2000*/  IMAD R9, R7, c[0x0][0x190], RZ ;  /* 0x0000640007097a24 */ /* 0x000fe200078e02ff */
[----:B------:R-:W-:Y:S01]  /*2010*/  LEA R8, R3, UR4, 0x1 ;  /* 0x0000000403087c11 */ /* 0x000fe2000f8e08ff */
[----:B------:R-:W-:Y:S01]  /*2020*/  IMAD R10, R10, c[0x0][0x0], R5 ;  /* 0x000000000a0a7a24 */ /* 0x000fe200078e0205 */
[----:B------:R-:W-:Y:S01]  /*2030*/  ULDC.64 UR6, c[0x0][0x118] ;  /* 0x0000460000067ab9 */ /* 0x000fe20000000a00 */
[----:B------:R-:W-:Y:S02]  /*2040*/  IMAD R7, R7, UR5, RZ ;  /* 0x0000000507077c24 */ /* 0x000fe4000f8e02ff */
.L_x_344:
[----:B------:R-:W-:Y:S01]  /*2050*/  IABS R12, c[0x0][0x178] ;  /* 0x00005e00000c7a13 */ /* 0x000fe20000000000 */
[----:B------:R-:W-:Y:S01]  /*2060*/  IMAD R14, R13, c[0x0][0x180], RZ ;  /* 0x000060000d0e7a24 */ /* 0x000fe200078e02ff */
[----:B------:R-:W-:Y:S02]  /*2070*/  BSSY B0, `(.L_x_328) ;  /* 0x000008a000007945 */ /* 0x000fe40003800000 */
[----:B-1----:R-:W1:Y:S02]  /*2080*/  I2F.RP R15, R12 ;  /* 0x0000000c000f7306 */ /* 0x002e640000209400 */
[----:B------:R-:W-:-:S04]  /*2090*/  IADD3 R16, R14, c[0x0][0x180], RZ ;  /* 0x000060000e107a10 */ /* 0x000fc80007ffe0ff */
[----:B------:R-:W-:-:S04]  /*20a0*/  IADD3 R16, R16, c[0x0][0x178], RZ ;  /* 0x00005e0010107a10 */ /* 0x000fc80007ffe0ff */
[----:B------:R-:W-:-:S04]  /*20b0*/  IADD3 R16, R16, -0x1, RZ ;  /* 0xffffffff10107810 */ /* 0x000fc80007ffe0ff */
[----:B------:R-:W-:Y:S01]  /*20c0*/  IABS R19, R16 ;  /* 0x0000001000137213 */ /* 0x000fe20000000000 */
[----:B-1----:R-:W1:Y:S01]  /*20d0*/  MUFU.RCP R15, R15 ;  /* 0x0000000f000f7308 */ /* 0x002e620000001000 */
[----:B------:R-:W-:-:S04]  /*20e0*/  LOP3.LUT R16, R16, c[0x0][0x178], RZ, 0x3c, !PT ;  /* 0x00005e0010107a12 */ /* 0x000fc800078e3cff */
[----:B------:R-:W-:Y:S02]  /*20f0*/  ISETP.GE.AND P0, PT, R16, RZ, PT ;  /* 0x000000ff1000720c */ /* 0x000fe40003f06270 */
[----:B-1----:R-:W-:Y:S02]  /*2100*/  IADD3 R2, R15, 0xffffffe, RZ ;  /* 0x0ffffffe0f027810 */ /* 0x002fe40007ffe0ff */
[----:B------:R-:W-:Y:S02]  /*2110*/  IABS R15, R14 ;  /* 0x0000000e000f7213 */ /* 0x000fe40000000000 */
[----:B------:R1:W2:Y:S01]  /*2120*/  F2I.FTZ.U32.TRUNC.NTZ R3, R2 ;  /* 0x0000000200037305 */ /* 0x0002a2000021f000 */
[----:B------:R-:W-:-:S04]  /*2130*/  LOP3.LUT R14, R14, c[0x0][0x178], RZ, 0x3c, !PT ;  /* 0x00005e000e0e7a12 */ /* 0x000fc800078e3cff */
[----:B------:R-:W-:Y:S01]  /*2140*/  ISETP.GE.AND P1, PT, R14, RZ, PT ;  /* 0x000000ff0e00720c */ /* 0x000fe20003f26270 */
[----:B-1----:R-:W-:Y:S02]  /*2150*/  IMAD.MOV.U32 R2, RZ, RZ, RZ ;  /* 0x000000ffff027224 */ /* 0x002fe400078e00ff */
[----:B0-2---:R-:W-:-:S04]  /*2160*/  IMAD.MOV R17, RZ, RZ, -R3 ;  /* 0x000000ffff117224 */ /* 0x005fc800078e0a03 */
[----:B------:R-:W-:-:S04]  /*2170*/  IMAD R17, R17, R12, RZ ;  /* 0x0000000c11117224 */ /* 0x000fc800078e02ff */
[----:B------:R-:W-:-:S06]  /*2180*/  IMAD.HI.U32 R2, R3, R17, R2 ;  /* 0x0000001103027227 */ /* 0x000fcc00078e0002 */
[----:B------:R-:W-:-:S04]  /*2190*/  IMAD.HI.U32 R3, R2, R15, RZ ;  /* 0x0000000f02037227 */ /* 0x000fc800078e00ff */
[----:B------:R-:W-:-:S04]  /*21a0*/  IMAD.HI.U32 R2, R2, R19, RZ ;  /* 0x0000001302027227 */ /* 0x000fc800078e00ff */
[----:B------:R-:W-:Y:S02]  /*21b0*/  IMAD.MOV R17, RZ, RZ, -R3 ;  /* 0x000000ffff117224 */ /* 0x000fe400078e0a03 */
[----:B------:R-:W-:Y:S02]  /*21c0*/  IMAD.MOV R18, RZ, RZ, -R2 ;  /* 0x000000ffff127224 */ /* 0x000fe400078e0a02 */
[C---:B------:R-:W-:Y:S02]  /*21d0*/  IMAD R15, R12.reuse, R17, R15 ;  /* 0x000000110c0f7224 */ /* 0x040fe400078e020f */
[----:B------:R-:W-:-:S03]  /*21e0*/  IMAD R17, R12, R18, R19 ;  /* 0x000000120c117224 */ /* 0x000fc600078e0213 */
[C---:B------:R-:W-:Y:S02]  /*21f0*/  ISETP.GT.U32.AND P4, PT, R12.reuse, R15, PT ;  /* 0x0000000f0c00720c */ /* 0x040fe40003f84070 */
[----:B------:R-:W-:-:S11]  /*2200*/  ISETP.GT.U32.AND P5, PT, R12, R17, PT ;  /* 0x000000110c00720c */ /* 0x000fd60003fa4070 */
[--C-:B------:R-:W-:Y:S01]  /*2210*/  @!P4 IMAD.IADD R15, R15, 0x1, -R12.reuse ;  /* 0x000000010f0fc824 */ /* 0x100fe200078e0a0c */
[----:B------:R-:W-:Y:S01]  /*2220*/  @!P4 IADD3 R3, R3, 0x1, RZ ;  /* 0x000000010303c810 */ /* 0x000fe20007ffe0ff */
[----:B------:R-:W-:Y:S01]  /*2230*/  @!P5 IMAD.IADD R17, R17, 0x1, -R12 ;  /* 0x000000011111d824 */ /* 0x000fe200078e0a0c */
[----:B------:R-:W-:Y:S02]  /*2240*/  @!P5 IADD3 R2, R2, 0x1, RZ ;  /* 0x000000010202d810 */ /* 0x000fe40007ffe0ff */
[-C--:B------:R-:W-:Y:S02]  /*2250*/  ISETP.GE.U32.AND P2, PT, R15, R12.reuse, PT ;  /* 0x0000000c0f00720c */ /* 0x080fe40003f46070 */
[----:B------:R-:W-:-:S11]  /*2260*/  ISETP.GE.U32.AND P3, PT, R17, R12, PT ;  /* 0x0000000c1100720c */ /* 0x000fd60003f66070 */
[----:B------:R-:W-:Y:S02]  /*2270*/  @P2 IADD3 R3, R3, 0x1, RZ ;  /* 0x0000000103032810 */ /* 0x000fe40007ffe0ff */
[----:B------:R-:W-:Y:S02]  /*2280*/  @P3 IADD3 R2, R2, 0x1, RZ ;  /* 0x0000000102023810 */ /* 0x000fe40007ffe0ff */
[----:B------:R-:W-:Y:S01]  /*2290*/  ISETP.GE.AND P3, PT, R4, R11, PT ;  /* 0x0000000b0400720c */ /* 0x000fe20003f66270 */
[----:B------:R-:W-:Y:S01]  /*22a0*/  @!P1 IMAD.MOV R3, RZ, RZ, -R3 ;  /* 0x000000ffff039224 */ /* 0x000fe200078e0a03 */
[----:B------:R-:W-:Y:S01]  /*22b0*/  ISETP.NE.AND P2, PT, RZ, c[0x0][0x178], PT ;  /* 0x00005e00ff007a0c */ /* 0x000fe20003f45270 */
[----:B------:R-:W-:Y:S01]  /*22c0*/  IMAD.MOV.U32 R15, RZ, RZ, R2 ;  /* 0x000000ffff0f7224 */ /* 0x000fe200078e0002 */
[----:B------:R-:W-:-:S03]  /*22d0*/  LOP3.LUT R2, RZ, c[0x0][0x178], RZ, 0x33, !PT ;  /* 0x00005e00ff027a12 */ /* 0x000fc600078e33ff */
[----:B------:R-:W-:Y:S01]  /*22e0*/  @!P0 IMAD.MOV R15, RZ, RZ, -R15 ;  /* 0x000000ffff0f8224 */ /* 0x000fe200078e0a0f */
[----:B------:R-:W-:-:S04]  /*22f0*/  SEL R12, R2, R3, !P2 ;  /* 0x00000003020c7207 */ /* 0x000fc80005000000 */
[----:B------:R-:W-:Y:S01]  /*2300*/  SEL R15, R2, R15, !P2 ;  /* 0x0000000f020f7207 */ /* 0x000fe20005000000 */
[----:B------:R-:W-:Y:S05]  /*2310*/  @P3 BRA `(.L_x_329) ;  /* 0x000005f000003947 */ /* 0x000fea0003800000 */
[----:B------:R-:W-:Y:S02]  /*2320*/  IMAD.MOV.U32 R14, RZ, RZ, R4 ;  /* 0x000000ffff0e7224 */ /* 0x000fe400078e0004 */
.L_x_343:
[----:B------:R-:W-:Y:S01]  /*2330*/  ISETP.GE.AND P0, PT, R12, R15, PT ;  /* 0x0000000f0c00720c */ /* 0x000fe20003f06270 */
[----:B------:R-:W-:-:S12]  /*2340*/  BSSY B1, `(.L_x_330) ;  /* 0x0000040000017945 */ /* 0x000fd80003800000 */
[----:B01----:R-:W-:Y:S05]  /*2350*/  @P0 BRA `(.L_x_331) ;  /* 0x000003e000000947 */ /* 0x003fea0003800000 */
[----:B------:R-:W-:Y:S02]  /*2360*/  IMAD.SHL.U32 R18, R14, 0x4, RZ ;  /* 0x000000040e127824 */ /* 0x000fe400078e00ff */
[----:B------:R-:W-:Y:S02]  /*2370*/  IMAD.MOV.U32 R17, RZ, RZ, c[0x0][0x17c] ;  /* 0x00005f00ff117624 */ /* 0x000fe400078e00ff */
[----:B------:R-:W-:Y:S02]  /*2380*/  IMAD.MOV.U32 R16, RZ, RZ, R12 ;  /* 0x000000ffff107224 */ /* 0x000fe400078e000c */
[----:B------:R-:W-:-:S05]  /*2390*/  IMAD R17, R17, 0x4, R18 ;  /* 0x0000000411117824 */ /* 0x000fca00078e0212 */
[----:B------:R1:W2:Y:S02]  /*23a0*/  LDS R3, [R17] ;  /* 0x0000000011037984 */ /* 0x0002a40000000800 */
.L_x_339:
[----:B------:R-:W3:Y:S01]  /*23b0*/  LDS R20, [R18] ;  /* 0x0000000012147984 */ /* 0x000ee20000000800 */
[----:B------:R-:W-:Y:S01]  /*23c0*/  BSSY B2, `(.L_x_332) ;  /* 0x0000034000027945 */ /* 0x000fe20003800000 */
[----:B--23--:R-:W-:-:S13]  /*23d0*/  ISETP.GE.AND P0, PT, R20, R3, PT ;  /* 0x000000031400720c */ /* 0x00cfda0003f06270 */
[----:B0-----:R-:W-:Y:S05]  /*23e0*/  @P0 BRA `(.L_x_333) ;  /* 0x0000031000000947 */ /* 0x001fea0003800000 */
[C---:B------:R-:W-:Y:S01]  /*23f0*/  IMAD R2, R16.reuse, c[0x0][0x198], RZ ;  /* 0x0000660010027a24 */ /* 0x040fe200078e02ff */
[----:B------:R-:W-:-:S04]  /*2400*/  IADD3 R21, R16, c[0x0][0x184], RZ ;  /* 0x0000610010157a10 */ /* 0x000fc80007ffe0ff */
[----:B------:R-:W-:Y:S02]  /*2410*/  IADD3 R19, P0, R9, R2, RZ ;  /* 0x0000000209137210 */ /* 0x000fe40007f1e0ff */
[----:B------:R-:W-:Y:S02]  /*2420*/  SHF.R.S32.HI R22, RZ, 0x1f, R2 ;  /* 0x0000001fff167819 */ /* 0x000fe40000011402 */
[----:B------:R-:W-:Y:S02]  /*2430*/  LEA R21, R21, UR4, 0x1 ;  /* 0x0000000415157c11 */ /* 0x000fe4000f8e08ff */
[----:B------:R-:W-:Y:S02]  /*2440*/  LEA.HI.X.SX32 R22, R9, R22, 0x1, P0 ;  /* 0x0000001609167211 */ /* 0x000fe400000f0eff */
.L_x_338:
[----:B------:R-:W-:Y:S01]  /*2450*/  LEA R2, R20, UR4, 0x1 ;  /* 0x0000000414027c11 */ /* 0x000fe2000f8e08ff */
[----:B------:R-:W2:Y:S01]  /*2460*/  LDS.U16 R23, [R21] ;  /* 0x0000000015177984 */ /* 0x000ea20000000400 */
[----:B------:R-:W-:Y:S01]  /*2470*/  ISETP.GE.AND P0, PT, R10, c[0x0][0x174], PT ;  /* 0x00005d000a007a0c */ /* 0x000fe20003f06270 */
[----:B------:R-:W-:Y:S03]  /*2480*/  BSSY B3, `(.L_x_334) ;  /* 0x0000024000037945 */ /* 0x000fe60003800000 */
[----:B------:R-:W3:Y:S01]  /*2490*/  LDS.U16 R2, [R2] ;  /* 0x0000000002027984 */ /* 0x000ee20000000400 */
[----:B--2---:R-:W-:-:S02]  /*24a0*/  PRMT R23, RZ, 0x5410, R23 ;  /* 0x00005410ff177816 */ /* 0x004fc40000000017 */
[----:B---3--:R-:W-:-:S05]  /*24b0*/  PRMT R2, RZ, 0x5410, R2 ;  /* 0x00005410ff027816 */ /* 0x008fca0000000002 */
[----:B0-----:R-:W-:Y:S01]  /*24c0*/  FMUL.FTZ R24, R2, R23 ;  /* 0x0000001702187220 */ /* 0x001fe20000410000 */
[----:B------:R-:W-:Y:S05]  /*24d0*/  @P0 BRA `(.L_x_335) ;  /* 0x000001e000000947 */ /* 0x000fea0003800000 */
[----:B------:R-:W-:Y:S01]  /*24e0*/  IMAD R26, R20, c[0x0][0x19c], RZ ;  /* 0x00006700141a7a24 */ /* 0x000fe200078e02ff */
[----:B------:R-:W-:Y:S01]  /*24f0*/  F2FP.BF16.PACK_AB R25, RZ, R24 ;  /* 0x00000018ff19723e */ /* 0x000fe200000010ff */
[----:B------:R-:W-:Y:S01]  /*2500*/  BSSY B4, `(.L_x_336) ;  /* 0x000001a000047945 */ /* 0x000fe20003800000 */
[----:B------:R-:W-:Y:S02]  /*2510*/  IMAD.MOV.U32 R24, RZ, RZ, R8 ;  /* 0x000000ffff187224 */ /* 0x000fe400078e0008 */
[C---:B------:R-:W-:Y:S01]  /*2520*/  IADD3 R23, P0, R26.reuse, R19, RZ ;  /* 0x000000131a177210 */ /* 0x040fe20007f1e0ff */
[----:B------:R-:W-:Y:S01]  /*2530*/  IMAD.MOV.U32 R27, RZ, RZ, R10 ;  /* 0x000000ffff1b7224 */ /* 0x000fe200078e000a */
[----:B------:R-:W-:Y:S02]  /*2540*/  PRMT R25, RZ, 0x5410, R25 ;  /* 0x00005410ff197816 */ /* 0x000fe40000000019 */
[----:B------:R-:W-:-:S02]  /*2550*/  LEA.HI.X.SX32 R26, R26, R22, 0x1, P0 ;  /* 0x000000161a1a7211 */ /* 0x000fc400000f0eff */
.L_x_337:
[----:B------:R-:W-:Y:S01]  /*2560*/  IMAD R2, R27, c[0x0][0x194], RZ ;  /* 0x000065001b027a24 */ /* 0x000fe200078e02ff */
[----:B------:R-:W0:Y:S04]  /*2570*/  LDS.U16 R29, [R24] ;  /* 0x00000000181d7984 */ /* 0x000e280000000400 */
[----:B------:R-:W-:-:S04]  /*2580*/  IADD3 R3, P0, R2, R23, RZ ;  /* 0x0000001702037210 */ /* 0x000fc80007f1e0ff */
[----:B------:R-:W-:Y:S02]  /*2590*/  LEA.HI.X.SX32 R28, R2, R26, 0x1, P0 ;  /* 0x0000001a021c7211 */ /* 0x000fe400000f0eff */
[----:B------:R-:W-:-:S04]  /*25a0*/  LEA R2, P0, R3, c[0x0][0x168], 0x1 ;  /* 0x00005a0003027a11 */ /* 0x000fc800078008ff */
[----:B------:R-:W-:-:S05]  /*25b0*/  LEA.HI.X R3, R3, c[0x0][0x16c], R28, 0x1, P0 ;  /* 0x00005b0003037a11 */ /* 0x000fca00000f0c1c */
[----:B------:R-:W2:Y:S01]  /*25c0*/  LDG.E.U16.CONSTANT R2, [R2.64] ;  /* 0x0000000602027981 */ /* 0x000ea2000c1e9500 */
[----:B0-----:R-:W-:Y:S02]  /*25d0*/  PRMT R29, RZ, 0x5410, R29 ;  /* 0x00005410ff1d7816 */ /* 0x001fe4000000001d */
[----:B--2---:R-:W-:-:S05]  /*25e0*/  PRMT R2, RZ, 0x5410, R2 ;  /* 0x00005410ff027816 */ /* 0x004fca0000000002 */
[----:B------:R-:W-:Y:S02]  /*25f0*/  FMUL.FTZ R28, R2, R25 ;  /* 0x00000019021c7220 */ /* 0x000fe40000410000 */
[----:B------:R-:W-:-:S03]  /*2600*/  IMAD.MOV.U32 R2, RZ, RZ, c[0x0][0x0] ;  /* 0x00000000ff027624 */ /* 0x000fc600078e00ff */
[----:B------:R-:W-:Y:S01]  /*2610*/  F2FP.BF16.PACK_AB R28, RZ, R28 ;  /* 0x0000001cff1c723e */ /* 0x000fe200000010ff */
[----:B------:R-:W-:-:S03]  /*2620*/  IMAD R27, R2, c[0x0][0x188], R27 ;  /* 0x00006200021b7a24 */ /* 0x000fc600078e021b */
[----:B------:R-:W-:Y:S02]  /*2630*/  PRMT R28, RZ, 0x5410, R28 ;  /* 0x00005410ff1c7816 */ /* 0x000fe4000000001c */
[----:B------:R-:W-:-:S03]  /*2640*/  ISETP.GE.AND P0, PT, R27, c[0x0][0x174], PT ;  /* 0x00005d001b007a0c */ /* 0x000fc60003f06270 */
[----:B------:R-:W-:-:S05]  /*2650*/  FADD.FTZ R28, R29, R28 ;  /* 0x0000001c1d1c7221 */ /* 0x000fca0000010000 */
[----:B------:R-:W-:-:S05]  /*2660*/  F2FP.BF16.PACK_AB R28, RZ, R28 ;  /* 0x0000001cff1c723e */ /* 0x000fca00000010ff */
[----:B------:R0:W-:Y:S02]  /*2670*/  STS.U16 [R24], R28 ;  /* 0x0000001c18007388 */ /* 0x0001e40000000400 */
[----:B0-----:R-:W-:Y:S01]  /*2680*/  IMAD R24, R2, 0x2, R24 ;  /* 0x0000000202187824 */ /* 0x001fe200078e0218 */
[----:B------:R-:W-:Y:S05]  /*2690*/  @!P0 BRA `(.L_x_337) ;  /* 0xfffffec000008947 */ /* 0x000fea000383ffff */
[----:B------:R-:W-:Y:S05]  /*26a0*/  BSYNC B4 ;  /* 0x0000000000047941 */ /* 0x000fea0003800000 */
.L_x_336:
[----:B------:R0:W2:Y:S02]  /*26b0*/  LDS R3, [R17] ;  /* 0x0000000011037984 */ /* 0x0000a40000000800 */
.L_x_335:
[----:B------:R-:W-:Y:S05]  /*26c0*/  BSYNC B3 ;  /* 0x0000000000037941 */ /* 0x000fea0003800000 */
.L_x_334:
[----:B------:R-:W-:-:S04]  /*26d0*/  IADD3 R20, R20, 0x1, RZ ;  /* 0x0000000114147810 */ /* 0x000fc80007ffe0ff */
[----:B--2---:R-:W-:-:S13]  /*26e0*/  ISETP.GE.AND P0, PT, R20, R3, PT ;  /* 0x000000031400720c */ /* 0x004fda0003f06270 */
[----:B------:R-:W-:Y:S05]  /*26f0*/  @!P0 BRA `(.L_x_338) ;  /* 0xfffffd5000008947 */ /* 0x000fea000383ffff */
.L_x_333:
[----:B------:R-:W-:Y:S05]  /*2700*/  BSYNC B2 ;  /* 0x0000000000027941 */ /* 0x000fea0003800000 */
.L_x_332:
[----:B------:R-:W-:-:S04]  /*2710*/  IADD3 R16, R16, 0x1, RZ ;  /* 0x0000000110107810 */ /* 0x000fc80007ffe0ff */
[----:B------:R-:W-:-:S13]  /*2720*/  ISETP.GE.AND P0, PT, R16, R15, PT ;  /* 0x0000000f1000720c */ /* 0x000fda0003f06270 */
[----:B------:R-:W-:Y:S05]  /*2730*/  @!P0 BRA `(.L_x_339) ;  /* 0xfffffc7000008947 */ /* 0x000fea000383ffff */
.L_x_331:
[----:B------:R-:W-:Y:S05]  /*2740*/  BSYNC B1 ;  /* 0x0000000000017941 */ /* 0x000fea0003800000 */
.L_x_330:
[----:B------:R-:W-:Y:S01]  /*2750*/  ISETP.GE.AND P0, PT, R10, c[0x0][0x174], PT ;  /* 0x00005d000a007a0c */ /* 0x000fe20003f06270 */
[----:B------:R-:W-:-:S12]  /*2760*/  BSSY B1, `(.L_x_340) ;  /* 0x0000017000017945 */ /* 0x000fd80003800000 */
[----:B------:R-:W-:Y:S05]  /*2770*/  @P0 BRA `(.L_x_341) ;  /* 0x0000015000000947 */ /* 0x000fea0003800000 */
[----:B------:R-:W-:Y:S02]  /*2780*/  IMAD R2, R13, c[0x0][0x17c], R14 ;  /* 0x00005f000d027a24 */ /* 0x000fe400078e020e */
[----:B------:R-:W-:Y:S02]  /*2790*/  IMAD.MOV.U32 R16, RZ, RZ, R10 ;  /* 0x000000ffff107224 */ /* 0x000fe400078e000a */
[----:B------:R-:W-:Y:S02]  /*27a0*/  IMAD R2, R2, c[0x0][0x174], RZ ;  /* 0x00005d0002027a24 */ /* 0x000fe400078e02ff */
[----:B01----:R-:W-:Y:S02]  /*27b0*/  IMAD.MOV.U32 R17, RZ, RZ, R5 ;  /* 0x000000ffff117224 */ /* 0x003fe400078e0005 */
[----:B------:R-:W-:Y:S01]  /*27c0*/  IMAD.MOV.U32 R25, RZ, RZ, c[0x0][0x0] ;  /* 0x00000000ff197624 */ /* 0x000fe200078e00ff */
[----:B------:R-:W-:Y:S02]  /*27d0*/  IADD3 R21, P0, R7, R2, RZ ;  /* 0x0000000207157210 */ /* 0x000fe40007f1e0ff */
[----:B------:R-:W-:-:S04]  /*27e0*/  SHF.R.S32.HI R2, RZ, 0x1f, R2 ;  /* 0x0000001fff027819 */ /* 0x000fc80000011402 */
[----:B------:R-:W-:Y:S02]  /*27f0*/  LEA.HI.X.SX32 R23, R7, R2, 0x1, P0 ;  /* 0x0000000207177211 */ /* 0x000fe400000f0eff */
.L_x_342:
[----:B-1----:R-:W-:Y:S01]  /*2800*/  IMAD.IADD R2, R6, 0x1, R17 ;  /* 0x0000000106027824 */ /* 0x002fe200078e0211 */
[----:B------:R-:W-:Y:S02]  /*2810*/  IADD3 R3, P0, R16, R21, RZ ;  /* 0x0000001510037210 */ /* 0x000fe40007f1e0ff */
[----:B------:R-:W-:Y:S02]  /*2820*/  IADD3 R17, R17, c[0x0][0x0], RZ ;  /* 0x0000000011117a10 */ /* 0x000fe40007ffe0ff */
[----:B------:R-:W-:Y:S02]  /*2830*/  LEA R18, R2, UR4, 0x1 ;  /* 0x0000000402127c11 */ /* 0x000fe4000f8e08ff */
[----:B------:R-:W-:Y:S01]  /*2840*/  LEA.HI.X.SX32 R20, R16, R23, 0x1, P0 ;  /* 0x0000001710147211 */ /* 0x000fe200000f0eff */
[----:B------:R-:W-:Y:S01]  /*2850*/  IMAD R16, R25, c[0x0][0x188], R16 ;  /* 0x0000620019107a24 */ /* 0x000fe200078e0210 */
[C---:B------:R-:W-:Y:S01]  /*2860*/  LEA R2, P0, R3.reuse, c[0x0][0x160], 0x1 ;  /* 0x0000580003027a11 */ /* 0x040fe200078008ff */
[----:B------:R-:W0:Y:S03]  /*2870*/  LDS.U16 R19, [R18] ;  /* 0x0000000012137984 */ /* 0x000e260000000400 */
[----:B------:R-:W-:Y:S01]  /*2880*/  LEA.HI.X R3, R3, c[0x0][0x164], R20, 0x1, P0 ;  /* 0x0000590003037a11 */ /* 0x000fe200000f0c14 */
[----:B------:R1:W-:Y:S01]  /*2890*/  STS.U16 [R18], RZ ;  /* 0x000000ff12007388 */ /* 0x0003e20000000400 */
[----:B------:R-:W-:-:S03]  /*28a0*/  ISETP.GE.AND P0, PT, R16, c[0x0][0x174], PT ;  /* 0x00005d0010007a0c */ /* 0x000fc60003f06270 */
[----:B0-----:R1:W-:Y:S10]  /*28b0*/  STG.E.U16 [R2.64], R19 ;  /* 0x0000001302007986 */ /* 0x0013f4000c101506 */
[----:B------:R-:W-:Y:S05]  /*28c0*/  @!P0 BRA `(.L_x_342) ;  /* 0xffffff3000008947 */ /* 0x000fea000383ffff */
.L_x_341:
[----:B------:R-:W-:Y:S05]  /*28d0*/  BSYNC B1 ;  /* 0x0000000000017941 */ /* 0x000fea0003800000 */
.L_x_340:
[----:B------:R-:W-:-:S04]  /*28e0*/  IADD3 R14, R14, c[0x0][0x4], RZ ;  /* 0x000001000e0e7a10 */ /* 0x000fc80007ffe0ff */
[----:B------:R-:W-:-:S13]  /*28f0*/  ISETP.GE.AND P0, PT, R14, R11, PT ;  /* 0x0000000b0e00720c */ /* 0x000fda0003f06270 */
[----:B------:R-:W-:Y:S05]  /*2900*/  @!P0 BRA `(.L_x_343) ;  /* 0xfffffa2000008947 */ /* 0x000fea000383ffff */
.L_x_329:
[----:B------:R-:W-:Y:S05]  /*2910*/  BSYNC B0 ;  /* 0x0000000000007941 */ /* 0x000fea0003800000 */
.L_x_328:
[----:B------:R-:W-:-:S04]  /*2920*/  IADD3 R13, R13, c[0x0][0x8], RZ ;  /* 0x000002000d0d7a10 */ /* 0x000fc80007ffe0ff */
[----:B------:R-:W-:-:S13]  /*2930*/  ISETP.GE.AND P0, PT, R13, R0, PT ;  /* 0x000000000d00720c */ /* 0x000fda0003f06270 */
[----:B------:R-:W-:Y:S05]  /*2940*/  @!P0 BRA `(.L_x_344) ;  /* 0xfffff70000008947 */ /* 0x000fea000383ffff */
[----:B------:R-:W-:Y:S05]  /*2950*/  EXIT ;  /* 0x000000000000794d */ /* 0x000fea0003800000 */
.L_x_345:
        /* <DEDUP_REMOVED lines=10> */
.L_x_699:


//--------------------- .text._ZN2at6native58_GLOBAL__N__9a069279_25_AdaptiveAveragePooling_cu_ef17039c31adaptive_average_gradinput_nhwcIiN3c104HalfEEEvPT0_PKS5_iiiiiiiiT_S9_S9_S9_ --------------------------
	.section	.text._ZN2at6native58_GLOBAL__N__9a069279_25_AdaptiveAveragePooling_cu_ef17039c31adaptive_average_gradinput_nhwcIiN3c104HalfEEEvPT0_PKS5_iiiiiiiiT_S9_S9_S9_,"ax",@progbits
	.sectioninfo	@"SHI_REGISTERS=32"
	.align	128
.text._ZN2at6native58_GLOBAL__N__9a069279_25_AdaptiveAveragePooling_cu_ef17039c31adaptive_average_gradinput_nhwcIiN3c104HalfEEEvPT0_PKS5_iiiiiiiiT_S9_S9_S9_:
        .type           _ZN2at6native58_GLOBAL__N__9a069279_25_AdaptiveAveragePooling_cu_ef17039c31adaptive_average_gradinput_nhwcIiN3c104HalfEEEvPT0_PKS5_iiiiiiiiT_S9_S9_S9_,@function
        .size           _ZN2at6native58_GLOBAL__N__9a069279_25_AdaptiveAveragePooling_cu_ef17039c31adaptive_average_gradinput_nhwcIiN3c104HalfEEEvPT0_PKS5_iiiiiiiiT_S9_S9_S9_,(.L_x_700 - _ZN2at6native58_GLOBAL__N__9a069279_25_AdaptiveAveragePooling_cu_ef17039c31adaptive_average_gradinput_nhwcIiN3c104HalfEEEvPT0_PKS5_iiiiiiiiT_S9_S9_S9_)
        .other          _ZN2at6native58_GLOBAL__N__9a069279_25_AdaptiveAveragePooling_cu_ef17039c31adaptive_average_gradinput_nhwcIiN3c104HalfEEEvPT0_PKS5_iiiiiiiiT_S9_S9_S9_,@"STO_CUDA_ENTRY STV_DEFAULT"
_ZN2at6native58_GLOBAL__N__9a069279_25_AdaptiveAveragePooling_cu_ef17039c31adaptive_average_gradinput_nhwcIiN3c104HalfEEEvPT0_PKS5_iiiiiiiiT_S9_S9_S9_:
        /* <DEDUP_REMOVED lines=67> */
.L_x_350:
        /* <DEDUP_REMOVED lines=38> */
.L_x_349:
[----:B------:R-:W-:Y:S05]  /*0690*/  BSYNC B1 ;  /* 0x0000000000017941 */ /* 0x000fea0003800000 */
.L_x_348:
        /* <DEDUP_REMOVED lines=16> */
.L_x_351:
        /* <DEDUP_REMOVED lines=150> */
.L_x_347:
[----:B------:R-:W-:Y:S05]  /*1100*/  BSYNC B0 ;  /* 0x0000000000007941 */ /* 0x000fea0003800000 */
.L_x_346:
        /* <DEDUP_REMOVED lines=63> */
.L_x_354:
        /* <DEDUP_REMOVED lines=37> */
[----:B0-----:R-:W-:-:S05]  /*1750*/  F2FP.PACK_AB R22, RZ, R26 ;  /* 0x0000001aff16723e */ /* 0x001fca00000000ff */
[----:B------:R-:W-:-:S06]  /*1760*/  HADD2.F32 R22, -RZ, R22.H0_H0 ;  /* 0x20000016ff167230 */ /* 0x000fcc0000004100 */
[----:B------:R-:W0:Y:S02]  /*1770*/  MUFU.RCP R22, R22 ;  /* 0x0000001600167308 */ /* 0x000e240000001000 */
[----:B0-----:R-:W-:-:S05]  /*1780*/  FADD.FTZ R24, R22, -RZ ;  /* 0x800000ff16187221 */ /* 0x001fca0000010000 */
[----:B------:R-:W-:-:S05]  /*1790*/  F2FP.PACK_AB R24, RZ, R24 ;  /* 0x00000018ff18723e */ /* 0x000fca00000000ff */
[----:B------:R0:W-:Y:S01]  /*17a0*/  STS.U16 [R27], R24 ;  /* 0x000000181b007388 */ /* 0x0001e20000000400 */
[----:B------:R-:W-:Y:S05]  /*17b0*/  @!P3 BRA `(.L_x_354) ;  /* 0xfffffd400000b947 */ /* 0x000fea000383ffff */
.L_x_353:
[----:B------:R-:W-:Y:S05]  /*17c0*/  BSYNC B0 ;  /* 0x0000000000007941 */ /* 0x000fea0003800000 */
.L_x_352:
        /* <DEDUP_REMOVED lines=32> */
.L_x_357:
        /* <DEDUP_REMOVED lines=36> */
[----:B0-----:R-:W-:-:S05]  /*1c10*/  F2FP.PACK_AB R22, RZ, R24 ;  /* 0x00000018ff16723e */ /* 0x001fca00000000ff */
[----:B------:R-:W-:-:S06]  /*1c20*/  HADD2.F32 R22, -RZ, R22.H0_H0 ;  /* 0x20000016ff167230 */ /* 0x000fcc0000004100 */
[----:B------:R-:W0:Y:S02]  /*1c30*/  MUFU.RCP R22, R22 ;  /* 0x0000001600167308 */ /* 0x000e240000001000 */
[----:B0-----:R-:W-:-:S05]  /*1c40*/  FADD.FTZ R25, R22, -RZ ;  /* 0x800000ff16197221 */ /* 0x001fca0000010000 */
[----:B------:R-:W-:-:S05]  /*1c50*/  F2FP.PACK_AB R25, RZ, R25 ;  /* 0x00000019ff19723e */ /* 0x000fca00000000ff */
[----:B------:R0:W-:Y:S01]  /*1c60*/  STS.U16 [R26], R25 ;  /* 0x000000191a007388 */ /* 0x0001e20000000400 */
[----:B------:R-:W-:Y:S05]  /*1c70*/  @!P3 BRA `(.L_x_357) ;  /* 0xfffffd500000b947 */ /* 0x000fea000383ffff */
.L_x_356:
[----:B------:R-:W-:Y:S05]  /*1c80*/  BSYNC B0 ;  /* 0x0000000000007941 */ /* 0x000fea0003800000 */
.L_x_355:
[----:B------:R-:W-:Y:S01]  /*1c90*/  BSSY B0, `(.L_x_358) ;  /* 0x0000008000007945 */ /* 0x000fe20003800000 */
[----:B------:R-:W-:Y:S05]  /*1ca0*/  @P1 BRA `(.L_x_359) ;  /* 0x0000006000001947 */ /* 0x000fea0003800000 */
.L_x_360:
[----:B------:R-:W-:Y:S02]  /*1cb0*/  IMAD.IADD R8, R3, 0x1, R17 ;  /* 0x0000000103087824 */ /* 0x000fe400078e0211 */
[----:B------:R-:W-:-:S03]  /*1cc0*/  IMAD.IADD R3, R0, 0x1, R3 ;  /* 0x0000000100037824 */ /* 0x000fc600078e0203 */
[----:B------:R-:W-:Y:S02]  /*1cd0*/  LEA R8, R8, UR4, 0x1 ;  /* 0x0000000408087c11 */ /* 0x000fe4000f8e08ff */
[----:B------:R-:W-:-:S03]  /*1ce0*/  ISETP.GE.U32.AND P0, PT, R3, R16, PT ;  /* 0x000000100300720c */ /* 0x000fc60003f06070 */
[----:B------:R2:W-:Y:S10]  /*1cf0*/  STS.U16 [R8], RZ ;  /* 0x000000ff08007388 */ /* 0x0005f40000000400 */
[----:B--2---:R-:W-:Y:S05]  /*1d00*/  @!P0 BRA `(.L_x_360) ;  /* 0xffffffa000008947 */ /* 0x004fea000383ffff */
.L_x_359:
[----:B------:R-:W-:Y:S05]  /*1d10*/  BSYNC B0 ;  /* 0x0000000000007941 */ /* 0x000fea0003800000 */
.L_x_358:
        /* <DEDUP_REMOVED lines=51> */
.L_x_377:
        /* <DEDUP_REMOVED lines=46> */
.L_x_376:
        /* <DEDUP_REMOVED lines=8> */
.L_x_372:
        /* <DEDUP_REMOVED lines=10> */
.L_x_371:
[----:B------:R-:W-:Y:S01]  /*2450*/  LEA R2, R20, UR4, 0x1 ;  /* 0x0000000414027c11 */ /* 0x000fe2000f8e08ff */
[----:B------:R-:W2:Y:S01]  /*2460*/  LDS.U16 R23, [R21] ;  /* 0x0000000015177984 */ /* 0x000ea20000000400 */
[----:B------:R-:W-:Y:S01]  /*2470*/  ISETP.GE.AND P0, PT, R10, c[0x0][0x174], PT ;  /* 0x00005d000a007a0c */ /* 0x000fe20003f06270 */
[----:B------:R-:W-:Y:S03]  /*2480*/  BSSY B3, `(.L_x_367) ;  /* 0x0000024000037945 */ /* 0x000fe60003800000 */
[----:B------:R-:W3:Y:S01]  /*2490*/  LDS.U16 R2, [R2] ;  /* 0x0000000002027984 */ /* 0x000ee20000000400 */
[----:B0-2---:R-:W-:-:S02]  /*24a0*/  HADD2.F32 R24, -RZ, R23.H0_H0 ;  /* 0x20000017ff187230 */ /* 0x005fc40000004100 */
[----:B---3--:R-:W-:-:S05]  /*24b0*/  HADD2.F32 R23, -RZ, R2.H0_H0 ;  /* 0x20000002ff177230 */ /* 0x008fca0000004100 */
[----:B------:R-:W-:Y:S01]  /*24c0*/  FMUL.FTZ R23, R23, R24 ;  /* 0x0000001817177220 */ /* 0x000fe20000410000 */
[----:B------:R-:W-:Y:S05]  /*24d0*/  @P0 BRA `(.L_x_368) ;  /* 0x000001e000000947 */ /* 0x000fea0003800000 */
[----:B------:R-:W-:Y:S01]  /*24e0*/  IMAD R26, R20, c[0x0][0x19c], RZ ;  /* 0x00006700141a7a24 */ /* 0x000fe200078e02ff */
[----:B------:R-:W-:Y:S01]  /*24f0*/  F2FP.PACK_AB R25, RZ, R23 ;  /* 0x00000017ff19723e */ /* 0x000fe200000000ff */
[----:B------:R-:W-:Y:S01]  /*2500*/  BSSY B4, `(.L_x_369) ;  /* 0x000001a000047945 */ /* 0x000fe20003800000 */
[----:B------:R-:W-:Y:S02]  /*2510*/  IMAD.MOV.U32 R24, RZ, RZ, R8 ;  /* 0x000000ffff187224 */ /* 0x000fe400078e0008 */
[C---:B------:R-:W-:Y:S01]  /*2520*/  IADD3 R23, P0, R26.reuse, R19, RZ ;  /* 0x000000131a177210 */ /* 0x040fe20007f1e0ff */
[----:B------:R-:W-:Y:S01]  /*2530*/  HADD2.F32 R25, -RZ, R25.H0_H0 ;  /* 0x20000019ff197230 */ /* 0x000fe20000004100 */
[----:B------:R-:W-:Y:S02]  /*2540*/  IMAD.MOV.U32 R27, RZ, RZ, R10 ;  /* 0x000000ffff1b7224 */ /* 0x000fe400078e000a */
[----:B------:R-:W-:-:S02]  /*2550*/  LEA.HI.X.SX32 R26, R26, R22, 0x1, P0 ;  /* 0x000000161a1a7211 */ /* 0x000fc400000f0eff */
.L_x_370:
[----:B------:R-:W-:Y:S01]  /*2560*/  IMAD R2, R27, c[0x0][0x194], RZ ;  /* 0x000065001b027a24 */ /* 0x000fe200078e02ff */
[----:B------:R-:W0:Y:S04]  /*2570*/  LDS.U16 R29, [R24] ;  /* 0x00000000181d7984 */ /* 0x000e280000000400 */
[----:B------:R-:W-:-:S04]  /*2580*/  IADD3 R3, P0, R2, R23, RZ ;  /* 0x0000001702037210 */ /* 0x000fc80007f1e0ff */
[----:B------:R-:W-:Y:S02]  /*2590*/  LEA.HI.X.SX32 R28, R2, R26, 0x1, P0 ;  /* 0x0000001a021c7211 */ /* 0x000fe400000f0eff */
[----:B------:R-:W-:-:S04]  /*25a0*/  LEA R2, P0, R3, c[0x0][0x168], 0x1 ;  /* 0x00005a0003027a11 */ /* 0x000fc800078008ff */
[----:B------:R-:W-:-:S05]  /*25b0*/  LEA.HI.X R3, R3, c[0x0][0x16c], R28, 0x1, P0 ;  /* 0x00005b0003037a11 */ /* 0x000fca00000f0c1c */
[----:B------:R-:W2:Y:S01]  /*25c0*/  LDG.E.U16.CONSTANT R2, [R2.64] ;  /* 0x0000000602027981 */ /* 0x000ea2000c1e9500 */
[----:B0-----:R-:W-:Y:S02]  /*25d0*/  HADD2.F32 R29, -RZ, R29.H0_H0 ;  /* 0x2000001dff1d7230 */ /* 0x001fe40000004100 */
[----:B--2---:R-:W-:Y:S01]  /*25e0*/  HADD2.F32 R28, -RZ, R2.H0_H0 ;  /* 0x20000002ff1c7230 */ /* 0x004fe20000004100 */
[----:B------:R-:W-:-:S04]  /*25f0*/  IMAD.MOV.U32 R2, RZ, RZ, c[0x0][0x0] ;  /* 0x00000000ff027624 */ /* 0x000fc800078e00ff */
[----:B------:R-:W-:Y:S02]  /*2600*/  FMUL.FTZ R28, R28, R25 ;  /* 0x000000191c1c7220 */ /* 0x000fe40000410000 */
[----:B------:R-:W-:-:S03]  /*2610*/  IMAD R27, R2, c[0x0][0x188], R27 ;  /* 0x00006200021b7a24 */ /* 0x000fc600078e021b */
[----:B------:R-:W-:Y:S02]  /*2620*/  F2FP.PACK_AB R28, RZ, R28 ;  /* 0x0000001cff1c723e */ /* 0x000fe400000000ff */
[----:B------:R-:W-:-:S03]  /*2630*/  ISETP.GE.AND P0, PT, R27, c[0x0][0x174], PT ;  /* 0x00005d001b007a0c */ /* 0x000fc60003f06270 */
[----:B------:R-:W-:-:S05]  /*2640*/  HADD2.F32 R28, -RZ, R28.H0_H0 ;  /* 0x2000001cff1c7230 */ /* 0x000fca0000004100 */
[----:B------:R-:W-:-:S05]  /*2650*/  FADD.FTZ R28, R29, R28 ;  /* 0x0000001c1d1c7221 */ /* 0x000fca0000010000 */
[----:B------:R-:W-:-:S05]  /*2660*/  F2FP.PACK_AB R28, RZ, R28 ;  /* 0x0000001cff1c723e */ /* 0x000fca00000000ff */
[----:B------:R0:W-:Y:S02]  /*2670*/  STS.U16 [R24], R28 ;  /* 0x0000001c18007388 */ /* 0x0001e40000000400 */
[----:B0-----:R-:W-:Y:S01]  /*2680*/  IMAD R24, R2, 0x2, R24 ;  /* 0x0000000202187824 */ /* 0x001fe200078e0218 */
[----:B------:R-:W-:Y:S05]  /*2690*/  @!P0 BRA `(.L_x_370) ;  /* 0xfffffec000008947 */ /* 0x000fea000383ffff */
[----:B------:R-:W-:Y:S05]  /*26a0*/  BSYNC B4 ;  /* 0x0000000000047941 */ /* 0x000fea0003800000 */
.L_x_369:
[----:B------:R0:W2:Y:S02]  /*26b0*/  LDS R3, [R17] ;  /* 0x0000000011037984 */ /* 0x0000a40000000800 */
.L_x_368:
[----:B------:R-:W-:Y:S05]  /*26c0*/  BSYNC B3 ;  /* 0x0000000000037941 */ /* 0x000fea0003800000 */
.L_x_367:
[----:B------:R-:W-:-:S04]  /*26d0*/  IADD3 R20, R20, 0x1, RZ ;  /* 0x0000000114147810 */ /* 0x000fc80007ffe0ff */
[----:B--2---:R-:W-:-:S13]  /*26e0*/  ISETP.GE.AND P0, PT, R20, R3, PT ;  /* 0x000000031400720c */ /* 0x004fda0003f06270 */
[----:B------:R-:W-:Y:S05]  /*26f0*/  @!P0 BRA `(.L_x_371) ;  /* 0xfffffd5000008947 */ /* 0x000fea000383ffff */
.L_x_366:
[----:B------:R-:W-:Y:S05]  /*2700*/  BSYNC B2 ;  /* 0x0000000000027941 */ /* 0x000fea0003800000 */
.L_x_365:
[----:B------:R-:W-:-:S04]  /*2710*/  IADD3 R16, R16, 0x1, RZ ;  /* 0x0000000110107810 */ /* 0x000fc80007ffe0ff */
[----:B------:R-:W-:-:S13]  /*2720*/  ISETP.GE.AND P0, PT, R16, R15, PT ;  /* 0x0000000f1000720c */ /* 0x000fda0003f06270 */
[----:B------:R-:W-:Y:S05]  /*2730*/  @!P0 BRA `(.L_x_372) ;  /* 0xfffffc7000008947 */ /* 0x000fea000383ffff */
.L_x_364:
[----:B------:R-:W-:Y:S05]  /*2740*/  BSYNC B1 ;  /* 0x0000000000017941 */ /* 0x000fea0003800000 */
.L_x_363:
        /* <DEDUP_REMOVED lines=11> */
.L_x_375:
        /* <DEDUP_REMOVED lines=13> */
.L_x_374:
[----:B------:R-:W-:Y:S05]  /*28d0*/  BSYNC B1 ;  /* 0x0000000000017941 */ /* 0x000fea0003800000 */
.L_x_373:
[----:B------:R-:W-:-:S04]  /*28e0*/  IADD3 R14, R14, c[0x0][0x4], RZ ;  /* 0x000001000e0e7a10 */ /* 0x000fc80007ffe0ff */
[----:B------:R-:W-:-:S13]  /*28f0*/  ISETP.GE.AND P0, PT, R14, R11, PT ;  /* 0x0000000b0e00720c */ /* 0x000fda0003f06270 */
[----:B------:R-:W-:Y:S05]  /*2900*/  @!P0 BRA `(.L_x_376) ;  /* 0xfffffa2000008947 */ /* 0x000fea000383ffff */
.L_x_362:
[----:B------:R-:W-:Y:S05]  /*2910*/  BSYNC B0 ;  /* 0x0000000000007941 */ /* 0x000fea0003800000 */
.L_x_361:
[----:B------:R-:W-:-:S04]  /*2920*/  IADD3 R13, R13, c[0x0][0x8], RZ ;  /* 0x000002000d0d7a10 */ /* 0x000fc80007ffe0ff */
[----:B------:R-:W-:-:S13]  /*2930*/  ISETP.GE.AND P0, PT, R13, R0, PT ;  /* 0x000000000d00720c */ /* 0x000fda0003f06270 */
[----:B------:R-:W-:Y:S05]  /*2940*/  @!P0 BRA `(.L_x_377) ;  /* 0xfffff70000008947 */ /* 0x000fea000383ffff */
[----:B------:R-:W-:Y:S05]  /*2950*/  EXIT ;  /* 0x000000000000794d */ /* 0x000fea0003800000 */
.L_x_378:
        /* <DEDUP_REMOVED lines=10> */
.L_x_700:


//--------------------- .text._ZN2at6native58_GLOBAL__N__9a069279_25_AdaptiveAveragePooling_cu_ef17039c31adaptive_average_gradinput_nhwcIifEEvPT0_PKS3_iiiiiiiiT_S7_S7_S7_ --------------------------
	.section	.text._ZN2at6native58_GLOBAL__N__9a069279_25_AdaptiveAveragePooling_cu_ef17039c31adaptive_average_gradinput_nhwcIifEEvPT0_PKS3_iiiiiiiiT_S7_S7_S7_,"ax",@progbits
	.sectioninfo	@"SHI_REGISTERS=32"
	.align	128
.text._ZN2at6native58_GLOBAL__N__9a069279_25_AdaptiveAveragePooling_cu_ef17039c31adaptive_average_gradinput_nhwcIifEEvPT0_PKS3_iiiiiiiiT_S7_S7_S7_:
        .type           _ZN2at6native58_GLOBAL__N__9a069279_25_AdaptiveAveragePooling_cu_ef17039c31adaptive_average_gradinput_nhwcIifEEvPT0_PKS3_iiiiiiiiT_S7_S7_S7_,@function
        .size           _ZN2at6native58_GLOBAL__N__9a069279_25_AdaptiveAveragePooling_cu_ef17039c31adaptive_average_gradinput_nhwcIifEEvPT0_PKS3_iiiiiiiiT_S7_S7_S7_,(.L_x_701 - _ZN2at6native58_GLOBAL__N__9a069279_25_AdaptiveAveragePooling_cu_ef17039c31adaptive_average_gradinput_nhwcIifEEvPT0_PKS3_iiiiiiiiT_S7_S7_S7_)
        .other          _ZN2at6native58_GLOBAL__N__9a069279_25_AdaptiveAveragePooling_cu_ef17039c31adaptive_average_gradinput_nhwcIifEEvPT0_PKS3_iiiiiiiiT_S7_S7_S7_,@"STO_CUDA_ENTRY STV_DEFAULT"
_ZN2at6native58_GLOBAL__N__9a069279_25_AdaptiveAveragePooling_cu_ef17039c31adaptive_average_gradinput_nhwcIifEEvPT0_PKS3_iiiiiiiiT_S7_S7_S7_:
[----:B------:R-:W-:Y:S02]  /*0000*/  IMAD.MOV.U32 R1, RZ, RZ, c[0x0][0x28] ;  /* 0x00000a00ff017624 */ /* 0x000fe400078e00ff */
[----:B------:R-:W0:Y:S01]  /*0010*/  S2R R9, SR_TID.Z ;  /* 0x0000000000097919 */ /* 0x000e220000002300 */
[----:B------:R-:W-:Y:S01]  /*0020*/  IMAD.MOV.U32 R2, RZ, RZ, c[0x0][0x0] ;  /* 0x00000000ff027624 */ /* 0x000fe200078e00ff */
[----:B------:R-:W-:Y:S01]  /*0030*/  BSSY B0, `(.L_x_379) ;  /* 0x000010b000007945 */ /* 0x000fe20003800000 */
[----:B------:R-:W-:Y:S01]  /*0040*/  IMAD.MOV.U32 R6, RZ, RZ, c[0x0][0x17c] ;  /* 0x00005f00ff067624 */ /* 0x000fe200078e00ff */
[----:B------:R-:W0:Y:S01]  /*0050*/  S2R R10, SR_TID.Y ;  /* 0x00000000000a7919 */ /* 0x000e220000002200 */
[----:B------:R-:W-:-:S03]  /*0060*/  IMAD R2, R2, c[0x0][0x4], RZ ;  /* 0x0000010002027a24 */ /* 0x000fc600078e02ff */
[----:B------:R-:W1:Y:S01]  /*0070*/  S2R R7, SR_TID.X ;  /* 0x0000000000077919 */ /* 0x000e620000002100 */
[----:B------:R-:W-:Y:S02]  /*0080*/  IMAD R2, R2, c[0x0][0x8], RZ ;  /* 0x0000020002027a24 */ /* 0x000fe400078e02ff */
[----:B0-----:R-:W-:-:S04]  /*0090*/  IMAD R0, R9, c[0x0][0x4], R10 ;  /* 0x0000010009007a24 */ /* 0x001fc800078e020a */
[----:B------:R-:W-:Y:S02]  /*00a0*/  IMAD R3, R0, c[0x0][0x0], RZ ;  /* 0x0000000000037a24 */ /* 0x000fe400078e02ff */
[----:B------:R-:W-:Y:S02]  /*00b0*/  IMAD.SHL.U32 R0, R6, 0x2, RZ ;  /* 0x0000000206007824 */ /* 0x000fe400078e00ff */
[----:B-1----:R-:W-:-:S05]  /*00c0*/  IMAD.IADD R3, R3, 0x1, R7 ;  /* 0x0000000103037824 */ /* 0x002fca00078e0207 */
[----:B------:R-:W-:-:S13]  /*00d0*/  ISETP.GE.AND P0, PT, R3, c[0x0][0x17c], PT ;  /* 0x00005f0003007a0c */ /* 0x000fda0003f06270 */
[----:B------:R-:W-:Y:S05]  /*00e0*/  @P0 BRA `(.L_x_380) ;  /* 0x00000ff000000947 */ /* 0x000fea0003800000 */
[----:B------:R-:W0:Y:S01]  /*00f0*/  I2F.U32.RP R8, R2 ;  /* 0x0000000200087306 */ /* 0x000e220000209000 */
[----:B------:R-:W-:Y:S01]  /*0100*/  IADD3 R4, R9, c[0x0][0x8], RZ ;  /* 0x0000020009047a10 */ /* 0x000fe20007ffe0ff */
[----:B------:R-:W-:Y:S01]  /*0110*/  IMAD.MOV R9, RZ, RZ, -R2 ;  /* 0x000000ffff097224 */ /* 0x000fe200078e0a02 */
[----:B------:R-:W-:Y:S01]  /*0120*/  ISETP.NE.U32.AND P2, PT, R2, RZ, PT ;  /* 0x000000ff0200720c */ /* 0x000fe20003f45070 */
[----:B------:R-:W-:Y:S01]  /*0130*/  BSSY B1, `(.L_x_381) ;  /* 0x0000057000017945 */ /* 0x000fe20003800000 */
[----:B------:R-:W-:Y:S02]  /*0140*/  IMAD.MOV.U32 R21, RZ, RZ, R3 ;  /* 0x000000ffff157224 */ /* 0x000fe400078e0003 */
[----:B------:R-:W-:-:S04]  /*0150*/  IMAD R4, R4, c[0x0][0x4], R10 ;  /* 0x0000010004047a24 */ /* 0x000fc800078e020a */
[----:B------:R-:W-:Y:S01]  /*0160*/  IMAD R4, R4, c[0x0][0x0], R7 ;  /* 0x0000000004047a24 */ /* 0x000fe200078e0207 */
[----:B0-----:R-:W0:Y:S04]  /*0170*/  MUFU.RCP R8, R8 ;  /* 0x0000000800087308 */ /* 0x001e280000001000 */
[----:B------:R-:W-:Y:S01]  /*0180*/  LOP3.LUT R7, RZ, R4, RZ, 0x33, !PT ;  /* 0x00000004ff077212 */ /* 0x000fe200078e33ff */
[----:B------:R-:W-:-:S03]  /*0190*/  IMAD.MOV.U32 R4, RZ, RZ, RZ ;  /* 0x000000ffff047224 */ /* 0x000fc600078e00ff */
[----:B------:R-:W-:Y:S02]  /*01a0*/  IADD3 R7, R7, c[0x0][0x17c], R2 ;  /* 0x00005f0007077a10 */ /* 0x000fe40007ffe002 */
[----:B0-----:R-:W-:-:S06]  /*01b0*/  IADD3 R5, R8, 0xffffffe, RZ ;  /* 0x0ffffffe08057810 */ /* 0x001fcc0007ffe0ff */
[----:B------:R-:W0:Y:S02]  /*01c0*/  F2I.FTZ.U32.TRUNC.NTZ R5, R5 ;  /* 0x0000000500057305 */ /* 0x000e24000021f000 */
[----:B0-----:R-:W-:-:S04]  /*01d0*/  IMAD R9, R9, R5, RZ ;  /* 0x0000000509097224 */ /* 0x001fc800078e02ff */
        /* <DEDUP_REMOVED lines=12> */
[----:B------:R-:W-:Y:S02]  /*02a0*/  LOP3.LUT P1, R12, R12, 0x3, RZ, 0xc0, !PT ;  /* 0x000000030c0c7812 */ /* 0x000fe4000782c0ff */
[----:B------:R-:W-:-:S11]  /*02b0*/  IADD3 R4, R6, -0x1, RZ ;  /* 0xffffffff06047810 */ /* 0x000fd60007ffe0ff */
[----:B------:R-:W-:Y:S05]  /*02c0*/  @!P1 BRA `(.L_x_382) ;  /* 0x000003d000009947 */ /* 0x000fea0003800000 */
[----:B------:R-:W-:Y:S01]  /*02d0*/  IABS R5, c[0x0][0x17c] ;  /* 0x00005f0000057a13 */ /* 0x000fe20000000000 */
[----:B------:R-:W-:Y:S01]  /*02e0*/  IMAD.MOV.U32 R21, RZ, RZ, R3 ;  /* 0x000000ffff157224 */ /* 0x000fe200078e0003 */
        /* <DEDUP_REMOVED lines=15> */
[----:B------:R-:W-:Y:S01]  /*03e0*/  IMAD.HI.U32 R9, R11, R13, R10 ;  /* 0x0000000d0b097227 */ /* 0x000fe200078e000a */
[----:B------:R-:W-:-:S03]  /*03f0*/  LOP3.LUT R10, RZ, c[0x0][0x17c], RZ, 0x33, !PT ;  /* 0x00005f00ff0a7a12 */ /* 0x000fc600078e33ff */
[----:B------:R-:W-:Y:S02]  /*0400*/  IMAD R15, R15, R8, RZ ;  /* 0x000000080f0f7224 */ /* 0x000fe400078e02ff */
[----:B------:R-:W-:Y:S02]  /*0410*/  IMAD.MOV.U32 R11, RZ, RZ, R12 ;  /* 0x000000ffff0b7224 */ /* 0x000fe400078e000c */
[----:B------:R-:W-:-:S04]  /*0420*/  IMAD.HI.U32 R6, R7, R15, R6 ;  /* 0x0000000f07067227 */ /* 0x000fc800078e0006 */
[----:B------:R-:W-:Y:S02]  /*0430*/  IMAD.MOV.U32 R7, RZ, RZ, c[0x0][0x17c] ;  /* 0x00005f00ff077624 */ /* 0x000fe400078e00ff */
.L_x_383:
        /* <DEDUP_REMOVED lines=16> */
[----:B------:R-:W-:Y:S02]  /*0540*/  ISETP.GE.AND P2, PT, R13, RZ, PT ;  /* 0x000000ff0d00720c */ /* 0x000fe40003f46270 */
[----:B------:R-:W-:Y:S02]  /*0550*/  @!P6 IADD3 R12, R12, 0x1, RZ ;  /* 0x000000010c0ce810 */ /* 0x000fe40007ffe0ff */
[----:B------:R-:W-:Y:S01]  /*0560*/  ISETP.GE.U32.AND P4, PT, R14, R5, PT ;  /* 0x000000050e00720c */ /* 0x000fe20003f86070 */
[----:B------:R-:W-:Y:S01]  /*0570*/  IMAD.MOV.U32 R5, RZ, RZ, R8 ;  /* 0x000000ffff057224 */ /* 0x000fe200078e0008 */
[----:B------:R-:W-:Y:S01]  /*0580*/  ISETP.GE.AND P6, PT, R15, RZ, PT ;  /* 0x000000ff0f00720c */ /* 0x000fe20003fc6270 */
[----:B------:R-:W-:Y:S02]  /*0590*/  IMAD.SHL.U32 R14, R21, 0x4, RZ ;  /* 0x00000004150e7824 */ /* 0x000fe400078e00ff */
[----:B------:R-:W-:Y:S01]  /*05a0*/  IMAD.IADD R21, R2, 0x1, R21 ;  /* 0x0000000102157824 */ /* 0x000fe200078e0215 */
[----:B------:R-:W-:Y:S01]  /*05b0*/  ISETP.GT.U32.AND P5, PT, R5, R18, PT ;  /* 0x000000120500720c */ /* 0x000fe20003fa4070 */
[----:B------:R-:W-:-:S06]  /*05c0*/  IMAD R13, R7, 0x4, R14 ;  /* 0x00000004070d7824 */ /* 0x000fcc00078e020e */
        /* <DEDUP_REMOVED lines=13> */
.L_x_382:
[----:B------:R-:W-:Y:S05]  /*06a0*/  BSYNC B1 ;  /* 0x0000000000017941 */ /* 0x000fea0003800000 */
.L_x_381:
[----:B------:R-:W-:Y:S05]  /*06b0*/  @!P0 BRA `(.L_x_380) ;  /* 0x00000a2000008947 */ /* 0x000fea0003800000 */
[----:B------:R-:W-:Y:S01]  /*06c0*/  IABS R5, c[0x0][0x17c] ;  /* 0x00005f0000057a13 */ /* 0x000fe20000000000 */
[----:B------:R-:W-:Y:S01]  /*06d0*/  IMAD.MOV.U32 R9, RZ, RZ, c[0x0][0x8] ;  /* 0x00000200ff097624 */ /* 0x000fe200078e00ff */
[----:B------:R-:W-:Y:S02]  /*06e0*/  IADD3 R8, R21, c[0x0][0x17c], RZ ;  /* 0x00005f0015087a10 */ /* 0x000fe40007ffe0ff */
[----:B------:R-:W1:Y:S01]  /*06f0*/  I2F.RP R10, R5 ;  /* 0x00000005000a7306 */ /* 0x000e620000209400 */
[----:B------:R-:W-:Y:S02]  /*0700*/  IMAD R9, R9, c[0x0][0x4], RZ ;  /* 0x0000010009097a24 */ /* 0x000fe400078e02ff */
[----:B------:R-:W-:Y:S02]  /*0710*/  IMAD.SHL.U32 R8, R8, 0x4, RZ ;  /* 0x0000000408087824 */ /* 0x000fe400078e00ff */
[----:B------:R-:W-:-:S03]  /*0720*/  IMAD R9, R9, c[0x0][0x0], RZ ;  /* 0x0000000009097a24 */ /* 0x000fc600078e02ff */
[----:B-1----:R-:W1:Y:S02]  /*0730*/  MUFU.RCP R10, R10 ;  /* 0x0000000a000a7308 */ /* 0x002e640000001000 */
[----:B-1----:R-:W-:-:S06]  /*0740*/  IADD3 R11, R10, 0xffffffe, RZ ;  /* 0x0ffffffe0a0b7810 */ /* 0x002fcc0007ffe0ff */
[----:B------:R-:W1:Y:S02]  /*0750*/  F2I.FTZ.U32.TRUNC.NTZ R7, R11 ;  /* 0x0000000b00077305 */ /* 0x000e64000021f000 */
[----:B-1----:R-:W-:-:S04]  /*0760*/  IMAD.MOV R6, RZ, RZ, -R7 ;  /* 0x000000ffff067224 */ /* 0x002fc800078e0a07 */
[----:B0-----:R-:W-:Y:S02]  /*0770*/  IMAD R13, R6, R5, RZ ;  /* 0x00000005060d7224 */ /* 0x001fe400078e02ff */
[----:B------:R-:W-:-:S04]  /*0780*/  IMAD.MOV.U32 R6, RZ, RZ, RZ ;  /* 0x000000ffff067224 */ /* 0x000fc800078e00ff */
[----:B------:R-:W-:-:S04]  /*0790*/  IMAD.HI.U32 R6, R7, R13, R6 ;  /* 0x0000000d07067227 */ /* 0x000fc800078e0006 */
[----:B------:R-:W-:Y:S02]  /*07a0*/  IMAD.SHL.U32 R7, R21, 0x4, RZ ;  /* 0x0000000415077824 */ /* 0x000fe400078e00ff */
.L_x_384:
[----:B-1----:R-:W-:Y:S01]  /*07b0*/  IABS R17, c[0x0][0x17c] ;  /* 0x00005f0000117a13 */ /* 0x002fe20000000000 */
[----:B------:R-:W-:Y:S02]  /*07c0*/  IMAD R13, R21, c[0x0][0x184], RZ ;  /* 0x00006100150d7a24 */ /* 0x000fe400078e02ff */
[----:B------:R-:W-:Y:S01]  /*07d0*/  IMAD.IADD R21, R2, 0x1, R21 ;  /* 0x0000000102157824 */ /* 0x000fe200078e0215 */
[----:B------:R-:W0:Y:S02]  /*07e0*/  I2F.RP R14, R17 ;  /* 0x00000011000e7306 */ /* 0x000e240000209400 */
[----:B------:R-:W-:Y:S01]  /*07f0*/  IABS R12, R13 ;  /* 0x0000000d000c7213 */ /* 0x000fe20000000000 */
[----:B------:R-:W-:Y:S01]  /*0800*/  IMAD R18, R21, c[0x0][0x184], RZ ;  /* 0x0000610015127a24 */ /* 0x000fe200078e02ff */
[----:B------:R-:W-:Y:S01]  /*0810*/  IADD3 R23, R4, c[0x0][0x184], R13 ;  /* 0x0000610004177a10 */ /* 0x000fe20007ffe00d */
[----:B------:R-:W-:Y:S01]  /*0820*/  IMAD.IADD R21, R2, 0x1, R21 ;  /* 0x0000000102157824 */ /* 0x000fe200078e0215 */
[----:B------:R-:W-:Y:S01]  /*0830*/  LOP3.LUT R22, R13, c[0x0][0x17c], RZ, 0x3c, !PT ;  /* 0x00005f000d167a12 */ /* 0x000fe200078e3cff */
[----:B------:R-:W-:Y:S01]  /*0840*/  IMAD.HI.U32 R24, R6, R12, RZ ;  /* 0x0000000c06187227 */ /* 0x000fe200078e00ff */
[----:B------:R-:W-:-:S02]  /*0850*/  IADD3 R19, R4, c[0x0][0x184], R18 ;  /* 0x0000610004137a10 */ /* 0x000fc40007ffe012 */
[----:B------:R-:W-:Y:S01]  /*0860*/  ISETP.GE.AND P2, PT, R22, RZ, PT ;  /* 0x000000ff1600720c */ /* 0x000fe20003f46270 */
[----:B------:R-:W-:Y:S02]  /*0870*/  IMAD.MOV R6, RZ, RZ, -R24 ;  /* 0x000000ffff067224 */ /* 0x000fe400078e0a18 */
[----:B------:R-:W-:Y:S02]  /*0880*/  IMAD R20, R21, c[0x0][0x184], RZ ;  /* 0x0000610015147a24 */ /* 0x000fe400078e02ff */
[----:B------:R-:W-:Y:S01]  /*0890*/  IMAD R12, R17, R6, R12 ;  /* 0x00000006110c7224 */ /* 0x000fe200078e020c */
[----:B0-----:R-:W0:Y:S01]  /*08a0*/  MUFU.RCP R14, R14 ;  /* 0x0000000e000e7308 */ /* 0x001e220000001000 */
[----:B------:R-:W-:Y:S01]  /*08b0*/  IMAD.IADD R21, R2, 0x1, R21 ;  /* 0x0000000102157824 */ /* 0x000fe200078e0215 */
[----:B------:R-:W-:Y:S02]  /*08c0*/  IABS R25, R20 ;  /* 0x0000001400197213 */ /* 0x000fe40000000000 */
[----:B------:R-:W-:-:S02]  /*08d0*/  ISETP.GT.U32.AND P4, PT, R5, R12, PT ;  /* 0x0000000c0500720c */ /* 0x000fc40003f84070 */
[----:B0-----:R-:W-:-:S11]  /*08e0*/  IADD3 R10, R14, 0xffffffe, RZ ;  /* 0x0ffffffe0e0a7810 */ /* 0x001fd60007ffe0ff */
[--C-:B------:R-:W-:Y:S01]  /*08f0*/  @!P4 IMAD.IADD R12, R12, 0x1, -R17.reuse ;  /* 0x000000010c0cc824 */ /* 0x100fe200078e0a11 */
[----:B------:R-:W-:Y:S01]  /*0900*/  IABS R14, R23 ;  /* 0x00000017000e7213 */ /* 0x000fe20000000000 */
[----:B------:R0:W1:Y:S01]  /*0910*/  F2I.FTZ.U32.TRUNC.NTZ R11, R10 ;  /* 0x0000000a000b7305 */ /* 0x000062000021f000 */
[----:B------:R-:W-:Y:S02]  /*0920*/  @!P4 IADD3 R24, R24, 0x1, RZ ;  /* 0x000000011818c810 */ /* 0x000fe40007ffe0ff */
[----:B------:R-:W-:Y:S01]  /*0930*/  ISETP.GE.U32.AND P1, PT, R12, R5, PT ;  /* 0x000000050c00720c */ /* 0x000fe20003f26070 */
[----:B------:R-:W-:Y:S01]  /*0940*/  IMAD.MOV.U32 R5, RZ, RZ, R17 ;  /* 0x000000ffff057224 */ /* 0x000fe200078e0011 */
[----:B------:R-:W-:Y:S01]  /*0950*/  LOP3.LUT R23, R23, c[0x0][0x17c], RZ, 0x3c, !PT ;  /* 0x00005f0017177a12 */ /* 0x000fe200078e3cff */
[----:B0-----:R-:W-:-:S03]  /*0960*/  IMAD.MOV.U32 R10, RZ, RZ, RZ ;  /* 0x000000ffff0a7224 */ /* 0x001fc600078e00ff */
[----:B------:R-:W-:Y:S01]  /*0970*/  ISETP.GE.AND P3, PT, R23, RZ, PT ;  /* 0x000000ff1700720c */ /* 0x000fe20003f66270 */
[----:B------:R-:W-:Y:S02]  /*0980*/  IMAD R23, R21, c[0x0][0x184], RZ ;  /* 0x0000610015177a24 */ /* 0x000fe400078e02ff */
[----:B------:R-:W-:Y:S02]  /*0990*/  IMAD.IADD R21, R2, 0x1, R21 ;  /* 0x0000000102157824 */ /* 0x000fe400078e0215 */
[--C-:B-1----:R-:W-:Y:S02]  /*09a0*/  IMAD.MOV R16, RZ, RZ, -R11.reuse ;  /* 0x000000ffff107224 */ /* 0x102fe400078e0a0b */
[----:B------:R-:W-:Y:S02]  /*09b0*/  @P1 IADD3 R24, R24, 0x1, RZ ;  /* 0x0000000118181810 */ /* 0x000fe40007ffe0ff */
[----:B------:R-:W-:Y:S02]  /*09c0*/  IMAD R15, R16, R17, RZ ;  /* 0x00000011100f7224 */ /* 0x000fe400078e02ff */
[----:B------:R-:W-:Y:S01]  /*09d0*/  IMAD.MOV.U32 R16, RZ, RZ, R14 ;  /* 0x000000ffff107224 */ /* 0x000fe200078e000e */
[----:B------:R-:W-:Y:S01]  /*09e0*/  IABS R14, R18 ;  /* 0x00000012000e7213 */ /* 0x000fe20000000000 */
[----:B------:R-:W-:Y:S01]  /*09f0*/  IMAD.HI.U32 R6, R11, R15, R10 ;  /* 0x0000000f0b067227 */ /* 0x000fe200078e000a */
[----:B------:R-:W-:-:S02]  /*0a00*/  IABS R15, R19 ;  /* 0x00000013000f7213 */ /* 0x000fc40000000000 */
[----:B------:R-:W-:Y:S01]  /*0a10*/  LOP3.LUT R18, R18, c[0x0][0x17c], RZ, 0x3c, !PT ;  /* 0x00005f0012127a12 */ /* 0x000fe200078e3cff */
[----:B------:R-:W-:Y:S01]  /*0a20*/  @!P2 IMAD.MOV R24, RZ, RZ, -R24 ;  /* 0x000000ffff18a224 */ /* 0x000fe200078e0a18 */
[----:B------:R-:W-:Y:S01]  /*0a30*/  LOP3.LUT R19, R19, c[0x0][0x17c], RZ, 0x3c, !PT ;  /* 0x00005f0013137a12 */ /* 0x000fe200078e3cff */
[----:B------:R-:W-:-:S04]  /*0a40*/  IMAD.HI.U32 R10, R6, R16, RZ ;  /* 0x00000010060a7227 */ /* 0x000fc800078e00ff */
[----:B------:R-:W-:Y:S02]  /*0a50*/  IMAD.MOV R11, RZ, RZ, -R10 ;  /* 0x000000ffff0b7224 */ /* 0x000fe400078e0a0a */
[----:B------:R-:W-:-:S04]  /*0a60*/  IMAD.HI.U32 R12, R6, R15, RZ ;  /* 0x0000000f060c7227 */ /* 0x000fc800078e00ff */
[----:B------:R-:W-:Y:S02]  /*0a70*/  IMAD R16, R17, R11, R16 ;  /* 0x0000000b11107224 */ /* 0x000fe400078e0210 */
[----:B------:R-:W-:-:S03]  /*0a80*/  IMAD.HI.U32 R11, R6, R14, RZ ;  /* 0x0000000e060b7227 */ /* 0x000fc600078e00ff */
[----:B------:R-:W-:Y:S01]  /*0a90*/  ISETP.GT.U32.AND P6, PT, R5, R16, PT ;  /* 0x000000100500720c */ /* 0x000fe20003fc4070 */
[----:B------:R-:W-:Y:S02]  /*0aa0*/  IMAD.MOV R27, RZ, RZ, -R11 ;  /* 0x000000ffff1b7224 */ /* 0x000fe400078e0a0b */
[----:B------:R-:W-:-:S04]  /*0ab0*/  IMAD.HI.U32 R13, R6, R25, RZ ;  /* 0x00000019060d7227 */ /* 0x000fc800078e00ff */
[----:B------:R-:W-:Y:S01]  /*0ac0*/  IMAD R14, R17, R27, R14 ;  /* 0x0000001b110e7224 */ /* 0x000fe200078e020e */
[----:B------:R-:W-:Y:S01]  /*0ad0*/  IABS R27, R23 ;  /* 0x00000017001b7213 */ /* 0x000fe20000000000 */
[----:B------:R-:W-:Y:S02]  /*0ae0*/  IMAD.MOV R26, RZ, RZ, -R12 ;  /* 0x000000ffff1a7224 */ /* 0x000fe400078e0a0c */
[----:B------:R-:W-:Y:S01]  /*0af0*/  IMAD.MOV R22, RZ, RZ, -R13 ;  /* 0x000000ffff167224 */ /* 0x000fe200078e0a0d */
[----:B------:R-:W-:Y:S01]  /*0b00*/  ISETP.GT.U32.AND P0, PT, R5, R14, PT ;  /* 0x0000000e0500720c */ /* 0x000fe20003f04070 */
[C---:B------:R-:W-:Y:S01]  /*0b10*/  IMAD R15, R17.reuse, R26, R15 ;  /* 0x0000001a110f7224 */ /* 0x040fe200078e020f */
[----:B------:R-:W-:Y:S01]  /*0b20*/  @!P6 IADD3 R10, R10, 0x1, RZ ;  /* 0x000000010a0ae810 */ /* 0x000fe20007ffe0ff */
[----:B------:R-:W-:Y:S01]  /*0b30*/  IMAD R25, R17, R22, R25 ;  /* 0x0000001611197224 */ /* 0x000fe200078e0219 */
[----:B------:R-:W-:Y:S01]  /*0b40*/  IADD3 R22, R4, c[0x0][0x184], R20 ;  /* 0x0000610004167a10 */ /* 0x000fe20007ffe014 */
[----:B------:R-:W-:Y:S01]  /*0b50*/  @!P6 IMAD.IADD R16, R16, 0x1, -R17 ;  /* 0x000000011010e824 */ /* 0x000fe200078e0a11 */
[----:B------:R-:W-:-:S02]  /*0b60*/  ISETP.GT.U32.AND P4, PT, R5, R15, PT ;  /* 0x0000000f0500720c */ /* 0x000fc40003f84070 */
[----:B------:R-:W-:Y:S02]  /*0b70*/  ISETP.GT.U32.AND P5, PT, R5, R25, PT ;  /* 0x000000190500720c */ /* 0x000fe40003fa4070 */
[-C--:B------:R-:W-:Y:S02]  /*0b80*/  ISETP.GE.U32.AND P1, PT, R16, R5.reuse, PT ;  /* 0x000000051000720c */ /* 0x080fe40003f26070 */
[----:B------:R-:W-:Y:S01]  /*0b90*/  IABS R26, R22 ;  /* 0x00000016001a7213 */ /* 0x000fe20000000000 */
[--C-:B------:R-:W-:Y:S01]  /*0ba0*/  @!P0 IMAD.IADD R14, R14, 0x1, -R17.reuse ;  /* 0x000000010e0e8824 */ /* 0x100fe200078e0a11 */
[----:B------:R-:W-:Y:S02]  /*0bb0*/  @!P0 IADD3 R11, R11, 0x1, RZ ;  /* 0x000000010b0b8810 */ /* 0x000fe40007ffe0ff */
[----:B------:R-:W-:Y:S02]  /*0bc0*/  LOP3.LUT R20, R20, c[0x0][0x17c], RZ, 0x3c, !PT ;  /* 0x00005f0014147a12 */ /* 0x000fe400078e3cff */
[----:B------:R-:W-:Y:S01]  /*0bd0*/  ISETP.GE.U32.AND P2, PT, R14, R5, PT ;  /* 0x000000050e00720c */ /* 0x000fe20003f46070 */
[--C-:B------:R-:W-:Y:S01]  /*0be0*/  @!P4 IMAD.IADD R15, R15, 0x1, -R17.reuse ;  /* 0x000000010f0fc824 */ /* 0x100fe200078e0a11 */
[----:B------:R-:W-:Y:S01]  /*0bf0*/  @!P4 IADD3 R12, R12, 0x1, RZ ;  /* 0x000000010c0cc810 */ /* 0x000fe20007ffe0ff */
[----:B------:R-:W-:Y:S01]  /*0c00*/  @!P5 IMAD.IADD R25, R25, 0x1, -R17 ;  /* 0x000000011919d824 */ /* 0x000fe200078e0a11 */
[----:B------:R-:W-:Y:S01]  /*0c10*/  @!P5 IADD3 R13, R13, 0x1, RZ ;  /* 0x000000010d0dd810 */ /* 0x000fe20007ffe0ff */
[----:B------:R-:W-:Y:S01]  /*0c20*/  IMAD.HI.U32 R14, R6, R26, RZ ;  /* 0x0000001a060e7227 */ /* 0x000fe200078e00ff */
[----:B------:R-:W-:-:S02]  /*0c30*/  @P1 IADD3 R10, R10, 0x1, RZ ;  /* 0x000000010a0a1810 */ /* 0x000fc40007ffe0ff */
[-C--:B------:R-:W-:Y:S01]  /*0c40*/  ISETP.GE.U32.AND P6, PT, R15, R5.reuse, PT ;  /* 0x000000050f00720c */ /* 0x080fe20003fc6070 */
[----:B------:R-:W-:Y:S01]  /*0c50*/  IMAD.MOV R16, RZ, RZ, -R14 ;  /* 0x000000ffff107224 */ /* 0x000fe200078e0a0e */
[----:B------:R-:W-:Y:S01]  /*0c60*/  ISETP.GE.U32.AND P1, PT, R25, R5, PT ;  /* 0x000000051900720c */ /* 0x000fe20003f26070 */
[----:B------:R-:W-:Y:S01]  /*0c70*/  IMAD.HI.U32 R15, R6, R27, RZ ;  /* 0x0000001b060f7227 */ /* 0x000fe200078e00ff */
[----:B------:R-:W-:Y:S02]  /*0c80*/  IADD3 R25, R4, c[0x0][0x184], R23 ;  /* 0x0000610004197a10 */ /* 0x000fe40007ffe017 */
[----:B------:R-:W-:Y:S01]  /*0c90*/  @P2 IADD3 R11, R11, 0x1, RZ ;  /* 0x000000010b0b2810 */ /* 0x000fe20007ffe0ff */
[----:B------:R-:W-:Y:S01]  /*0ca0*/  IMAD R26, R17, R16, R26 ;  /* 0x00000010111a7224 */ /* 0x000fe200078e021a */
[----:B------:R-:W-:Y:S01]  /*0cb0*/  IABS R28, R25 ;  /* 0x00000019001c7213 */ /* 0x000fe20000000000 */
[----:B------:R-:W-:Y:S01]  /*0cc0*/  IMAD.MOV R16, RZ, RZ, -R15 ;  /* 0x000000ffff107224 */ /* 0x000fe200078e0a0f */
[----:B------:R-:W-:Y:S01]  /*0cd0*/  LOP3.LUT R22, R22, c[0x0][0x17c], RZ, 0x3c, !PT ;  /* 0x00005f0016167a12 */ /* 0x000fe200078e3cff */
[----:B------:R-:W-:Y:S01]  /*0ce0*/  @!P3 IMAD.MOV R10, RZ, RZ, -R10 ;  /* 0x000000ffff0ab224 */ /* 0x000fe200078e0a0a */
[----:B------:R-:W-:Y:S01]  /*0cf0*/  ISETP.GT.U32.AND P0, PT, R5, R26, PT ;  /* 0x0000001a0500720c */ /* 0x000fe20003f04070 */
[----:B------:R-:W-:Y:S01]  /*0d00*/  IMAD R27, R17, R16, R27 ;  /* 0x00000010111b7224 */ /* 0x000fe200078e021b */
[----:B------:R-:W-:Y:S01]  /*0d10*/  @P6 IADD3 R12, R12, 0x1, RZ ;  /* 0x000000010c0c6810 */ /* 0x000fe20007ffe0ff */
[----:B------:R-:W-:Y:S01]  /*0d20*/  IMAD.HI.U32 R16, R6, R28, RZ ;  /* 0x0000001c06107227 */ /* 0x000fe200078e00ff */
[----:B------:R-:W-:-:S02]  /*0d30*/  LOP3.LUT R23, R23, c[0x0][0x17c], RZ, 0x3c, !PT ;  /* 0x00005f0017177a12 */ /* 0x000fc400078e3cff */
[----:B------:R-:W-:Y:S01]  /*0d40*/  ISETP.GT.U32.AND P2, PT, R5, R27, PT ;  /* 0x0000001b0500720c */ /* 0x000fe20003f44070 */
[----:B------:R-:W-:Y:S01]  /*0d50*/  IMAD.MOV R29, RZ, RZ, -R16 ;  /* 0x000000ffff1d7224 */ /* 0x000fe200078e0a10 */
[----:B------:R-:W-:Y:S02]  /*0d60*/  LOP3.LUT R25, R25, c[0x0][0x17c], RZ, 0x3c, !PT ;  /* 0x00005f0019197a12 */ /* 0x000fe400078e3cff */
[----:B------:R-:W-:Y:S01]  /*0d70*/  @P1 IADD3 R13, R13, 0x1, RZ ;  /* 0x000000010d0d1810 */ /* 0x000fe20007ffe0ff */
[----:B------:R-:W-:Y:S01]  /*0d80*/  IMAD R28, R17, R29, R28 ;  /* 0x0000001d111c7224 */ /* 0x000fe200078e021c */
[----:B------:R-:W-:Y:S01]  /*0d90*/  ISETP.GE.AND P1, PT, R18, RZ, PT ;  /* 0x000000ff1200720c */ /* 0x000fe20003f26270 */
[----:B------:R-:W-:Y:S01]  /*0da0*/  @!P0 IMAD.IADD R26, R26, 0x1, -R17 ;  /* 0x000000011a1a8824 */ /* 0x000fe200078e0a11 */
[----:B------:R-:W-:Y:S01]  /*0db0*/  @!P0 IADD3 R14, R14, 0x1, RZ ;  /* 0x000000010e0e8810 */ /* 0x000fe20007ffe0ff */
[----:B------:R-:W-:Y:S01]  /*0dc0*/  IMAD R18, R9, 0x4, R8 ;  /* 0x0000000409127824 */ /* 0x000fe200078e0208 */
[----:B------:R-:W-:-:S02]  /*0dd0*/  ISETP.GT.U32.AND P6, PT, R5, R28, PT ;  /* 0x0000001c0500720c */ /* 0x000fc40003fc4070 */
[-C--:B------:R-:W-:Y:S01]  /*0de0*/  ISETP.GE.U32.AND P4, PT, R26, R5.reuse, PT ;  /* 0x000000051a00720c */ /* 0x080fe20003f86070 */
[----:B------:R-:W-:Y:S01]  /*0df0*/  @!P2 IMAD.IADD R27, R27, 0x1, -R17 ;  /* 0x000000011b1ba824 */ /* 0x000fe200078e0a11 */
[----:B------:R-:W-:Y:S02]  /*0e00*/  @!P2 IADD3 R15, R15, 0x1, RZ ;  /* 0x000000010f0fa810 */ /* 0x000fe40007ffe0ff */
[----:B------:R-:W-:Y:S02]  /*0e10*/  ISETP.GE.AND P0, PT, R19, RZ, PT ;  /* 0x000000ff1300720c */ /* 0x000fe40003f06270 */
[----:B------:R-:W-:Y:S01]  /*0e20*/  ISETP.GE.U32.AND P5, PT, R27, R5, PT ;  /* 0x000000051b00720c */ /* 0x000fe20003fa6070 */
[----:B------:R-:W-:Y:S01]  /*0e30*/  @!P1 IMAD.MOV R11, RZ, RZ, -R11 ;  /* 0x000000ffff0b9224 */ /* 0x000fe200078e0a0b */
[----:B------:R-:W-:-:S03]  /*0e40*/  ISETP.GE.AND P3, PT, R23, RZ, PT ;  /* 0x000000ff1700720c */ /* 0x000fc60003f66270 */
[----:B------:R-:W-:Y:S01]  /*0e50*/  @!P6 IMAD.IADD R28, R28, 0x1, -R17 ;  /* 0x000000011c1ce824 */ /* 0x000fe200078e0a11 */
[----:B------:R-:W-:Y:S02]  /*0e60*/  @!P6 IADD3 R16, R16, 0x1, RZ ;  /* 0x000000011010e810 */ /* 0x000fe40007ffe0ff */
[----:B------:R-:W-:Y:S02]  /*0e70*/  @P4 IADD3 R14, R14, 0x1, RZ ;  /* 0x000000010e0e4810 */ /* 0x000fe40007ffe0ff */
[----:B------:R-:W-:Y:S01]  /*0e80*/  ISETP.GE.U32.AND P2, PT, R28, R5, PT ;  /* 0x000000051c00720c */ /* 0x000fe20003f46070 */
[----:B------:R-:W-:Y:S01]  /*0e90*/  @!P0 IMAD.MOV R12, RZ, RZ, -R12 ;  /* 0x000000ffff0c8224 */ /* 0x000fe200078e0a0c */
[----:B------:R-:W-:Y:S01]  /*0ea0*/  ISETP.GE.AND P4, PT, R20, RZ, PT ;  /* 0x000000ff1400720c */ /* 0x000fe20003f86270 */
[----:B------:R-:W-:Y:S01]  /*0eb0*/  IMAD R20, R9, 0x4, R7 ;  /* 0x0000000409147824 */ /* 0x000fe200078e0207 */
[----:B------:R-:W-:Y:S02]  /*0ec0*/  ISETP.GE.AND P6, PT, R22, RZ, PT ;  /* 0x000000ff1600720c */ /* 0x000fe40003fc6270 */
[----:B------:R-:W-:Y:S01]  /*0ed0*/  @P5 IADD3 R15, R15, 0x1, RZ ;  /* 0x000000010f0f5810 */ /* 0x000fe20007ffe0ff */
[----:B------:R-:W-:Y:S01]  /*0ee0*/  IMAD R22, R9, 0x4, R20 ;  /* 0x0000000409167824 */ /* 0x000fe200078e0214 */
[----:B------:R-:W-:-:S02]  /*0ef0*/  ISETP.NE.AND P5, PT, RZ, c[0x0][0x17c], PT ;  /* 0x00005f00ff007a0c */ /* 0x000fc40003fa5270 */
[----:B------:R-:W-:Y:S01]  /*0f00*/  LOP3.LUT R17, RZ, c[0x0][0x17c], RZ, 0x33, !PT ;  /* 0x00005f00ff117a12 */ /* 0x000fe200078e33ff */
[----:B------:R-:W-:Y:S01]  /*0f10*/  @!P3 IMAD.MOV R15, RZ, RZ, -R15 ;  /* 0x000000ffff0fb224 */ /* 0x000fe200078e0a0f */
[----:B------:R-:W-:Y:S02]  /*0f20*/  ISETP.GE.AND P0, PT, R21, c[0x0][0x17c], PT ;  /* 0x00005f0015007a0c */ /* 0x000fe40003f06270 */
[----:B------:R-:W-:Y:S01]  /*0f30*/  @P2 IADD3 R16, R16, 0x1, RZ ;  /* 0x0000000110102810 */ /* 0x000fe20007ffe0ff */
[----:B------:R-:W-:Y:S01]  /*0f40*/  @!P4 IMAD.MOV R13, RZ, RZ, -R13 ;  /* 0x000000ffff0dc224 */ /* 0x000fe200078e0a0d */
[----:B------:R-:W-:Y:S01]  /*0f50*/  ISETP.GE.AND P2, PT, R25, RZ, PT ;  /* 0x000000ff1900720c */ /* 0x000fe20003f46270 */
[----:B------:R-:W-:Y:S01]  /*0f60*/  @!P6 IMAD.MOV R14, RZ, RZ, -R14 ;  /* 0x000000ffff0ee224 */ /* 0x000fe200078e0a0e */
[C---:B------:R-:W-:Y:S02]  /*0f70*/  SEL R24, R17.reuse, R24, !P5 ;  /* 0x0000001811187207 */ /* 0x040fe40006800000 */
[----:B------:R-:W-:-:S02]  /*0f80*/  SEL R19, R17, R11, !P5 ;  /* 0x0000000b11137207 */ /* 0x000fc40006800000 */
[C---:B------:R-:W-:Y:S01]  /*0f90*/  SEL R11, R17.reuse, R12, !P5 ;  /* 0x0000000c110b7207 */ /* 0x040fe20006800000 */
[----:B------:R0:W-:Y:S01]  /*0fa0*/  STS [R7], R24 ;  /* 0x0000001807007388 */ /* 0x0001e20000000800 */
[C---:B------:R-:W-:Y:S02]  /*0fb0*/  SEL R13, R17.reuse, R13, !P5 ;  /* 0x0000000d110d7207 */ /* 0x040fe40006800000 */
[C---:B------:R-:W-:Y:S02]  /*0fc0*/  SEL R14, R17.reuse, R14, !P5 ;  /* 0x0000000e110e7207 */ /* 0x040fe40006800000 */
[C---:B------:R-:W-:Y:S01]  /*0fd0*/  SEL R15, R17.reuse, R15, !P5 ;  /* 0x0000000f110f7207 */ /* 0x040fe20006800000 */
[----:B------:R-:W-:Y:S01]  /*0fe0*/  @!P2 IMAD.MOV R16, RZ, RZ, -R16 ;  /* 0x000000ffff10a224 */ /* 0x000fe200078e0a10 */
[----:B0-----:R-:W-:Y:S01]  /*0ff0*/  SEL R7, R17, R10, !P5 ;  /* 0x0000000a11077207 */ /* 0x001fe20006800000 */
[----:B------:R-:W-:-:S03]  /*1000*/  IMAD R10, R9, 0x4, R22 ;  /* 0x00000004090a7824 */ /* 0x000fc600078e0216 */
[----:B------:R-:W-:Y:S01]  /*1010*/  SEL R16, R17, R16, !P5 ;  /* 0x0000001011107207 */ /* 0x000fe20006800000 */
[C---:B------:R-:W-:Y:S01]  /*1020*/  IMAD R17, R9.reuse, 0x4, R18 ;  /* 0x0000000409117824 */ /* 0x040fe200078e0212 */
[----:B------:R0:W-:Y:S03]  /*1030*/  STS [R8], R7 ;  /* 0x0000000708007388 */ /* 0x0001e60000000800 */
[C---:B------:R-:W-:Y:S01]  /*1040*/  IMAD R12, R9.reuse, 0x4, R17 ;  /* 0x00000004090c7824 */ /* 0x040fe200078e0211 */
[----:B------:R1:W-:Y:S04]  /*1050*/  STS [R20], R19 ;  /* 0x0000001314007388 */ /* 0x0003e80000000800 */
[----:B------:R1:W-:Y:S01]  /*1060*/  STS [R18], R11 ;  /* 0x0000000b12007388 */ /* 0x0003e20000000800 */
[----:B0-----:R-:W-:-:S03]  /*1070*/  IMAD R7, R9, 0x4, R10 ;  /* 0x0000000409077824 */ /* 0x001fc600078e020a */
[----:B------:R1:W-:Y:S01]  /*1080*/  STS [R22], R13 ;  /* 0x0000000d16007388 */ /* 0x0003e20000000800 */
[----:B------:R-:W-:-:S03]  /*1090*/  IMAD R8, R9, 0x4, R12 ;  /* 0x0000000409087824 */ /* 0x000fc600078e020c */
[----:B------:R1:W-:Y:S04]  /*10a0*/  STS [R17], R14 ;  /* 0x0000000e11007388 */ /* 0x0003e80000000800 */
[----:B------:R1:W-:Y:S04]  /*10b0*/  STS [R10], R15 ;  /* 0x0000000f0a007388 */ /* 0x0003e80000000800 */
[----:B------:R1:W-:Y:S01]  /*10c0*/  STS [R12], R16 ;  /* 0x000000100c007388 */ /* 0x0003e20000000800 */
[----:B------:R-:W-:Y:S05]  /*10d0*/  @!P0 BRA `(.L_x_384) ;  /* 0xfffff6d000008947 */ /* 0x000fea000383ffff */
.L_x_380:
[----:B------:R-:W-:Y:S05]  /*10e0*/  BSYNC B0 ;  /* 0x0000000000007941 */ /* 0x000fea0003800000 */
.L_x_379:
[----:B------:R-:W-:Y:S01]  /*10f0*/  ISETP.GE.AND P0, PT, R3, c[0x0][0x180], PT ;  /* 0x0000600003007a0c */ /* 0x000fe20003f06270 */
[----:B------:R-:W-:-:S12]  /*1100*/  BSSY B0, `(.L_x_385) ;  /* 0x0000110000007945 */ /* 0x000fd80003800000 */
[----:B------:R-:W-:Y:S05]  /*1110*/  @P0 BRA `(.L_x_386) ;  /* 0x000010e000000947 */ /* 0x000fea0003800000 */
[----:B-1----:R-:W1:Y:S01]  /*1120*/  S2R R10, SR_TID.Z ;  /* 0x00000000000a7919 */ /* 0x002e620000002300 */
[----:B------:R-:W2:Y:S01]  /*1130*/  I2F.U32.RP R6, R2 ;  /* 0x0000000200067306 */ /* 0x000ea20000209000 */
[----:B------:R-:W-:Y:S01]  /*1140*/  IMAD.MOV R9, RZ, RZ, -R2 ;  /* 0x000000ffff097224 */ /* 0x000fe200078e0a02 */
[----:B------:R-:W-:Y:S01]  /*1150*/  ISETP.NE.U32.AND P2, PT, R2, RZ, PT ;  /* 0x000000ff0200720c */ /* 0x000fe20003f45070 */
[----:B------:R-:W3:Y:S01]  /*1160*/  S2R R11, SR_TID.Y ;  /* 0x00000000000b7919 */ /* 0x000ee20000002200 */
[----:B------:R-:W-:Y:S04]  /*1170*/  BSSY B1, `(.L_x_387) ;  /* 0x000005c000017945 */ /* 0x000fe80003800000 */
[----:B--2---:R-:W2:Y:S01]  /*1180*/  MUFU.RCP R6, R6 ;  /* 0x0000000600067308 */ /* 0x004ea20000001000 */
[----:B-1----:R-:W-:-:S02]  /*1190*/  IADD3 R4, R10, c[0x0][0x8], RZ ;  /* 0x000002000a047a10 */ /* 0x002fc40007ffe0ff */
[----:B------:R-:W1:Y:S03]  /*11a0*/  S2R R10, SR_TID.X ;  /* 0x00000000000a7919 */ /* 0x000e660000002100 */
[----:B---3--:R-:W-:Y:S02]  /*11b0*/  IMAD R4, R4, c[0x0][0x4], R11 ;  /* 0x0000010004047a24 */ /* 0x008fe400078e020b */
[----:B------:R-:W-:Y:S01]  /*11c0*/  IMAD.MOV.U32 R11, RZ, RZ, R3 ;  /* 0x000000ffff0b7224 */ /* 0x000fe200078e0003 */
[----:B--2---:R-:W-:-:S04]  /*11d0*/  IADD3 R8, R6, 0xffffffe, RZ ;  /* 0x0ffffffe06087810 */ /* 0x004fc80007ffe0ff */
[----:B------:R-:W2:Y:S01]  /*11e0*/  F2I.FTZ.U32.TRUNC.NTZ R5, R8 ;  /* 0x0000000800057305 */ /* 0x000ea2000021f000 */
[----:B-1----:R-:W-:Y:S02]  /*11f0*/  IMAD R4, R4, c[0x0][0x0], R10 ;  /* 0x0000000004047a24 */ /* 0x002fe400078e020a */
[----:B--2---:R-:W-:-:S03]  /*1200*/  IMAD R9, R9, R5, RZ ;  /* 0x0000000509097224 */ /* 0x004fc600078e02ff */
[----:B------:R-:W-:Y:S01]  /*1210*/  LOP3.LUT R7, RZ, R4, RZ, 0x33, !PT ;  /* 0x00000004ff077212 */ /* 0x000fe200078e33ff */
[----:B------:R-:W-:-:S04]  /*1220*/  IMAD.MOV.U32 R4, RZ, RZ, RZ ;  /* 0x000000ffff047224 */ /* 0x000fc800078e00ff */
[----:B------:R-:W-:Y:S01]  /*1230*/  IMAD.HI.U32 R4, R5, R9, R4 ;  /* 0x0000000905047227 */ /* 0x000fe200078e0004 */
[----:B------:R-:W-:-:S05]  /*1240*/  IADD3 R5, R7, c[0x0][0x180], R2 ;  /* 0x0000600007057a10 */ /* 0x000fca0007ffe002 */
        /* <DEDUP_REMOVED lines=9> */
[C---:B0-----:R-:W-:Y:S02]  /*12e0*/  IADD3 R12, R4.reuse, 0x1, RZ ;  /* 0x00000001040c7810 */ /* 0x041fe40007ffe0ff */
[----:B------:R-:W-:Y:S01]  /*12f0*/  ISETP.GE.U32.AND P0, PT, R4, 0x3, PT ;  /* 0x000000030400780c */ /* 0x000fe20003f06070 */
[----:B------:R-:W-:Y:S01]  /*1300*/  IMAD.MOV.U32 R4, RZ, RZ, c[0x0][0x180] ;  /* 0x00006000ff047624 */ /* 0x000fe200078e00ff */
[----:B------:R-:W-:-:S04]  /*1310*/  LOP3.LUT P1, R12, R12, 0x3, RZ, 0xc0, !PT ;  /* 0x000000030c0c7812 */ /* 0x000fc8000782c0ff */
[----:B------:R-:W-:-:S09]  /*1320*/  IADD3 R4, R4, -0x1, RZ ;  /* 0xffffffff04047810 */ /* 0x000fd20007ffe0ff */
        /* <DEDUP_REMOVED lines=19> */
[----:B------:R-:W-:Y:S02]  /*1460*/  IMAD.MOV.U32 R10, RZ, RZ, R12 ;  /* 0x000000ffff0a7224 */ /* 0x000fe400078e000c */
[----:B------:R-:W-:Y:S01]  /*1470*/  IMAD.HI.U32 R6, R7, R15, R6 ;  /* 0x0000000f07067227 */ /* 0x000fe200078e0006 */
[----:B------:R-:W-:-:S03]  /*1480*/  LOP3.LUT R7, RZ, c[0x0][0x180], RZ, 0x33, !PT ;  /* 0x00006000ff077a12 */ /* 0x000fc600078e33ff */
[----:B------:R-:W-:-:S05]  /*1490*/  IMAD.MOV.U32 R11, RZ, RZ, R3 ;  /* 0x000000ffff0b7224 */ /* 0x000fca00078e0003 */
.L_x_389:
[C---:B0-----:R-:W-:Y:S01]  /*14a0*/  IADD3 R13, R11.reuse, 0x1, RZ ;  /* 0x000000010b0d7810 */ /* 0x041fe20007ffe0ff */
[----:B------:R-:W-:Y:S01]  /*14b0*/  IMAD R15, R11, c[0x0][0x178], RZ ;  /* 0x00005e000b0f7a24 */ /* 0x000fe200078e02ff */
[----:B------:R-:W-:Y:S02]  /*14c0*/  IADD3 R19, R0, c[0x0][0x184], RZ ;  /* 0x0000610000137a10 */ /* 0x000fe40007ffe0ff */
[----:B------:R-:W-:Y:S01]  /*14d0*/  IADD3 R10, R10, -0x1, RZ ;  /* 0xffffffff0a0a7810 */ /* 0x000fe20007ffe0ff */
[----:B------:R-:W-:Y:S01]  /*14e0*/  IMAD R13, R13, c[0x0][0x178], R4 ;  /* 0x00005e000d0d7a24 */ /* 0x000fe200078e0204 */
[----:B------:R-:W-:Y:S02]  /*14f0*/  IABS R18, R15 ;  /* 0x0000000f00127213 */ /* 0x000fe40000000000 */
[----:B------:R-:W-:Y:S02]  /*1500*/  LOP3.LUT R15, R15, c[0x0][0x180], RZ, 0x3c, !PT ;  /* 0x000060000f0f7a12 */ /* 0x000fe400078e3cff */
[----:B------:R-:W-:-:S02]  /*1510*/  IABS R14, R13 ;  /* 0x0000000d000e7213 */ /* 0x000fc40000000000 */
[----:B------:R-:W-:-:S03]  /*1520*/  LOP3.LUT R13, R13, c[0x0][0x180], RZ, 0x3c, !PT ;  /* 0x000060000d0d7a12 */ /* 0x000fc600078e3cff */
[----:B------:R-:W-:Y:S01]  /*1530*/  IMAD.HI.U32 R12, R9, R14, RZ ;  /* 0x0000000e090c7227 */ /* 0x000fe200078e00ff */
[----:B------:R-:W-:-:S03]  /*1540*/  ISETP.GE.AND P2, PT, R13, RZ, PT ;  /* 0x000000ff0d00720c */ /* 0x000fc60003f46270 */
[----:B------:R-:W-:-:S04]  /*1550*/  IMAD.MOV R9, RZ, RZ, -R12 ;  /* 0x000000ffff097224 */ /* 0x000fc800078e0a0c */
[----:B------:R-:W-:Y:S02]  /*1560*/  IMAD R14, R8, R9, R14 ;  /* 0x00000009080e7224 */ /* 0x000fe400078e020e */
[----:B------:R-:W-:-:S03]  /*1570*/  IMAD.MOV.U32 R9, RZ, RZ, R6 ;  /* 0x000000ffff097224 */ /* 0x000fc600078e0006 */
[----:B------:R-:W-:Y:S01]  /*1580*/  ISETP.GT.U32.AND P6, PT, R5, R14, PT ;  /* 0x0000000e0500720c */ /* 0x000fe20003fc4070 */
[----:B------:R-:W-:-:S04]  /*1590*/  IMAD.HI.U32 R16, R9, R18, RZ ;  /* 0x0000001209107227 */ /* 0x000fc800078e00ff */
[----:B------:R-:W-:-:S04]  /*15a0*/  IMAD.MOV R17, RZ, RZ, -R16 ;  /* 0x000000ffff117224 */ /* 0x000fc800078e0a10 */
[----:B------:R-:W-:-:S04]  /*15b0*/  IMAD R18, R8, R17, R18 ;  /* 0x0000001108127224 */ /* 0x000fc800078e0212 */
[--C-:B------:R-:W-:Y:S01]  /*15c0*/  @!P6 IMAD.IADD R14, R14, 0x1, -R8.reuse ;  /* 0x000000010e0ee824 */ /* 0x100fe200078e0a08 */
[----:B------:R-:W-:Y:S02]  /*15d0*/  @!P6 IADD3 R12, R12, 0x1, RZ ;  /* 0x000000010c0ce810 */ /* 0x000fe40007ffe0ff */
[----:B------:R-:W-:Y:S02]  /*15e0*/  ISETP.GE.AND P6, PT, R15, RZ, PT ;  /* 0x000000ff0f00720c */ /* 0x000fe40003fc6270 */
[----:B------:R-:W-:Y:S01]  /*15f0*/  ISETP.GE.U32.AND P4, PT, R14, R5, PT ;  /* 0x000000050e00720c */ /* 0x000fe20003f86070 */
[----:B------:R-:W-:-:S05]  /*1600*/  IMAD.MOV.U32 R5, RZ, RZ, R8 ;  /* 0x000000ffff057224 */ /* 0x000fca00078e0008 */
[----:B------:R-:W-:-:S07]  /*1610*/  ISETP.GT.U32.AND P5, PT, R5, R18, PT ;  /* 0x000000120500720c */ /* 0x000fce0003fa4070 */
[----:B------:R-:W-:-:S05]  /*1620*/  @P4 IADD3 R12, R12, 0x1, RZ ;  /* 0x000000010c0c4810 */ /* 0x000fca0007ffe0ff */
[----:B------:R-:W-:Y:S01]  /*1630*/  @!P2 IMAD.MOV R12, RZ, RZ, -R12 ;  /* 0x000000ffff0ca224 */ /* 0x000fe200078e0a0c */
[----:B------:R-:W-:Y:S01]  /*1640*/  @!P5 IADD3 R16, R16, 0x1, RZ ;  /* 0x000000011010d810 */ /* 0x000fe20007ffe0ff */
[----:B------:R-:W-:Y:S01]  /*1650*/  @!P5 IMAD.IADD R18, R18, 0x1, -R8 ;  /* 0x000000011212d824 */ /* 0x000fe200078e0a08 */
[----:B------:R-:W-:Y:S02]  /*1660*/  ISETP.NE.AND P2, PT, R10, RZ, PT ;  /* 0x000000ff0a00720c */ /* 0x000fe40003f45270 */
[----:B------:R-:W-:Y:S02]  /*1670*/  SEL R13, R7, R12, !P1 ;  /* 0x0000000c070d7207 */ /* 0x000fe40004800000 */
[----:B------:R-:W-:-:S13]  /*1680*/  ISETP.GE.U32.AND P3, PT, R18, R5, PT ;  /* 0x000000051200720c */ /* 0x000fda0003f66070 */
[----:B------:R-:W-:-:S05]  /*1690*/  @P3 IADD3 R16, R16, 0x1, RZ ;  /* 0x0000000110103810 */ /* 0x000fca0007ffe0ff */
[----:B------:R-:W-:-:S05]  /*16a0*/  @!P6 IMAD.MOV R16, RZ, RZ, -R16 ;  /* 0x000000ffff10e224 */ /* 0x000fca00078e0a10 */
[----:B------:R-:W-:-:S05]  /*16b0*/  SEL R16, R7, R16, !P1 ;  /* 0x0000001007107207 */ /* 0x000fca0004800000 */
[----:B------:R-:W-:Y:S02]  /*16c0*/  IMAD.IADD R16, R13, 0x1, -R16 ;  /* 0x000000010d107824 */ /* 0x000fe400078e0a10 */
[----:B------:R-:W-:Y:S02]  /*16d0*/  IMAD.IADD R13, R11, 0x1, R19 ;  /* 0x000000010b0d7824 */ /* 0x000fe400078e0213 */
[----:B------:R-:W-:Y:S02]  /*16e0*/  IMAD.IADD R11, R2, 0x1, R11 ;  /* 0x00000001020b7824 */ /* 0x000fe400078e020b */
[----:B------:R-:W0:Y:S08]  /*16f0*/  I2F R16, R16 ;  /* 0x0000001000107306 */ /* 0x000e300000201400 */
[----:B0-----:R-:W0:Y:S02]  /*1700*/  MUFU.RCP R12, R16 ;  /* 0x00000010000c7308 */ /* 0x001e240000001000 */
[----:B0-----:R0:W-:Y:S01]  /*1710*/  STS [R13.X4], R12 ;  /* 0x0000000c0d007388 */ /* 0x0011e20000004800 */
[----:B------:R-:W-:Y:S05]  /*1720*/  @P2 BRA `(.L_x_389) ;  /* 0xfffffd7000002947 */ /* 0x000fea000383ffff */
.L_x_388:
[----:B------:R-:W-:Y:S05]  /*1730*/  BSYNC B1 ;  /* 0x0000000000017941 */ /* 0x000fea0003800000 */
.L_x_387:
[----:B------:R-:W-:Y:S05]  /*1740*/  @!P0 BRA `(.L_x_386) ;  /* 0x00000ab000008947 */ /* 0x000fea0003800000 */
[----:B------:R-:W-:Y:S01]  /*1750*/  IABS R5, c[0x0][0x180] ;  /* 0x0000600000057a13 */ /* 0x000fe20000000000 */
[----:B------:R-:W-:Y:S01]  /*1760*/  IMAD.MOV.U32 R7, RZ, RZ, c[0x0][0x17c] ;  /* 0x00005f00ff077624 */ /* 0x000fe200078e00ff */
[----:B------:R-:W-:Y:S01]  /*1770*/  IADD3 R6, R11, c[0x0][0x184], RZ ;  /* 0x000061000b067a10 */ /* 0x000fe20007ffe0ff */
[----:B------:R-:W-:Y:S01]  /*1780*/  IMAD.MOV.U32 R8, RZ, RZ, c[0x0][0x8] ;  /* 0x00000200ff087624 */ /* 0x000fe200078e00ff */
[----:B------:R-:W1:Y:S03]  /*1790*/  I2F.RP R10, R5 ;  /* 0x00000005000a7306 */ /* 0x000e660000209400 */
[----:B------:R-:W-:-:S02]  /*17a0*/  IMAD R6, R7, 0x2, R6 ;  /* 0x0000000207067824 */ /* 0x000fc400078e0206 */
[----:B------:R-:W-:Y:S02]  /*17b0*/  IMAD R7, R8, c[0x0][0x4], RZ ;  /* 0x0000010008077a24 */ /* 0x000fe400078e02ff */
[----:B------:R-:W-:Y:S02]  /*17c0*/  IMAD.MOV.U32 R8, RZ, RZ, RZ ;  /* 0x000000ffff087224 */ /* 0x000fe400078e00ff */
[----:B------:R-:W-:Y:S02]  /*17d0*/  IMAD.SHL.U32 R6, R6, 0x4, RZ ;  /* 0x0000000406067824 */ /* 0x000fe400078e00ff */
[----:B------:R-:W-:Y:S01]  /*17e0*/  IMAD R7, R7, c[0x0][0x0], RZ ;  /* 0x0000000007077a24 */ /* 0x000fe200078e02ff */
[----:B-1----:R-:W1:Y:S02]  /*17f0*/  MUFU.RCP R10, R10 ;  /* 0x0000000a000a7308 */ /* 0x002e640000001000 */
[----:B-1----:R-:W-:-:S06]  /*1800*/  IADD3 R9, R10, 0xffffffe, RZ ;  /* 0x0ffffffe0a097810 */ /* 0x002fcc0007ffe0ff */
[----:B------:R-:W1:Y:S02]  /*1810*/  F2I.FTZ.U32.TRUNC.NTZ R9, R9 ;  /* 0x0000000900097305 */ /* 0x000e64000021f000 */
[----:B01----:R-:W-:-:S04]  /*1820*/  IMAD.MOV R12, RZ, RZ, -R9 ;  /* 0x000000ffff0c7224 */ /* 0x003fc800078e0a09 */
[----:B------:R-:W-:-:S04]  /*1830*/  IMAD R13, R12, R5, RZ ;  /* 0x000000050c0d7224 */ /* 0x000fc800078e02ff */
[----:B------:R-:W-:-:S04]  /*1840*/  IMAD.HI.U32 R8, R9, R13, R8 ;  /* 0x0000000d09087227 */ /* 0x000fc800078e0008 */
.L_x_390:
[----:B-1----:R-:W-:Y:S01]  /*1850*/  IABS R16, c[0x0][0x180] ;  /* 0x0000600000107a13 */ /* 0x002fe20000000000 */
[C---:B------:R-:W-:Y:S01]  /*1860*/  IMAD.IADD R17, R2.reuse, 0x1, R11 ;  /* 0x0000000102117824 */ /* 0x040fe200078e020b */
[----:B------:R-:W-:Y:S02]  /*1870*/  IADD3 R9, R11, 0x1, RZ ;  /* 0x000000010b097810 */ /* 0x000fe40007ffe0ff */
[----:B------:R-:W0:Y:S01]  /*1880*/  I2F.RP R14, R16 ;  /* 0x00000010000e7306 */ /* 0x000e220000209400 */
[C---:B------:R-:W-:Y:S02]  /*1890*/  IMAD.IADD R23, R2.reuse, 0x1, R17 ;  /* 0x0000000102177824 */ /* 0x040fe400078e0211 */
[----:B------:R-:W-:Y:S02]  /*18a0*/  IMAD R12, R9, c[0x0][0x178], R4 ;  /* 0x00005e00090c7a24 */ /* 0x000fe400078e0204 */
[----:B------:R-:W-:Y:S02]  /*18b0*/  IMAD R19, R23, c[0x0][0x178], RZ ;  /* 0x00005e0017137a24 */ /* 0x000fe400078e02ff */
[----:B------:R-:W-:Y:S01]  /*18c0*/  IMAD.IADD R20, R2, 0x1, R23 ;  /* 0x0000000102147824 */ /* 0x000fe200078e0217 */
[----:B------:R-:W-:-:S02]  /*18d0*/  IABS R13, R12 ;  /* 0x0000000c000d7213 */ /* 0x000fc40000000000 */
[----:B------:R-:W-:Y:S02]  /*18e0*/  LOP3.LUT R12, R12, c[0x0][0x180], RZ, 0x3c, !PT ;  /* 0x000060000c0c7a12 */ /* 0x000fe400078e3cff */
[----:B------:R-:W-:Y:S01]  /*18f0*/  IABS R22, R19 ;  /* 0x0000001300167213 */ /* 0x000fe20000000000 */
[----:B------:R-:W-:Y:S01]  /*1900*/  IMAD.HI.U32 R25, R8, R13, RZ ;  /* 0x0000000d08197227 */ /* 0x000fe200078e00ff */
[----:B------:R-:W-:Y:S01]  /*1910*/  ISETP.GE.AND P2, PT, R12, RZ, PT ;  /* 0x000000ff0c00720c */ /* 0x000fe20003f46270 */
[----:B0-----:R-:W0:Y:S02]  /*1920*/  MUFU.RCP R14, R14 ;  /* 0x0000000e000e7308 */ /* 0x001e240000001000 */
[----:B------:R-:W-:Y:S01]  /*1930*/  IMAD.MOV R10, RZ, RZ, -R25 ;  /* 0x000000ffff0a7224 */ /* 0x000fe200078e0a19 */
[----:B------:R-:W-:Y:S01]  /*1940*/  LOP3.LUT R19, R19, c[0x0][0x180], RZ, 0x3c, !PT ;  /* 0x0000600013137a12 */ /* 0x000fe200078e3cff */
[----:B------:R-:W-:Y:S02]  /*1950*/  IMAD R8, R11, c[0x0][0x178], RZ ;  /* 0x00005e000b087a24 */ /* 0x000fe400078e02ff */
[----:B------:R-:W-:Y:S01]  /*1960*/  IMAD R10, R16, R10, R13 ;  /* 0x0000000a100a7224 */ /* 0x000fe200078e020d */
[C---:B------:R-:W-:Y:S01]  /*1970*/  IADD3 R13, R17.reuse, 0x1, RZ ;  /* 0x00000001110d7810 */ /* 0x040fe20007ffe0ff */
[----:B------:R-:W-:Y:S01]  /*1980*/  IMAD R17, R17, c[0x0][0x178], RZ ;  /* 0x00005e0011117a24 */ /* 0x000fe200078e02ff */
[----:B------:R-:W-:-:S02]  /*1990*/  LOP3.LUT R11, R8, c[0x0][0x180], RZ, 0x3c, !PT ;  /* 0x00006000080b7a12 */ /* 0x000fc400078e3cff */
[----:B------:R-:W-:Y:S01]  /*19a0*/  ISETP.GT.U32.AND P6, PT, R5, R10, PT ;  /* 0x0000000a0500720c */ /* 0x000fe20003fc4070 */
[----:B------:R-:W-:Y:S01]  /*19b0*/  IMAD R13, R13, c[0x0][0x178], R4 ;  /* 0x00005e000d0d7a24 */ /* 0x000fe200078e0204 */
[----:B------:R-:W-:Y:S02]  /*19c0*/  ISETP.GE.AND P0, PT, R11, RZ, PT ;  /* 0x000000ff0b00720c */ /* 0x000fe40003f06270 */
[----:B0-----:R-:W-:Y:S02]  /*19d0*/  IADD3 R9, R14, 0xffffffe, RZ ;  /* 0x0ffffffe0e097810 */ /* 0x001fe40007ffe0ff */
[----:B------:R-:W-:Y:S01]  /*19e0*/  IABS R14, R8 ;  /* 0x00000008000e7213 */ /* 0x000fe20000000000 */
[----:B------:R-:W-:Y:S01]  /*19f0*/  IMAD.MOV.U32 R8, RZ, RZ, RZ ;  /* 0x000000ffff087224 */ /* 0x000fe200078e00ff */
[----:B------:R-:W-:Y:S02]  /*1a00*/  IABS R27, R13 ;  /* 0x0000000d001b7213 */ /* 0x000fe40000000000 */
[----:B------:R-:W0:Y:S03]  /*1a10*/  F2I.FTZ.U32.TRUNC.NTZ R9, R9 ;  /* 0x0000000900097305 */ /* 0x000e26000021f000 */
[----:B------:R-:W-:Y:S01]  /*1a20*/  @!P6 IMAD.IADD R10, R10, 0x1, -R16 ;  /* 0x000000010a0ae824 */ /* 0x000fe200078e0a10 */
[----:B------:R-:W-:-:S04]  /*1a30*/  @!P6 IADD3 R25, R25, 0x1, RZ ;  /* 0x000000011919e810 */ /* 0x000fc80007ffe0ff */
[----:B------:R-:W-:Y:S01]  /*1a40*/  ISETP.GE.U32.AND P4, PT, R10, R5, PT ;  /* 0x000000050a00720c */ /* 0x000fe20003f86070 */
[----:B------:R-:W-:Y:S02]  /*1a50*/  IMAD.MOV.U32 R5, RZ, RZ, R16 ;  /* 0x000000ffff057224 */ /* 0x000fe400078e0010 */
[----:B0-----:R-:W-:-:S10]  /*1a60*/  IMAD.MOV R15, RZ, RZ, -R9 ;  /* 0x000000ffff0f7224 */ /* 0x001fd400078e0a09 */
[----:B------:R-:W-:Y:S01]  /*1a70*/  @P4 IADD3 R25, R25, 0x1, RZ ;  /* 0x0000000119194810 */ /* 0x000fe20007ffe0ff */
[----:B------:R-:W-:Y:S02]  /*1a80*/  IMAD R11, R15, R16, RZ ;  /* 0x000000100f0b7224 */ /* 0x000fe400078e02ff */
[----:B------:R-:W-:Y:S02]  /*1a90*/  IMAD.MOV.U32 R15, RZ, RZ, R14 ;  /* 0x000000ffff0f7224 */ /* 0x000fe400078e000e */
[----:B------:R-:W-:Y:S01]  /*1aa0*/  IMAD.HI.U32 R8, R9, R11, R8 ;  /* 0x0000000b09087227 */ /* 0x000fe200078e0008 */
[----:B------:R-:W-:-:S03]  /*1ab0*/  LOP3.LUT R11, R13, c[0x0][0x180], RZ, 0x3c, !PT ;  /* 0x000060000d0b7a12 */ /* 0x000fc600078e3cff */
[----:B------:R-:W-:Y:S01]  /*1ac0*/  @!P2 IMAD.MOV R25, RZ, RZ, -R25 ;  /* 0x000000ffff19a224 */ /* 0x000fe200078e0a19 */
[----:B------:R-:W-:Y:S01]  /*1ad0*/  ISETP.GE.AND P5, PT, R11, RZ, PT ;  /* 0x000000ff0b00720c */ /* 0x000fe20003fa6270 */
[----:B------:R-:W-:Y:S01]  /*1ae0*/  IMAD.HI.U32 R9, R8, R15, RZ ;  /* 0x0000000f08097227 */ /* 0x000fe200078e00ff */
[----:B------:R-:W-:-:S03]  /*1af0*/  IADD3 R11, R23, 0x1, RZ ;  /* 0x00000001170b7810 */ /* 0x000fc60007ffe0ff */
[----:B------:R-:W-:Y:S02]  /*1b00*/  IMAD.MOV R26, RZ, RZ, -R9 ;  /* 0x000000ffff1a7224 */ /* 0x000fe400078e0a09 */
[----:B------:R-:W-:-:S04]  /*1b10*/  IMAD.HI.U32 R10, R8, R27, RZ ;  /* 0x0000001b080a7227 */ /* 0x000fc800078e00ff */
[----:B------:R-:W-:Y:S01]  /*1b20*/  IMAD R26, R16, R26, R15 ;  /* 0x0000001a101a7224 */ /* 0x000fe200078e020f */
[----:B------:R-:W-:Y:S01]  /*1b30*/  IABS R15, R17 ;  /* 0x00000011000f7213 */ /* 0x000fe20000000000 */
[----:B------:R-:W-:Y:S01]  /*1b40*/  IMAD R18, R11, c[0x0][0x178], R4 ;  /* 0x00005e000b127a24 */ /* 0x000fe200078e0204 */
[----:B------:R-:W-:Y:S01]  /*1b50*/  LOP3.LUT R17, R17, c[0x0][0x180], RZ, 0x3c, !PT ;  /* 0x0000600011117a12 */ /* 0x000fe200078e3cff */
[----:B------:R-:W-:Y:S01]  /*1b60*/  IMAD.MOV R14, RZ, RZ, -R10 ;  /* 0x000000ffff0e7224 */ /* 0x000fe200078e0a0a */
[----:B------:R-:W-:Y:S01]  /*1b70*/  ISETP.GT.U32.AND P1, PT, R5, R26, PT ;  /* 0x0000001a0500720c */ /* 0x000fe20003f24070 */
[----:B------:R-:W-:Y:S01]  /*1b80*/  IMAD.HI.U32 R11, R8, R15, RZ ;  /* 0x0000000f080b7227 */ /* 0x000fe200078e00ff */
[----:B------:R-:W-:Y:S02]  /*1b90*/  IABS R21, R18 ;  /* 0x0000001200157213 */ /* 0x000fe40000000000 */
[----:B------:R-:W-:Y:S01]  /*1ba0*/  LOP3.LUT R18, R18, c[0x0][0x180], RZ, 0x3c, !PT ;  /* 0x0000600012127a12 */ /* 0x000fe200078e3cff */
[----:B------:R-:W-:-:S02]  /*1bb0*/  IMAD R14, R16, R14, R27 ;  /* 0x0000000e100e7224 */ /* 0x000fc400078e021b */
[----:B------:R-:W-:Y:S02]  /*1bc0*/  IMAD.MOV R27, RZ, RZ, -R11 ;  /* 0x000000ffff1b7224 */ /* 0x000fe400078e0a0b */
[----:B------:R-:W-:Y:S01]  /*1bd0*/  IMAD.HI.U32 R12, R8, R21, RZ ;  /* 0x00000015080c7227 */ /* 0x000fe200078e00ff */
[----:B------:R-:W-:-:S03]  /*1be0*/  ISETP.GT.U32.AND P3, PT, R5, R14, PT ;  /* 0x0000000e0500720c */ /* 0x000fc60003f64070 */
[----:B------:R-:W-:Y:S01]  /*1bf0*/  IMAD R15, R16, R27, R15 ;  /* 0x0000001b100f7224 */ /* 0x000fe200078e020f */
[----:B------:R-:W-:Y:S01]  /*1c00*/  @!P1 IADD3 R9, R9, 0x1, RZ ;  /* 0x0000000109099810 */ /* 0x000fe20007ffe0ff */
[----:B------:R-:W-:Y:S02]  /*1c10*/  IMAD.MOV R24, RZ, RZ, -R12 ;  /* 0x000000ffff187224 */ /* 0x000fe400078e0a0c */
[----:B------:R-:W-:Y:S01]  /*1c20*/  IMAD.HI.U32 R13, R8, R22, RZ ;  /* 0x00000016080d7227 */ /* 0x000fe200078e00ff */
[----:B------:R-:W-:-:S03]  /*1c30*/  ISETP.GT.U32.AND P6, PT, R5, R15, PT ;  /* 0x0000000f0500720c */ /* 0x000fc60003fc4070 */
[--C-:B------:R-:W-:Y:S02]  /*1c40*/  @!P1 IMAD.IADD R26, R26, 0x1, -R16.reuse ;  /* 0x000000011a1a9824 */ /* 0x100fe400078e0a10 */
[----:B------:R-:W-:Y:S01]  /*1c50*/  IMAD R21, R16, R24, R21 ;  /* 0x0000001810157224 */ /* 0x000fe200078e0215 */
[----:B------:R-:W-:Y:S01]  /*1c60*/  IADD3 R24, R20, 0x1, RZ ;  /* 0x0000000114187810 */ /* 0x000fe20007ffe0ff */
[----:B------:R-:W-:Y:S01]  /*1c70*/  IMAD.MOV R23, RZ, RZ, -R13 ;  /* 0x000000ffff177224 */ /* 0x000fe200078e0a0d */
[----:B------:R-:W-:Y:S01]  /*1c80*/  ISETP.GE.U32.AND P4, PT, R26, R5, PT ;  /* 0x000000051a00720c */ /* 0x000fe20003f86070 */
[----:B------:R-:W-:Y:S01]  /*1c90*/  @!P3 IMAD.IADD R14, R14, 0x1, -R16 ;  /* 0x000000010e0eb824 */ /* 0x000fe200078e0a10 */
[C---:B------:R-:W-:Y:S01]  /*1ca0*/  ISETP.GT.U32.AND P1, PT, R5.reuse, R21, PT ;  /* 0x000000150500720c */ /* 0x040fe20003f24070 */
[----:B------:R-:W-:Y:S01]  /*1cb0*/  IMAD R22, R16, R23, R22 ;  /* 0x0000001710167224 */ /* 0x000fe200078e0216 */
[----:B------:R-:W-:Y:S01]  /*1cc0*/  @!P3 IADD3 R10, R10, 0x1, RZ ;  /* 0x000000010a0ab810 */ /* 0x000fe20007ffe0ff */
[----:B------:R-:W-:Y:S01]  /*1cd0*/  IMAD R23, R24, c[0x0][0x178], R4 ;  /* 0x00005e0018177a24 */ /* 0x000fe200078e0204 */
[----:B------:R-:W-:Y:S01]  /*1ce0*/  ISETP.GE.U32.AND P2, PT, R14, R5, PT ;  /* 0x000000050e00720c */ /* 0x000fe20003f46070 */
[----:B------:R-:W-:Y:S01]  /*1cf0*/  IMAD R24, R20, c[0x0][0x178], RZ ;  /* 0x00005e0014187a24 */ /* 0x000fe200078e02ff */
[----:B------:R-:W-:Y:S01]  /*1d00*/  ISETP.GT.U32.AND P3, PT, R5, R22, PT ;  /* 0x000000160500720c */ /* 0x000fe20003f64070 */
[----:B------:R-:W-:Y:S01]  /*1d10*/  @!P6 IMAD.IADD R15, R15, 0x1, -R16 ;  /* 0x000000010f0fe824 */ /* 0x000fe200078e0a10 */
[----:B------:R-:W-:-:S02]  /*1d20*/  IABS R26, R23 ;  /* 0x00000017001a7213 */ /* 0x000fc40000000000 */
[----:B------:R-:W-:Y:S02]  /*1d30*/  IABS R27, R24 ;  /* 0x00000018001b7213 */ /* 0x000fe40000000000 */
[----:B------:R-:W-:Y:S01]  /*1d40*/  @P4 IADD3 R9, R9, 0x1, RZ ;  /* 0x0000000109094810 */ /* 0x000fe20007ffe0ff */
[C---:B------:R-:W-:Y:S01]  /*1d50*/  IMAD.HI.U32 R14, R8.reuse, R26, RZ ;  /* 0x0000001a080e7227 */ /* 0x040fe200078e00ff */
[----:B------:R-:W-:Y:S02]  /*1d60*/  ISETP.GE.U32.AND P4, PT, R15, R5, PT ;  /* 0x000000050f00720c */ /* 0x000fe40003f86070 */
[----:B------:R-:W-:Y:S01]  /*1d70*/  @!P6 IADD3 R11, R11, 0x1, RZ ;  /* 0x000000010b0be810 */ /* 0x000fe20007ffe0ff */
[----:B------:R-:W-:Y:S01]  /*1d80*/  IMAD.HI.U32 R15, R8, R27, RZ ;  /* 0x0000001b080f7227 */ /* 0x000fe200078e00ff */
[----:B------:R-:W-:Y:S02]  /*1d90*/  @P2 IADD3 R10, R10, 0x1, RZ ;  /* 0x000000010a0a2810 */ /* 0x000fe40007ffe0ff */
[----:B------:R-:W-:Y:S01]  /*1da0*/  ISETP.GE.AND P6, PT, R17, RZ, PT ;  /* 0x000000ff1100720c */ /* 0x000fe20003fc6270 */
[----:B------:R-:W-:Y:S01]  /*1db0*/  IMAD.MOV R28, RZ, RZ, -R14 ;  /* 0x000000ffff1c7224 */ /* 0x000fe200078e0a0e */
[----:B------:R-:W-:Y:S01]  /*1dc0*/  @!P1 IADD3 R12, R12, 0x1, RZ ;  /* 0x000000010c0c9810 */ /* 0x000fe20007ffe0ff */
[----:B------:R-:W-:Y:S01]  /*1dd0*/  IMAD.MOV R29, RZ, RZ, -R15 ;  /* 0x000000ffff1d7224 */ /* 0x000fe200078e0a0f */
[----:B------:R-:W-:Y:S01]  /*1de0*/  @!P3 IADD3 R13, R13, 0x1, RZ ;  /* 0x000000010d0db810 */ /* 0x000fe20007ffe0ff */
[C---:B------:R-:W-:Y:S01]  /*1df0*/  IMAD R26, R16.reuse, R28, R26 ;  /* 0x0000001c101a7224 */ /* 0x040fe200078e021a */
[----:B------:R-:W-:Y:S01]  /*1e00*/  LOP3.LUT R23, R23, c[0x0][0x180], RZ, 0x3c, !PT ;  /* 0x0000600017177a12 */ /* 0x000fe200078e3cff */
[----:B------:R-:W-:Y:S01]  /*1e10*/  IMAD R27, R16, R29, R27 ;  /* 0x0000001d101b7224 */ /* 0x000fe200078e021b */
[----:B------:R-:W-:Y:S01]  /*1e20*/  @P4 IADD3 R11, R11, 0x1, RZ ;  /* 0x000000010b0b4810 */ /* 0x000fe20007ffe0ff */
[----:B------:R-:W-:Y:S01]  /*1e30*/  @!P0 IMAD.MOV R9, RZ, RZ, -R9 ;  /* 0x000000ffff098224 */ /* 0x000fe200078e0a09 */
[C---:B------:R-:W-:Y:S01]  /*1e40*/  ISETP.GT.U32.AND P0, PT, R5.reuse, R26, PT ;  /* 0x0000001a0500720c */ /* 0x040fe20003f04070 */
[----:B------:R-:W-:Y:S01]  /*1e50*/  @!P5 IMAD.MOV R10, RZ, RZ, -R10 ;  /* 0x000000ffff0ad224 */ /* 0x000fe200078e0a0a */
[----:B------:R-:W-:Y:S01]  /*1e60*/  ISETP.GT.U32.AND P5, PT, R5, R27, PT ;  /* 0x0000001b0500720c */ /* 0x000fe20003fa4070 */
[--C-:B------:R-:W-:Y:S01]  /*1e70*/  @!P1 IMAD.IADD R21, R21, 0x1, -R16.reuse ;  /* 0x0000000115159824 */ /* 0x100fe200078e0a10 */
[----:B------:R-:W-:Y:S01]  /*1e80*/  LOP3.LUT R24, R24, c[0x0][0x180], RZ, 0x3c, !PT ;  /* 0x0000600018187a12 */ /* 0x000fe200078e3cff */
[----:B------:R-:W-:Y:S01]  /*1e90*/  @!P3 IMAD.IADD R22, R22, 0x1, -R16 ;  /* 0x000000011616b824 */ /* 0x000fe200078e0a10 */
[----:B------:R-:W-:Y:S01]  /*1ea0*/  ISETP.GE.AND P1, PT, R19, RZ, PT ;  /* 0x000000ff1300720c */ /* 0x000fe20003f26270 */
[----:B------:R-:W-:Y:S01]  /*1eb0*/  @!P6 IMAD.MOV R11, RZ, RZ, -R11 ;  /* 0x000000ffff0be224 */ /* 0x000fe200078e0a0b */
[-C--:B------:R-:W-:Y:S01]  /*1ec0*/  ISETP.GE.U32.AND P2, PT, R21, R5.reuse, PT ;  /* 0x000000051500720c */ /* 0x080fe20003f46070 */
[----:B------:R-:W-:Y:S01]  /*1ed0*/  IMAD R17, R7, 0x4, R6 ;  /* 0x0000000407117824 */ /* 0x000fe200078e0206 */
[----:B------:R-:W-:-:S03]  /*1ee0*/  ISETP.GE.U32.AND P4, PT, R22, R5, PT ;  /* 0x000000051600720c */ /* 0x000fc60003f86070 */
[--C-:B------:R-:W-:Y:S01]  /*1ef0*/  @!P0 IMAD.IADD R26, R26, 0x1, -R16.reuse ;  /* 0x000000011a1a8824 */ /* 0x100fe200078e0a10 */
[----:B------:R-:W-:Y:S01]  /*1f00*/  @!P0 IADD3 R14, R14, 0x1, RZ ;  /* 0x000000010e0e8810 */ /* 0x000fe20007ffe0ff */
[----:B------:R-:W-:Y:S01]  /*1f10*/  @!P5 IMAD.IADD R27, R27, 0x1, -R16 ;  /* 0x000000011b1bd824 */ /* 0x000fe200078e0a10 */
[----:B------:R-:W-:Y:S02]  /*1f20*/  @!P5 IADD3 R15, R15, 0x1, RZ ;  /* 0x000000010f0fd810 */ /* 0x000fe40007ffe0ff */
[-C--:B------:R-:W-:Y:S02]  /*1f30*/  ISETP.GE.U32.AND P6, PT, R26, R5.reuse, PT ;  /* 0x000000051a00720c */ /* 0x080fe40003fc6070 */
[----:B------:R-:W-:Y:S02]  /*1f40*/  ISETP.GE.U32.AND P3, PT, R27, R5, PT ;  /* 0x000000051b00720c */ /* 0x000fe40003f66070 */
[----:B------:R-:W-:Y:S02]  /*1f50*/  @P2 IADD3 R12, R12, 0x1, RZ ;  /* 0x000000010c0c2810 */ /* 0x000fe40007ffe0ff */
[----:B------:R-:W-:-:S02]  /*1f60*/  ISETP.GE.AND P2, PT, R18, RZ, PT ;  /* 0x000000ff1200720c */ /* 0x000fc40003f46270 */
[----:B------:R-:W-:Y:S02]  /*1f70*/  ISETP.GE.AND P0, PT, R23, RZ, PT ;  /* 0x000000ff1700720c */ /* 0x000fe40003f06270 */
[----:B------:R-:W-:Y:S02]  /*1f80*/  ISETP.GE.AND P5, PT, R24, RZ, PT ;  /* 0x000000ff1800720c */ /* 0x000fe40003fa6270 */
[----:B------:R-:W-:Y:S02]  /*1f90*/  @P4 IADD3 R13, R13, 0x1, RZ ;  /* 0x000000010d0d4810 */ /* 0x000fe40007ffe0ff */
[----:B------:R-:W-:Y:S02]  /*1fa0*/  @P6 IADD3 R14, R14, 0x1, RZ ;  /* 0x000000010e0e6810 */ /* 0x000fe40007ffe0ff */
[----:B------:R-:W-:Y:S01]  /*1fb0*/  @P3 IADD3 R15, R15, 0x1, RZ ;  /* 0x000000010f0f3810 */ /* 0x000fe20007ffe0ff */
[----:B------:R-:W-:Y:S01]  /*1fc0*/  @!P1 IMAD.MOV R13, RZ, RZ, -R13 ;  /* 0x000000ffff0d9224 */ /* 0x000fe200078e0a0d */
[----:B------:R-:W-:Y:S01]  /*1fd0*/  ISETP.NE.AND P4, PT, RZ, c[0x0][0x180], PT ;  /* 0x00006000ff007a0c */ /* 0x000fe20003f85270 */
[----:B------:R-:W-:Y:S01]  /*1fe0*/  @!P2 IMAD.MOV R12, RZ, RZ, -R12 ;  /* 0x000000ffff0ca224 */ /* 0x000fe200078e0a0c */
[----:B------:R-:W-:Y:S01]  /*1ff0*/  LOP3.LUT R16, RZ, c[0x0][0x180], RZ, 0x33, !PT ;  /* 0x00006000ff107a12 */ /* 0x000fe200078e33ff */
[----:B------:R-:W-:-:S02]  /*2000*/  @!P0 IMAD.MOV R14, RZ, RZ, -R14 ;  /* 0x000000ffff0e8224 */ /* 0x000fc400078e0a0e */
[----:B------:R-:W-:Y:S01]  /*2010*/  @!P5 IMAD.MOV R15, RZ, RZ, -R15 ;  /* 0x000000ffff0fd224 */ /* 0x000fe200078e0a0f */
[C---:B------:R-:W-:Y:S02]  /*2020*/  SEL R18, R16.reuse, R25, !P4 ;  /* 0x0000001910127207 */ /* 0x040fe40006000000 */
[C---:B------:R-:W-:Y:S02]  /*2030*/  SEL R9, R16.reuse, R9, !P4 ;  /* 0x0000000910097207 */ /* 0x040fe40006000000 */
[C---:B------:R-:W-:Y:S02]  /*2040*/  SEL R12, R16.reuse, R12, !P4 ;  /* 0x0000000c100c7207 */ /* 0x040fe40006000000 */
[----:B------:R-:W-:Y:S01]  /*2050*/  SEL R13, R16, R13, !P4 ;  /* 0x0000000d100d7207 */ /* 0x000fe20006000000 */
[----:B------:R-:W-:Y:S01]  /*2060*/  IMAD.IADD R9, R18, 0x1, -R9 ;  /* 0x0000000112097824 */ /* 0x000fe200078e0a09 */
[C---:B------:R-:W-:Y:S01]  /*2070*/  SEL R10, R16.reuse, R10, !P4 ;  /* 0x0000000a100a7207 */ /* 0x040fe20006000000 */
[----:B------:R-:W-:Y:S01]  /*2080*/  IMAD R18, R7, 0x4, R17 ;  /* 0x0000000407127824 */ /* 0x000fe200078e0211 */
[----:B------:R-:W-:Y:S01]  /*2090*/  SEL R11, R16, R11, !P4 ;  /* 0x0000000b100b7207 */ /* 0x000fe20006000000 */
[----:B------:R-:W-:Y:S01]  /*20a0*/  IMAD.IADD R13, R12, 0x1, -R13 ;  /* 0x000000010c0d7824 */ /* 0x000fe200078e0a0d */
[C---:B------:R-:W-:Y:S01]  /*20b0*/  SEL R14, R16.reuse, R14, !P4 ;  /* 0x0000000e100e7207 */ /* 0x040fe20006000000 */
[----:B------:R-:W0:Y:S01]  /*20c0*/  I2F R9, R9 ;  /* 0x0000000900097306 */ /* 0x000e220000201400 */
[----:B------:R-:W-:Y:S01]  /*20d0*/  SEL R15, R16, R15, !P4 ;  /* 0x0000000f100f7207 */ /* 0x000fe20006000000 */
[----:B------:R-:W-:-:S02]  /*20e0*/  IMAD.IADD R11, R10, 0x1, -R11 ;  /* 0x000000010a0b7824 */ /* 0x000fc400078e0a0b */
[----:B------:R-:W-:Y:S02]  /*20f0*/  IMAD R16, R7, 0x4, R18 ;  /* 0x0000000407107824 */ /* 0x000fe400078e0212 */
[----:B------:R-:W-:Y:S02]  /*2100*/  IMAD.IADD R15, R14, 0x1, -R15 ;  /* 0x000000010e0f7824 */ /* 0x000fe400078e0a0f */
[----:B------:R1:W2:Y:S08]  /*2110*/  I2F R10, R11 ;  /* 0x0000000b000a7306 */ /* 0x0002b00000201400 */
[----:B------:R-:W3:Y:S01]  /*2120*/  I2F R13, R13 ;  /* 0x0000000d000d7306 */ /* 0x000ee20000201400 */
[----:B-1----:R-:W-:-:S05]  /*2130*/  IMAD.IADD R11, R2, 0x1, R20 ;  /* 0x00000001020b7824 */ /* 0x002fca00078e0214 */
[----:B------:R-:W-:Y:S02]  /*2140*/  ISETP.GE.AND P0, PT, R11, c[0x0][0x180], PT ;  /* 0x000060000b007a0c */ /* 0x000fe40003f06270 */
[----:B------:R-:W-:Y:S08]  /*2150*/  I2F R15, R15 ;  /* 0x0000000f000f7306 */ /* 0x000ff00000201400 */
[----:B0-----:R-:W0:Y:S08]  /*2160*/  MUFU.RCP R9, R9 ;  /* 0x0000000900097308 */ /* 0x001e300000001000 */
[----:B--2---:R-:W1:Y:S08]  /*2170*/  MUFU.RCP R10, R10 ;  /* 0x0000000a000a7308 */ /* 0x004e700000001000 */
[----:B---3--:R-:W2:Y:S01]  /*2180*/  MUFU.RCP R12, R13 ;  /* 0x0000000d000c7308 */ /* 0x008ea20000001000 */
[----:B0-----:R0:W-:Y:S07]  /*2190*/  STS [R6], R9 ;  /* 0x0000000906007388 */ /* 0x0011ee0000000800 */
[----:B------:R-:W3:Y:S01]  /*21a0*/  MUFU.RCP R14, R15 ;  /* 0x0000000f000e7308 */ /* 0x000ee20000001000 */
[----:B-1----:R1:W-:Y:S01]  /*21b0*/  STS [R17], R10 ;  /* 0x0000000a11007388 */ /* 0x0023e20000000800 */
[----:B0-----:R-:W-:-:S03]  /*21c0*/  IMAD R6, R7, 0x4, R16 ;  /* 0x0000000407067824 */ /* 0x001fc600078e0210 */
[----:B--2---:R1:W-:Y:S04]  /*21d0*/  STS [R18], R12 ;  /* 0x0000000c12007388 */ /* 0x0043e80000000800 */
[----:B---3--:R1:W-:Y:S01]  /*21e0*/  STS [R16], R14 ;  /* 0x0000000e10007388 */ /* 0x0083e20000000800 */
[----:B------:R-:W-:Y:S05]  /*21f0*/  @!P0 BRA `(.L_x_390) ;  /* 0xfffff65000008947 */ /* 0x000fea000383ffff */
.L_x_386:
[----:B------:R-:W-:Y:S05]  /*2200*/  BSYNC B0 ;  /* 0x0000000000007941 */ /* 0x000fea0003800000 */
.L_x_385:
[----:B------:R-:W-:Y:S01]  /*2210*/  ISETP.GE.AND P0, PT, R3, c[0x0][0x184], PT ;  /* 0x0000610003007a0c */ /* 0x000fe20003f06270 */
[----:B------:R-:W-:-:S12]  /*2220*/  BSSY B0, `(.L_x_391) ;  /* 0x000010d000007945 */ /* 0x000fd80003800000 */
[----:B------:R-:W-:Y:S05]  /*2230*/  @P0 BRA `(.L_x_392) ;  /* 0x000010b000000947 */ /* 0x000fea0003800000 */
[----:B------:R-:W2:Y:S01]  /*2240*/  I2F.U32.RP R6, R2 ;  /* 0x0000000200067306 */ /* 0x000ea20000209000 */
[----:B------:R-:W3:Y:S01]  /*2250*/  S2R R9, SR_TID.Z ;  /* 0x0000000000097919 */ /* 0x000ee20000002300 */
[----:B------:R-:W-:Y:S01]  /*2260*/  ISETP.NE.U32.AND P2, PT, R2, RZ, PT ;  /* 0x000000ff0200720c */ /* 0x000fe20003f45070 */
[----:B------:R-:W-:Y:S01]  /*2270*/  BSSY B1, `(.L_x_393) ;  /* 0x000005d000017945 */ /* 0x000fe20003800000 */
[----:B-1----:R-:W-:Y:S01]  /*2280*/  IMAD.MOV.U32 R11, RZ, RZ, R3 ;  /* 0x000000ffff0b7224 */ /* 0x002fe200078e0003 */
[----:B0-----:R-:W0:Y:S04]  /*2290*/  S2R R12, SR_TID.Y ;  /* 0x00000000000c7919 */ /* 0x001e280000002200 */
[----:B------:R-:W1:Y:S01]  /*22a0*/  S2R R10, SR_TID.X ;  /* 0x00000000000a7919 */ /* 0x000e620000002100 */
[----:B--2---:R-:W2:Y:S01]  /*22b0*/  MUFU.RCP R6, R6 ;  /* 0x0000000600067308 */ /* 0x004ea20000001000 */
[----:B---3--:R-:W-:Y:S01]  /*22c0*/  IADD3 R4, R9, c[0x0][0x8], RZ ;  /* 0x0000020009047a10 */ /* 0x008fe20007ffe0ff */
[----:B------:R-:W-:-:S04]  /*22d0*/  IMAD.MOV R9, RZ, RZ, -R2 ;  /* 0x000000ffff097224 */ /* 0x000fc800078e0a02 */
[----:B0-----:R-:W-:Y:S01]  /*22e0*/  IMAD R4, R4, c[0x0][0x4], R12 ;  /* 0x0000010004047a24 */ /* 0x001fe200078e020c */
[----:B--2---:R-:W-:-:S03]  /*22f0*/  IADD3 R8, R6, 0xffffffe, RZ ;  /* 0x0ffffffe06087810 */ /* 0x004fc60007ffe0ff */
[----:B-1----:R-:W-:Y:S01]  /*2300*/  IMAD R4, R4, c[0x0][0x0], R10 ;  /* 0x0000000004047a24 */ /* 0x002fe200078e020a */
[----:B------:R-:W0:Y:S04]  /*2310*/  F2I.FTZ.U32.TRUNC.NTZ R5, R8 ;  /* 0x0000000800057305 */ /* 0x000e28000021f000 */
[----:B------:R-:W-:Y:S01]  /*2320*/  LOP3.LUT R7, RZ, R4, RZ, 0x33, !PT ;  /* 0x00000004ff077212 */ /* 0x000fe200078e33ff */
[----:B------:R-:W-:Y:S02]  /*2330*/  IMAD.MOV.U32 R4, RZ, RZ, RZ ;  /* 0x000000ffff047224 */ /* 0x000fe400078e00ff */
[----:B0-----:R-:W-:-:S04]  /*2340*/  IMAD R9, R9, R5, RZ ;  /* 0x0000000509097224 */ /* 0x001fc800078e02ff */
        /* <DEDUP_REMOVED lines=39> */
.L_x_395:
[C---:B0-----:R-:W-:Y:S01]  /*25c0*/  IADD3 R13, R11.reuse, 0x1, RZ ;  /* 0x000000010b0d7810 */ /* 0x041fe20007ffe0ff */
[----:B------:R-:W-:Y:S01]  /*25d0*/  IMAD R15, R11, c[0x0][0x17c], RZ ;  /* 0x00005f000b0f7a24 */ /* 0x000fe200078e02ff */
[----:B------:R-:W-:-:S03]  /*25e0*/  IADD3 R10, R10, -0x1, RZ ;  /* 0xffffffff0a0a7810 */ /* 0x000fc60007ffe0ff */
[----:B------:R-:W-:Y:S01]  /*25f0*/  IMAD R13, R13, c[0x0][0x17c], R4 ;  /* 0x00005f000d0d7a24 */ /* 0x000fe200078e0204 */
[----:B------:R-:W-:Y:S02]  /*2600*/  IABS R18, R15 ;  /* 0x0000000f00127213 */ /* 0x000fe40000000000 */
[----:B------:R-:W-:Y:S02]  /*2610*/  LOP3.LUT R15, R15, c[0x0][0x184], RZ, 0x3c, !PT ;  /* 0x000061000f0f7a12 */ /* 0x000fe400078e3cff */
[----:B------:R-:W-:Y:S02]  /*2620*/  IABS R14, R13 ;  /* 0x0000000d000e7213 */ /* 0x000fe40000000000 */
        /* <DEDUP_REMOVED lines=27> */
[--C-:B------:R-:W-:Y:S02]  /*27e0*/  IMAD.IADD R13, R0, 0x1, R11.reuse ;  /* 0x00000001000d7824 */ /* 0x100fe400078e020b */
[----:B------:R-:W-:Y:S02]  /*27f0*/  IMAD.IADD R11, R2, 0x1, R11 ;  /* 0x00000001020b7824 */ /* 0x000fe400078e020b */
[----:B------:R-:W0:Y:S08]  /*2800*/  I2F R16, R16 ;  /* 0x0000001000107306 */ /* 0x000e300000201400 */
[----:B0-----:R-:W0:Y:S02]  /*2810*/  MUFU.RCP R12, R16 ;  /* 0x00000010000c7308 */ /* 0x001e240000001000 */
[----:B0-----:R0:W-:Y:S01]  /*2820*/  STS [R13.X4], R12 ;  /* 0x0000000c0d007388 */ /* 0x0011e20000004800 */
[----:B------:R-:W-:Y:S05]  /*2830*/  @P2 BRA `(.L_x_395) ;  /* 0xfffffd8000002947 */ /* 0x000fea000383ffff */
.L_x_394:
[----:B------:R-:W-:Y:S05]  /*2840*/  BSYNC B1 ;  /* 0x0000000000017941 */ /* 0x000fea0003800000 */
.L_x_393:
[----:B------:R-:W-:Y:S05]  /*2850*/  @!P0 BRA `(.L_x_392) ;  /* 0x00000a9000008947 */ /* 0x000fea0003800000 */
[----:B------:R-:W-:Y:S01]  /*2860*/  IABS R5, c[0x0][0x184] ;  /* 0x0000610000057a13 */ /* 0x000fe20000000000 */
[----:B------:R-:W-:-:S02]  /*2870*/  IMAD.MOV.U32 R7, RZ, RZ, c[0x0][0x8] ;  /* 0x00000200ff077624 */ /* 0x000fc400078e00ff */
[----:B------:R-:W-:Y:S01]  /*2880*/  IMAD.IADD R6, R0, 0x1, R11 ;  /* 0x0000000100067824 */ /* 0x000fe200078e020b */
        /* <DEDUP_REMOVED lines=11> */
.L_x_396:
        /* <DEDUP_REMOVED lines=155> */
.L_x_392:
[----:B------:R-:W-:Y:S05]  /*32f0*/  BSYNC B0 ;  /* 0x0000000000007941 */ /* 0x000fea0003800000 */
.L_x_391:
[----:B------:R-:W2:Y:S01]  /*3300*/  I2F.U32.RP R5, c[0x0][0x14] ;  /* 0x0000050000057b06 */ /* 0x000ea20000209000 */
[----:B------:R-:W-:Y:S01]  /*3310*/  IMAD.MOV.U32 R6, RZ, RZ, c[0x0][0x14] ;  /* 0x00000500ff067624 */ /* 0x000fe200078e00ff */
[----:B------:R-:W-:Y:S01]  /*3320*/  ULDC UR4, c[0x0][0x184] ;  /* 0x0000610000047ab9 */ /* 0x000fe20000000800 */
[----:B------:R-:W-:Y:S03]  /*3330*/  BSSY B0, `(.L_x_397) ;  /* 0x000002f000007945 */ /* 0x000fe60003800000 */
[----:B------:R-:W-:-:S02]  /*3340*/  IADD3 R6, R6, c[0x0][0x178], RZ ;  /* 0x00005e0006067a10 */ /* 0x000fc40007ffe0ff */
[----:B-1----:R-:W1:Y:S08]  /*3350*/  I2F.U32.RP R11, c[0x0][0x10] ;  /* 0x00000400000b7b06 */ /* 0x002e700000209000 */
[----:B--2---:R-:W2:Y:S08]  /*3360*/  MUFU.RCP R5, R5 ;  /* 0x0000000500057308 */ /* 0x004eb00000001000 */
[----:B-1----:R-:W1:Y:S08]  /*3370*/  MUFU.RCP R11, R11 ;  /* 0x0000000b000b7308 */ /* 0x002e700000001000 */
[----:B------:R-:W3:Y:S01]  /*3380*/  I2F.U32.RP R10, c[0x0][0x170] ;  /* 0x00005c00000a7b06 */ /* 0x000ee20000209000 */
[----:B--2---:R-:W-:-:S02]  /*3390*/  IADD3 R8, R5, 0xffffffe, RZ ;  /* 0x0ffffffe05087810 */ /* 0x004fc40007ffe0ff */
[----:B-1----:R-:W-:-:S05]  /*33a0*/  IADD3 R7, R11, 0xffffffe, RZ ;  /* 0x0ffffffe0b077810 */ /* 0x002fca0007ffe0ff */
[----:B------:R1:W2:Y:S08]  /*33b0*/  F2I.FTZ.U32.TRUNC.NTZ R9, R8 ;  /* 0x0000000800097305 */ /* 0x0002b0000021f000 */
[----:B------:R-:W4:Y:S01]  /*33c0*/  F2I.FTZ.U32.TRUNC.NTZ R7, R7 ;  /* 0x0000000700077305 */ /* 0x000f22000021f000 */
[----:B-1----:R-:W-:-:S07]  /*33d0*/  IMAD.MOV.U32 R8, RZ, RZ, RZ ;  /* 0x000000ffff087224 */ /* 0x002fce00078e00ff */
[----:B---3--:R-:W1:Y:S01]  /*33e0*/  MUFU.RCP R10, R10 ;  /* 0x0000000a000a7308 */ /* 0x008e620000001000 */
[----:B0-2---:R-:W-:-:S04]  /*33f0*/  IMAD.MOV R12, RZ, RZ, -R9 ;  /* 0x000000ffff0c7224 */ /* 0x005fc800078e0a09 */
[----:B------:R-:W-:Y:S02]  /*3400*/  IMAD R11, R12, c[0x0][0x14], RZ ;  /* 0x000005000c0b7a24 */ /* 0x000fe400078e02ff */
[----:B----4-:R-:W-:Y:S02]  /*3410*/  IMAD.MOV R13, RZ, RZ, -R7 ;  /* 0x000000ffff0d7224 */ /* 0x010fe400078e0a07 */
[----:B------:R-:W-:-:S04]  /*3420*/  IMAD.HI.U32 R9, R9, R11, R8 ;  /* 0x0000000b09097227 */ /* 0x000fc800078e0008 */
[----:B------:R-:W-:Y:S01]  /*3430*/  IMAD.MOV.U32 R12, RZ, RZ, R13 ;  /* 0x000000ffff0c7224 */ /* 0x000fe200078e000d */
[----:B-1----:R-:W-:Y:S02]  /*3440*/  IADD3 R4, R10, 0xffffffe, RZ ;  /* 0x0ffffffe0a047810 */ /* 0x002fe40007ffe0ff */
[----:B------:R-:W-:Y:S01]  /*3450*/  IADD3 R10, R6, -0x1, RZ ;  /* 0xffffffff060a7810 */ /* 0x000fe20007ffe0ff */
[----:B------:R-:W-:Y:S01]  /*3460*/  IMAD R11, R12, c[0x0][0x10], RZ ;  /* 0x000004000c0b7a24 */ /* 0x000fe200078e02ff */
[----:B------:R-:W0:Y:S01]  /*3470*/  F2I.FTZ.U32.TRUNC.NTZ R5, R4 ;  /* 0x0000000400057305 */ /* 0x000e22000021f000 */
[----:B------:R-:W-:Y:S02]  /*3480*/  IMAD.MOV.U32 R6, RZ, RZ, RZ ;  /* 0x000000ffff067224 */ /* 0x000fe400078e00ff */
[----:B------:R-:W-:Y:S02]  /*3490*/  IMAD.HI.U32 R8, R9, R10, RZ ;  /* 0x0000000a09087227 */ /* 0x000fe400078e00ff */
[----:B------:R-:W1:Y:S02]  /*34a0*/  S2R R9, SR_CTAID.X ;  /* 0x0000000000097919 */ /* 0x000e640000002500 */
[----:B------:R-:W-:-:S04]  /*34b0*/  IMAD.HI.U32 R14, R7, R11, R6 ;  /* 0x0000000b070e7227 */ /* 0x000fc800078e0006 */
[----:B------:R-:W-:Y:S02]  /*34c0*/  IMAD R12, R2, c[0x0][0x18c], RZ ;  /* 0x00006300020c7a24 */ /* 0x000fe400078e02ff */
[----:B------:R-:W-:Y:S02]  /*34d0*/  IMAD.MOV.U32 R6, RZ, RZ, c[0x0][0x17c] ;  /* 0x00005f00ff067624 */ /* 0x000fe400078e00ff */
[----:B------:R-:W-:Y:S01]  /*34e0*/  IMAD.MOV R11, RZ, RZ, -R8 ;  /* 0x000000ffff0b7224 */ /* 0x000fe200078e0a08 */
[----:B------:R-:W-:Y:S01]  /*34f0*/  ISETP.GE.U32.AND P0, PT, R3, R12, PT ;  /* 0x0000000c0300720c */ /* 0x000fe20003f06070 */
[----:B0-----:R-:W-:Y:S01]  /*3500*/  IMAD.MOV R15, RZ, RZ, -R5 ;  /* 0x000000ffff0f7224 */ /* 0x001fe200078e0a05 */
[----:B------:R-:W-:Y:S01]  /*3510*/  IADD3 R4, R6, c[0x0][0x10], RZ ;  /* 0x0000040006047a10 */ /* 0x000fe20007ffe0ff */
[----:B------:R-:W-:Y:S02]  /*3520*/  IMAD R11, R11, c[0x0][0x14], R10 ;  /* 0x000005000b0b7a24 */ /* 0x000fe400078e020a */
[----:B------:R-:W-:Y:S01]  /*3530*/  IMAD R15, R15, c[0x0][0x170], RZ ;  /* 0x00005c000f0f7a24 */ /* 0x000fe200078e02ff */
[----:B------:R-:W-:Y:S01]  /*3540*/  IADD3 R13, R4, -0x1, RZ ;  /* 0xffffffff040d7810 */ /* 0x000fe20007ffe0ff */
[----:B------:R-:W-:Y:S01]  /*3550*/  IMAD.MOV.U32 R4, RZ, RZ, RZ ;  /* 0x000000ffff047224 */ /* 0x000fe200078e00ff */
[----:B------:R-:W-:-:S03]  /*3560*/  ISETP.GE.U32.AND P1, PT, R11, c[0x0][0x14], PT ;  /* 0x000005000b007a0c */ /* 0x000fc60003f26070 */
[----:B------:R-:W-:Y:S01]  /*3570*/  IMAD.HI.U32 R7, R14, R13, RZ ;  /* 0x0000000d0e077227 */ /* 0x000fe200078e00ff */
[----:B------:R-:W-:-:S03]  /*3580*/  LEA R14, R6, UR4, 0x1 ;  /* 0x00000004060e7c11 */ /* 0x000fc6000f8e08ff */
[----:B------:R-:W-:Y:S01]  /*3590*/  IMAD.HI.U32 R10, R5, R15, R4 ;  /* 0x0000000f050a7227 */ /* 0x000fe200078e0004 */
[----:B------:R-:W-:-:S03]  /*35a0*/  IADD3 R4, R14, c[0x0][0x180], RZ ;  /* 0x000060000e047a10 */ /* 0x000fc60007ffe0ff */
[----:B------:R-:W-:Y:S01]  /*35b0*/  IMAD.MOV R16, RZ, RZ, -R7 ;  /* 0x000000ffff107224 */ /* 0x000fe200078e0a07 */
[----:B-1----:R-:W-:Y:S05]  /*35c0*/  @P0 BRA `(.L_x_398) ;  /* 0x0000005000000947 */ /* 0x002fea0003800000 */
.L_x_399:
[----:B------:R-:W-:Y:S02]  /*35d0*/  IMAD.IADD R5, R3, 0x1, R4 ;  /* 0x0000000103057824 */ /* 0x000fe400078e0204 */
[----:B------:R-:W-:-:S03]  /*35e0*/  IMAD.IADD R3, R2, 0x1, R3 ;  /* 0x0000000102037824 */ /* 0x000fc600078e0203 */
[----:B------:R0:W-:Y:S02]  /*35f0*/  STS [R5.X4], RZ ;  /* 0x000000ff05007388 */ /* 0x0001e40000004800 */
[----:B------:R-:W-:-:S13]  /*3600*/  ISETP.GE.U32.AND P0, PT, R3, R12, PT ;  /* 0x0000000c0300720c */ /* 0x000fda0003f06070 */
[----:B0-----:R-:W-:Y:S05]  /*3610*/  @!P0 BRA `(.L_x_399) ;  /* 0xffffffb000008947 */ /* 0x001fea000383ffff */
.L_x_398:
[----:B------:R-:W-:Y:S05]  /*3620*/  BSYNC B0 ;  /* 0x0000000000007941 */ /* 0x000fea0003800000 */
.L_x_397:
[----:B------:R-:W0:Y:S01]  /*3630*/  S2UR UR4, SR_CTAID.Z ;  /* 0x00000000000479c3 */ /* 0x000e220000002700 */
[----:B------:R-:W0:Y:S01]  /*3640*/  S2R R5, SR_TID.Z ;  /* 0x0000000000057919 */ /* 0x000e220000002300 */
[----:B------:R-:W-:Y:S01]  /*3650*/  IMAD R13, R16, c[0x0][0x10], R13 ;  /* 0x00000400100d7a24 */ /* 0x000fe200078e020d */
[----:B------:R-:W-:Y:S01]  /*3660*/  @P1 IADD3 R11, R11, -c[0x0][0x14], RZ ;  /* 0x800005000b0b1a10 */ /* 0x000fe20007ffe0ff */
[----:B------:R-:W-:Y:S01]  /*3670*/  IMAD.HI.U32 R10, R10, R9, RZ ;  /* 0x000000090a0a7227 */ /* 0x000fe200078e00ff */
[----:B------:R-:W-:Y:S01]  /*3680*/  ISETP.NE.U32.AND P3, PT, RZ, c[0x0][0x14], PT ;  /* 0x00000500ff007a0c */ /* 0x000fe20003f65070 */
[----:B------:R-:W1:Y:S04]  /*3690*/  S2R R15, SR_TID.Y ;  /* 0x00000000000f7919 */ /* 0x000e680000002200 */
[----:B------:R-:W-:Y:S01]  /*36a0*/  BAR.SYNC.DEFER_BLOCKING 0x0 ;  /* 0x0000000000007b1d */ /* 0x000fe20000010000 */
[----:B------:R-:W-:Y:S01]  /*36b0*/  ISETP.GE.U32.AND P2, PT, R11, c[0x0][0x14], PT ;  /* 0x000005000b007a0c */ /* 0x000fe20003f46070 */
[----:B------:R-:W-:Y:S01]  /*36c0*/  IMAD.MOV R2, RZ, RZ, -R10 ;  /* 0x000000ffff027224 */ /* 0x000fe200078e0a0a */
[----:B------:R-:W-:-:S02]  /*36d0*/  ISETP.GE.U32.AND P0, PT, R13, c[0x0][0x10], PT ;  /* 0x000004000d007a0c */ /* 0x000fc40003f06070 */
[----:B------:R-:W-:Y:S01]  /*36e0*/  @P1 IADD3 R8, R8, 0x1, RZ ;  /* 0x0000000108081810 */ /* 0x000fe20007ffe0ff */
[----:B------:R-:W-:Y:S01]  /*36f0*/  IMAD R9, R2, c[0x0][0x170], R9 ;  /* 0x00005c0002097a24 */ /* 0x000fe200078e0209 */
[----:B------:R-:W1:Y:S01]  /*3700*/  S2UR UR5, SR_CTAID.Y ;  /* 0x00000000000579c3 */ /* 0x000e620000002600 */
[----:B------:R-:W-:Y:S02]  /*3710*/  ISETP.NE.U32.AND P4, PT, RZ, c[0x0][0x10], PT ;  /* 0x00000400ff007a0c */ /* 0x000fe40003f85070 */
[----:B------:R-:W-:Y:S02]  /*3720*/  LOP3.LUT R11, RZ, c[0x0][0x170], RZ, 0x33, !PT ;  /* 0x00005c00ff0b7a12 */ /* 0x000fe400078e33ff */
[----:B------:R-:W-:Y:S02]  /*3730*/  ISETP.GE.U32.AND P1, PT, R9, c[0x0][0x170], PT ;  /* 0x00005c0009007a0c */ /* 0x000fe40003f26070 */
[----:B------:R-:W-:Y:S02]  /*3740*/  @P2 IADD3 R8, R8, 0x1, RZ ;  /* 0x0000000108082810 */ /* 0x000fe40007ffe0ff */
[----:B------:R-:W-:-:S02]  /*3750*/  @P0 IADD3 R13, R13, -c[0x0][0x10], RZ ;  /* 0x800004000d0d0a10 */ /* 0x000fc40007ffe0ff */
[----:B------:R-:W-:Y:S02]  /*3760*/  @!P3 LOP3.LUT R8, RZ, c[0x0][0x14], RZ, 0x33, !PT ;  /* 0x00000500ff08ba12 */ /* 0x000fe400078e33ff */
[----:B------:R-:W-:Y:S02]  /*3770*/  ISETP.GE.U32.AND P3, PT, R13, c[0x0][0x10], PT ;  /* 0x000004000d007a0c */ /* 0x000fe40003f66070 */
[----:B------:R-:W-:Y:S01]  /*3780*/  @P0 IADD3 R7, R7, 0x1, RZ ;  /* 0x0000000107070810 */ /* 0x000fe20007ffe0ff */
[C---:B0-----:R-:W-:Y:S01]  /*3790*/  IMAD R12, R8.reuse, UR4, R5 ;  /* 0x00000004080c7c24 */ /* 0x041fe2000f8e0205 */
[----:B------:R-:W-:Y:S02]  /*37a0*/  ISETP.NE.U32.AND P0, PT, RZ, c[0x0][0x170], PT ;  /* 0x00005c00ff007a0c */ /* 0x000fe40003f05070 */
[----:B------:R-:W-:Y:S01]  /*37b0*/  @P1 IADD3 R9, R9, -c[0x0][0x170], RZ ;  /* 0x80005c0009091a10 */ /* 0x000fe20007ffe0ff */
[----:B------:R-:W-:Y:S01]  /*37c0*/  IMAD.IADD R29, R8, 0x1, R12 ;  /* 0x00000001081d7824 */ /* 0x000fe200078e020c */
[----:B------:R-:W-:-:S02]  /*37d0*/  @P1 IADD3 R10, R10, 0x1, RZ ;  /* 0x000000010a0a1810 */ /* 0x000fc40007ffe0ff */
[----:B------:R-:W-:Y:S02]  /*37e0*/  ISETP.GE.U32.AND P2, PT, R9, c[0x0][0x170], PT ;  /* 0x00005c0009007a0c */ /* 0x000fe40003f46070 */
[----:B------:R-:W-:Y:S02]  /*37f0*/  IMNMX R29, R29, c[0x0][0x178], PT ;  /* 0x00005e001d1d7a17 */ /* 0x000fe40003800200 */
[----:B------:R-:W-:Y:S02]  /*3800*/  @P3 IADD3 R7, R7, 0x1, RZ ;  /* 0x0000000107073810 */ /* 0x000fe40007ffe0ff */
[----:B------:R-:W-:Y:S02]  /*3810*/  ISETP.GE.AND P3, PT, R12, R29, PT ;  /* 0x0000001d0c00720c */ /* 0x000fe40003f66270 */
[----:B------:R-:W-:-:S05]  /*3820*/  @!P4 LOP3.LUT R7, RZ, c[0x0][0x10], RZ, 0x33, !PT ;  /* 0x00000400ff07ca12 */ /* 0x000fca00078e33ff */
[----:B-1----:R-:W-:Y:S01]  /*3830*/  IMAD R2, R7, UR5, R15 ;  /* 0x0000000507027c24 */ /* 0x002fe2000f8e020f */
[----:B------:R-:W-:-:S05]  /*3840*/  @P2 IADD3 R10, R10, 0x1, RZ ;  /* 0x000000010a0a2810 */ /* 0x000fca0007ffe0ff */
[----:B------:R-:W-:Y:S05]  /*3850*/  @P3 EXIT ;  /* 0x000000000000394d */ /* 0x000fea0003800000 */
[----:B------:R-:W0:Y:S01]  /*3860*/  S2R R14, SR_TID.X ;  /* 0x00000000000e7919 */ /* 0x000e220000002100 */
[----:B------:R-:W-:Y:S01]  /*3870*/  IMAD R15, R5, c[0x0][0x4], R15 ;  /* 0x00000100050f7a24 */ /* 0x000fe200078e020f */
[----:B------:R-:W-:Y:S01]  /*3880*/  ULDC UR6, c[0x0][0x174] ;  /* 0x00005d0000067ab9 */ /* 0x000fe20000000800 */
[----:B------:R-:W-:Y:S01]  /*3890*/  IADD3 R8, R9, -c[0x0][0x170], RZ ;  /* 0x80005c0009087a10 */ /* 0x000fe20007ffe0ff */
[----:B------:R-:W-:Y:S01]  /*38a0*/  ULDC.64 UR4, c[0x0][0x178] ;  /* 0x00005e0000047ab9 */ /* 0x000fe20000000a00 */
[----:B------:R-:W-:Y:S01]  /*38b0*/  IMAD R15, R15, c[0x0][0x0], RZ ;  /* 0x000000000f0f7a24 */ /* 0x000fe200078e02ff */
[----:B------:R-:W-:Y:S01]  /*38c0*/  UIMAD UR4, UR4, UR6, URZ ;  /* 0x00000006040472a4 */ /* 0x000fe2000f8e023f */
[----:B------:R-:W-:Y:S01]  /*38d0*/  SEL R5, R11, R10, !P0 ;  /* 0x0000000a0b057207 */ /* 0x000fe20004000000 */
[----:B------:R-:W-:Y:S01]  /*38e0*/  IMAD.IADD R7, R7, 0x1, R2 ;  /* 0x0000000107077824 */ /* 0x000fe200078e0202 */
[----:B------:R-:W-:Y:S01]  /*38f0*/  @P0 SEL R11, R8, R9, P2 ;  /* 0x00000009080b0207 */ /* 0x000fe20001000000 */
[----:B------:R-:W-:-:S03]  /*3900*/  UIMAD UR4, UR4, UR5, URZ ;  /* 0x00000005040472a4 */ /* 0x000fc6000f8e023f */
[----:B------:R-:W-:Y:S01]  /*3910*/  IMNMX R7, R7, c[0x0][0x17c], PT ;  /* 0x00005f0007077a17 */ /* 0x000fe20003800200 */
[C---:B------:R-:W-:Y:S02]  /*3920*/  IMAD R8, R11.reuse, c[0x0][0x190], RZ ;  /* 0x000064000b087a24 */ /* 0x040fe400078e02ff */
[----:B------:R-:W-:Y:S01]  /*3930*/  IMAD R9, R11, UR4, RZ ;  /* 0x000000040b097c24 */ /* 0x000fe2000f8e02ff */
[----:B------:R-:W-:Y:S01]  /*3940*/  ULDC.64 UR4, c[0x0][0x118] ;  /* 0x0000460000047ab9 */ /* 0x000fe20000000a00 */
[----:B0-----:R-:W-:Y:S01]  /*3950*/  IADD3 R3, R14, c[0x0][0x184], RZ ;  /* 0x000061000e037a10 */ /* 0x001fe20007ffe0ff */
[----:B------:R-:W-:-:S03]  /*3960*/  IMAD R5, R5, c[0x0][0x0], R14 ;  /* 0x0000000005057a24 */ /* 0x000fc600078e020e */
[----:B------:R-:W-:Y:S01]  /*3970*/  IADD3 R13, R3, c[0x0][0x180], RZ ;  /* 0x00006000030d7a10 */ /* 0x000fe20007ffe0ff */
[C---:B------:R-:W-:Y:S02]  /*3980*/  IMAD R3, R15.reuse, c[0x0][0x18c], R4 ;  /* 0x000063000f037a24 */ /* 0x040fe400078e0204 */
[----:B------:R-:W-:Y:S02]  /*3990*/  IMAD.SHL.U32 R4, R6, 0x2, RZ ;  /* 0x0000000206047824 */ /* 0x000fe400078e00ff */
[----:B------:R-:W-:Y:S02]  /*39a0*/  IMAD R13, R15, c[0x0][0x18c], R13 ;  /* 0x000063000f0d7a24 */ /* 0x000fe400078e020d */
[----:B------:R-:W-:Y:S02]  /*39b0*/  IMAD.MOV.U32 R6, RZ, RZ, R12 ;  /* 0x000000ffff067224 */ /* 0x000fe400078e000c */
[----:B------:R-:W-:-:S04]  /*39c0*/  IMAD.IADD R10, R13, 0x1, R4 ;  /* 0x000000010d0a7824 */ /* 0x000fc800078e0204 */
[----:B------:R-:W-:Y:S02]  /*39d0*/  IMAD.SHL.U32 R10, R10, 0x4, RZ ;  /* 0x000000040a0a7824 */ /* 0x000fe400078e00ff */
.L_x_416:
[----:B------:R-:W-:Y:S01]  /*39e0*/  IABS R11, c[0x0][0x178] ;  /* 0x00005e00000b7a13 */ /* 0x000fe20000000000 */
[----:B-1----:R-:W-:Y:S01]  /*39f0*/  IMAD R14, R6, c[0x0][0x180], RZ ;  /* 0x00006000060e7a24 */ /* 0x002fe200078e02ff */
[----:B------:R-:W-:Y:S02]  /*3a00*/  BSSY B0, `(.L_x_400) ;  /* 0x0000081000007945 */ /* 0x000fe40003800000 */
[----:B0-----:R-:W0:Y:S02]  /*3a10*/  I2F.RP R16, R11 ;  /* 0x0000000b00107306 */ /* 0x001e240000209400 */
[----:B------:R-:W-:-:S04]  /*3a20*/  IADD3 R15, R14, c[0x0][0x180], RZ ;  /* 0x000060000e0f7a10 */ /* 0x000fc80007ffe0ff */
[----:B------:R-:W-:-:S04]  /*3a30*/  IADD3 R15, R15, c[0x0][0x178], RZ ;  /* 0x00005e000f0f7a10 */ /* 0x000fc80007ffe0ff */
[----:B------:R-:W-:Y:S01]  /*3a40*/  IADD3 R15, R15, -0x1, RZ ;  /* 0xffffffff0f0f7810 */ /* 0x000fe20007ffe0ff */
[----:B0-----:R-:W0:Y:S02]  /*3a50*/  MUFU.RCP R16, R16 ;  /* 0x0000001000107308 */ /* 0x001e240000001000 */
[----:B0-----:R-:W-:Y:S02]  /*3a60*/  IADD3 R12, R16, 0xffffffe, RZ ;  /* 0x0ffffffe100c7810 */ /* 0x001fe40007ffe0ff */
[----:B------:R-:W-:-:S04]  /*3a70*/  IABS R16, R15 ;  /* 0x0000000f00107213 */ /* 0x000fc80000000000 */
[----:B------:R0:W1:Y:S01]  /*3a80*/  F2I.FTZ.U32.TRUNC.NTZ R13, R12 ;  /* 0x0000000c000d7305 */ /* 0x000062000021f000 */
[----:B------:R-:W-:-:S04]  /*3a90*/  LOP3.LUT R15, R15, c[0x0][0x178], RZ, 0x3c, !PT ;  /* 0x00005e000f0f7a12 */ /* 0x000fc800078e3cff */
[----:B------:R-:W-:Y:S01]  /*3aa0*/  ISETP.GE.AND P0, PT, R15, RZ, PT ;  /* 0x000000ff0f00720c */ /* 0x000fe20003f06270 */
[----:B0-----:R-:W-:Y:S02]  /*3ab0*/  IMAD.MOV.U32 R12, RZ, RZ, RZ ;  /* 0x000000ffff0c7224 */ /* 0x001fe400078e00ff */
[----:B-1----:R-:W-:-:S04]  /*3ac0*/  IMAD.MOV R18, RZ, RZ, -R13 ;  /* 0x000000ffff127224 */ /* 0x002fc800078e0a0d */
[----:B------:R-:W-:Y:S01]  /*3ad0*/  IMAD R17, R18, R11, RZ ;  /* 0x0000000b12117224 */ /* 0x000fe200078e02ff */
[----:B------:R-:W-:Y:S02]  /*3ae0*/  IABS R18, R14 ;  /* 0x0000000e00127213 */ /* 0x000fe40000000000 */
[----:B------:R-:W-:Y:S01]  /*3af0*/  LOP3.LUT R14, R14, c[0x0][0x178], RZ, 0x3c, !PT ;  /* 0x00005e000e0e7a12 */ /* 0x000fe200078e3cff */
[----:B------:R-:W-:-:S03]  /*3b00*/  IMAD.HI.U32 R12, R13, R17, R12 ;  /* 0x000000110d0c7227 */ /* 0x000fc600078e000c */
[----:B------:R-:W-:Y:S01]  /*3b10*/  ISETP.GE.AND P1, PT, R14, RZ, PT ;  /* 0x000000ff0e00720c */ /* 0x000fe20003f26270 */
[----:B------:R-:W-:Y:S02]  /*3b20*/  IMAD.MOV.U32 R17, RZ, RZ, R18 ;  /* 0x000000ffff117224 */ /* 0x000fe400078e0012 */
[----:B------:R-:W-:Y:S02]  /*3b30*/  IMAD.MOV.U32 R18, RZ, RZ, R16 ;  /* 0x000000ffff127224 */ /* 0x000fe400078e0010 */
        /* <DEDUP_REMOVED lines=13> */
[----:B------:R-:W-:Y:S02]  /*3c10*/  ISETP.GE.U32.AND P2, PT, R12, R11, PT ;  /* 0x0000000b0c00720c */ /* 0x000fe40003f46070 */
[----:B------:R-:W-:-:S09]  /*3c20*/  LOP3.LUT R12, RZ, c[0x0][0x178], RZ, 0x33, !PT ;  /* 0x00005e00ff0c7a12 */ /* 0x000fd200078e33ff */
[----:B------:R-:W-:Y:S02]  /*3c30*/  @P3 IADD3 R16, R16, 0x1, RZ ;  /* 0x0000000110103810 */ /* 0x000fe40007ffe0ff */
[----:B------:R-:W-:Y:S02]  /*3c40*/  ISETP.GE.AND P3, PT, R2, R7, PT ;  /* 0x000000070200720c */ /* 0x000fe40003f66270 */
[----:B------:R-:W-:Y:S01]  /*3c50*/  @P2 IADD3 R13, R13, 0x1, RZ ;  /* 0x000000010d0d2810 */ /* 0x000fe20007ffe0ff */
[----:B------:R-:W-:Y:S01]  /*3c60*/  @!P0 IMAD.MOV R16, RZ, RZ, -R16 ;  /* 0x000000ffff108224 */ /* 0x000fe200078e0a10 */
[----:B------:R-:W-:-:S03]  /*3c70*/  ISETP.NE.AND P2, PT, RZ, c[0x0][0x178], PT ;  /* 0x00005e00ff007a0c */ /* 0x000fc60003f45270 */
[----:B------:R-:W-:-:S05]  /*3c80*/  @!P1 IMAD.MOV R13, RZ, RZ, -R13 ;  /* 0x000000ffff0d9224 */ /* 0x000fca00078e0a0d */
[C---:B------:R-:W-:Y:S02]  /*3c90*/  SEL R11, R12.reuse, R13, !P2 ;  /* 0x0000000d0c0b7207 */ /* 0x040fe40005000000 */
[----:B------:R-:W-:Y:S01]  /*3ca0*/  SEL R12, R12, R16, !P2 ;  /* 0x000000100c0c7207 */ /* 0x000fe20005000000 */
[----:B------:R-:W-:Y:S05]  /*3cb0*/  @P3 BRA `(.L_x_401) ;  /* 0x0000055000003947 */ /* 0x000fea0003800000 */
[----:B------:R-:W-:Y:S02]  /*3cc0*/  IMAD.MOV.U32 R13, RZ, RZ, R2 ;  /* 0x000000ffff0d7224 */ /* 0x000fe400078e0002 */
.L_x_415:
[----:B------:R-:W-:Y:S01]  /*3cd0*/  ISETP.GE.AND P0, PT, R11, R12, PT ;  /* 0x0000000c0b00720c */ /* 0x000fe20003f06270 */
[----:B------:R-:W-:-:S12]  /*3ce0*/  BSSY B1, `(.L_x_402) ;  /* 0x0000036000017945 */ /* 0x000fd80003800000 */
[----:B01----:R-:W-:Y:S05]  /*3cf0*/  @P0 BRA `(.L_x_403) ;  /* 0x0000034000000947 */ /* 0x003fea0003800000 */
[----:B------:R-:W-:Y:S02]  /*3d00*/  IMAD.SHL.U32 R16, R13, 0x4, RZ ;  /* 0x000000040d107824 */ /* 0x000fe400078e00ff */
[----:B------:R-:W-:Y:S02]  /*3d10*/  IMAD.MOV.U32 R17, RZ, RZ, c[0x0][0x17c] ;  /* 0x00005f00ff117624 */ /* 0x000fe400078e00ff */
[----:B------:R-:W-:Y:S02]  /*3d20*/  IMAD.MOV.U32 R18, RZ, RZ, R11 ;  /* 0x000000ffff127224 */ /* 0x000fe400078e000b */
[----:B------:R-:W-:-:S05]  /*3d30*/  IMAD R17, R17, 0x4, R16 ;  /* 0x0000000411117824 */ /* 0x000fca00078e0210 */
[----:B------:R0:W1:Y:S02]  /*3d40*/  LDS R15, [R17] ;  /* 0x00000000110f7984 */ /* 0x0000640000000800 */
.L_x_411:
[----:B------:R-:W2:Y:S01]  /*3d50*/  LDS R20, [R16] ;  /* 0x0000000010147984 */ /* 0x000ea20000000800 */
[----:B------:R-:W-:Y:S01]  /*3d60*/  BSSY B2, `(.L_x_404) ;  /* 0x000002a000027945 */ /* 0x000fe20003800000 */
[----:B-12---:R-:W-:-:S13]  /*3d70*/  ISETP.GE.AND P0, PT, R20, R15, PT ;  /* 0x0000000f1400720c */ /* 0x006fda0003f06270 */
[----:B------:R-:W-:Y:S05]  /*3d80*/  @P0 BRA `(.L_x_405) ;  /* 0x0000027000000947 */ /* 0x000fea0003800000 */
[C---:B------:R-:W-:Y:S01]  /*3d90*/  IMAD R23, R18.reuse, c[0x0][0x198], RZ ;  /* 0x0000660012177a24 */ /* 0x040fe200078e02ff */
[----:B------:R-:W-:-:S04]  /*3da0*/  IADD3 R21, R18, c[0x0][0x184], R4 ;  /* 0x0000610012157a10 */ /* 0x000fc80007ffe004 */
[----:B------:R-:W-:Y:S01]  /*3db0*/  IADD3 R19, P0, R8, R23, RZ ;  /* 0x0000001708137210 */ /* 0x000fe20007f1e0ff */
[----:B------:R-:W-:Y:S01]  /*3dc0*/  IMAD.SHL.U32 R21, R21, 0x4, RZ ;  /* 0x0000000415157824 */ /* 0x000fe200078e00ff */
[----:B------:R-:W-:-:S04]  /*3dd0*/  SHF.R.S32.HI R23, RZ, 0x1f, R23 ;  /* 0x0000001fff177819 */ /* 0x000fc80000011417 */
[----:B------:R-:W-:Y:S02]  /*3de0*/  LEA.HI.X.SX32 R22, R8, R23, 0x1, P0 ;  /* 0x0000001708167211 */ /* 0x000fe400000f0eff */
.L_x_410:
[----:B------:R-:W-:Y:S01]  /*3df0*/  ISETP.GE.AND P0, PT, R5, c[0x0][0x174], PT ;  /* 0x00005d0005007a0c */ /* 0x000fe20003f06270 */
[----:B------:R-:W-:-:S12]  /*3e00*/  BSSY B3, `(.L_x_406) ;  /* 0x000001c000037945 */ /* 0x000fd80003800000 */
[----:B-1----:R-:W-:Y:S05]  /*3e10*/  @P0 BRA `(.L_x_407) ;  /* 0x000001a000000947 */ /* 0x002fea0003800000 */
[----:B------:R-:W-:Y:S01]  /*3e20*/  IMAD.IADD R14, R0, 0x1, R20 ;  /* 0x00000001000e7824 */ /* 0x000fe200078e0214 */
[----:B------:R-:W-:Y:S01]  /*3e30*/  LDS R25, [R21] ;  /* 0x0000000015197984 */ /* 0x000fe20000000800 */
[----:B------:R-:W-:Y:S01]  /*3e40*/  IMAD R27, R20, c[0x0][0x19c], RZ ;  /* 0x00006700141b7a24 */ /* 0x000fe200078e02ff */
[----:B------:R-:W-:Y:S01]  /*3e50*/  BSSY B4, `(.L_x_408) ;  /* 0x0000015000047945 */ /* 0x000fe20003800000 */
[----:B------:R-:W-:Y:S02]  /*3e60*/  IMAD.MOV.U32 R24, RZ, RZ, R10 ;  /* 0x000000ffff187224 */ /* 0x000fe400078e000a */
[----:B------:R-:W1:Y:S01]  /*3e70*/  LDS R14, [R14.X4] ;  /* 0x000000000e0e7984 */ /* 0x000e620000004800 */
[----:B------:R-:W-:Y:S01]  /*3e80*/  IADD3 R23, P0, R27, R19, RZ ;  /* 0x000000131b177210 */ /* 0x000fe20007f1e0ff */
[----:B------:R-:W-:-:S03]  /*3e90*/  IMAD.MOV.U32 R26, RZ, RZ, R5 ;  /* 0x000000ffff1a7224 */ /* 0x000fc600078e0005 */
[----:B------:R-:W-:Y:S01]  /*3ea0*/  LEA.HI.X.SX32 R27, R27, R22, 0x1, P0 ;  /* 0x000000161b1b7211 */ /* 0x000fe200000f0eff */
[----:B-1----:R-:W-:Y:S02]  /*3eb0*/  FMUL.FTZ R25, R25, R14 ;  /* 0x0000000e19197220 */ /* 0x002fe40000410000 */
.L_x_409:
[----:B------:R-:W-:-:S05]  /*3ec0*/  IMAD R28, R26, c[0x0][0x194], RZ ;  /* 0x000065001a1c7a24 */ /* 0x000fca00078e02ff */
[----:B------:R-:W-:-:S04]  /*3ed0*/  IADD3 R15, P0, R28, R23, RZ ;  /* 0x000000171c0f7210 */ /* 0x000fc80007f1e0ff */
[----:B------:R-:W-:Y:S02]  /*3ee0*/  LEA.HI.X.SX32 R28, R28, R27, 0x1, P0 ;  /* 0x0000001b1c1c7211 */ /* 0x000fe400000f0eff */
[----:B------:R-:W-:-:S04]  /*3ef0*/  LEA R14, P0, R15, c[0x0][0x168], 0x2 ;  /* 0x00005a000f0e7a11 */ /* 0x000fc800078010ff */
[----:B------:R-:W-:Y:S02]  /*3f00*/  LEA.HI.X R15, R15, c[0x0][0x16c], R28, 0x2, P0 ;  /* 0x00005b000f0f7a11 */ /* 0x000fe400000f141c */
[----:B------:R-:W1:Y:S04]  /*3f10*/  LDS R28, [R24] ;  /* 0x00000000181c7984 */ /* 0x000e680000000800 */
[----:B------:R2:W1:Y:S02]  /*3f20*/  LDG.E.CONSTANT R14, [R14.64] ;  /* 0x000000040e0e7981 */ /* 0x000464000c1e9900 */
[----:B--2---:R-:W-:-:S04]  /*3f30*/  IMAD.MOV.U32 R15, RZ, RZ, c[0x0][0x0] ;  /* 0x00000000ff0f7624 */ /* 0x004fc800078e00ff */
[----:B------:R-:W-:-:S05]  /*3f40*/  IMAD R26, R15, c[0x0][0x188], R26 ;  /* 0x000062000f1a7a24 */ /* 0x000fca00078e021a */
[----:B------:R-:W-:Y:S01]  /*3f50*/  ISETP.GE.AND P0, PT, R26, c[0x0][0x174], PT ;  /* 0x00005d001a007a0c */ /* 0x000fe20003f06270 */
[----:B-1----:R-:W-:-:S05]  /*3f60*/  FFMA.FTZ R28, R25, R14, R28 ;  /* 0x0000000e191c7223 */ /* 0x002fca000001001c */
[----:B------:R1:W-:Y:S02]  /*3f70*/  STS [R24], R28 ;  /* 0x0000001c18007388 */ /* 0x0003e40000000800 */
[----:B-1----:R-:W-:-:S05]  /*3f80*/  IMAD R24, R15, 0x4, R24 ;  /* 0x000000040f187824 */ /* 0x002fca00078e0218 */
[----:B------:R-:W-:Y:S05]  /*3f90*/  @!P0 BRA `(.L_x_409) ;  /* 0xffffff2000008947 */ /* 0x000fea000383ffff */
[----:B------:R-:W-:Y:S05]  /*3fa0*/  BSYNC B4 ;  /* 0x0000000000047941 */ /* 0x000fea0003800000 */
.L_x_408:
[----:B------:R1:W2:Y:S02]  /*3fb0*/  LDS R15, [R17] ;  /* 0x00000000110f7984 */ /* 0x0002a40000000800 */
.L_x_407:
[----:B------:R-:W-:Y:S05]  /*3fc0*/  BSYNC B3 ;  /* 0x0000000000037941 */ /* 0x000fea0003800000 */
.L_x_406:
[----:B------:R-:W-:-:S04]  /*3fd0*/  IADD3 R20, R20, 0x1, RZ ;  /* 0x0000000114147810 */ /* 0x000fc80007ffe0ff */
[----:B--2---:R-:W-:-:S13]  /*3fe0*/  ISETP.GE.AND P0, PT, R20, R15, PT ;  /* 0x0000000f1400720c */ /* 0x004fda0003f06270 */
[----:B------:R-:W-:Y:S05]  /*3ff0*/  @!P0 BRA `(.L_x_410) ;  /* 0xfffffdf000008947 */ /* 0x000fea000383ffff */
.L_x_405:
[----:B------:R-:W-:Y:S05]  /*4000*/  BSYNC B2 ;  /* 0x0000000000027941 */ /* 0x000fea0003800000 */
.L_x_404:
[----:B------:R-:W-:-:S04]  /*4010*/  IADD3 R18, R18, 0x1, RZ ;  /* 0x0000000112127810 */ /* 0x000fc80007ffe0ff */
[----:B------:R-:W-:-:S13]  /*4020*/  ISETP.GE.AND P0, PT, R18, R12, PT ;  /* 0x0000000c1200720c */ /* 0x000fda0003f06270 */
[----:B------:R-:W-:Y:S05]  /*4030*/  @!P0 BRA `(.L_x_411) ;  /* 0xfffffd1000008947 */ /* 0x000fea000383ffff */
.L_x_403:
[----:B------:R-:W-:Y:S05]  /*4040*/  BSYNC B1 ;  /* 0x0000000000017941 */ /* 0x000fea0003800000 */
.L_x_402:
[----:B------:R-:W-:Y:S01]  /*4050*/  ISETP.GE.AND P0, PT, R5, c[0x0][0x174], PT ;  /* 0x00005d0005007a0c */ /* 0x000fe20003f06270 */
[----:B------:R-:W-:-:S12]  /*4060*/  BSSY B1, `(.L_x_412) ;  /* 0x0000017000017945 */ /* 0x000fd80003800000 */
[----:B------:R-:W-:Y:S05]  /*4070*/  @P0 BRA `(.L_x_413) ;  /* 0x0000015000000947 */ /* 0x000fea0003800000 */
[----:B------:R-:W2:Y:S01]  /*4080*/  S2R R19, SR_TID.X ;  /* 0x0000000000137919 */ /* 0x000ea20000002100 */
[----:B------:R-:W-:Y:S02]  /*4090*/  IMAD R14, R6, c[0x0][0x17c], R13 ;  /* 0x00005f00060e7a24 */ /* 0x000fe400078e020d */
[----:B------:R-:W-:Y:S02]  /*40a0*/  IMAD.MOV.U32 R16, RZ, RZ, R5 ;  /* 0x000000ffff107224 */ /* 0x000fe400078e0005 */
[----:B------:R-:W-:Y:S02]  /*40b0*/  IMAD R14, R14, c[0x0][0x174], RZ ;  /* 0x00005d000e0e7a24 */ /* 0x000fe400078e02ff */
[----:B------:R-:W-:-:S03]  /*40c0*/  IMAD.MOV.U32 R25, RZ, RZ, c[0x0][0x0] ;  /* 0x00000000ff197624 */ /* 0x000fc600078e00ff */
[----:B------:R-:W-:Y:S02]  /*40d0*/  IADD3 R21, P0, R9, R14, RZ ;  /* 0x0000000e09157210 */ /* 0x000fe40007f1e0ff */
[----:B------:R-:W-:-:S04]  /*40e0*/  SHF.R.S32.HI R14, RZ, 0x1f, R14 ;  /* 0x0000001fff0e7819 */ /* 0x000fc8000001140e */
[----:B------:R-:W-:Y:S01]  /*40f0*/  LEA.HI.X.SX32 R23, R9, R14, 0x1, P0 ;  /* 0x0000000e09177211 */ /* 0x000fe200000f0eff */
[----:B--2---:R-:W-:-:S04]  /*4100*/  IMAD.MOV.U32 R18, RZ, RZ, R19 ;  /* 0x000000ffff127224 */ /* 0x004fc800078e0013 */
.L_x_414:
[----:B01----:R-:W-:Y:S01]  /*4110*/  IMAD.IADD R17, R3, 0x1, R18 ;  /* 0x0000000103117824 */ /* 0x003fe200078e0212 */
[----:B------:R-:W-:Y:S02]  /*4120*/  IADD3 R15, P0, R16, R21, RZ ;  /* 0x00000015100f7210 */ /* 0x000fe40007f1e0ff */
[----:B------:R-:W-:Y:S02]  /*4130*/  IADD3 R18, R18, c[0x0][0x0], RZ ;  /* 0x0000000012127a10 */ /* 0x000fe40007ffe0ff */
[----:B------:R-:W0:Y:S01]  /*4140*/  LDS R19, [R17.X4] ;  /* 0x0000000011137984 */ /* 0x000e220000004800 */
[----:B------:R-:W-:Y:S01]  /*4150*/  LEA.HI.X.SX32 R20, R16, R23, 0x1, P0 ;  /* 0x0000001710147211 */ /* 0x000fe200000f0eff */
[----:B------:R-:W-:Y:S01]  /*4160*/  IMAD R16, R25, c[0x0][0x188], R16 ;  /* 0x0000620019107a24 */ /* 0x000fe200078e0210 */
[C---:B------:R-:W-:Y:S01]  /*4170*/  LEA R14, P0, R15.reuse, c[0x0][0x160], 0x2 ;  /* 0x000058000f0e7a11 */ /* 0x040fe200078010ff */
[----:B------:R1:W-:Y:S03]  /*4180*/  STS [R17.X4], RZ ;  /* 0x000000ff11007388 */ /* 0x0003e60000004800 */
[----:B------:R-:W-:-:S02]  /*4190*/  LEA.HI.X R15, R15, c[0x0][0x164], R20, 0x2, P0 ;  /* 0x000059000f0f7a11 */ /* 0x000fc400000f1414 */
[----:B------:R-:W-:-:S03]  /*41a0*/  ISETP.GE.AND P0, PT, R16, c[0x0][0x174], PT ;  /* 0x00005d0010007a0c */ /* 0x000fc60003f06270 */
[----:B0-----:R1:W-:Y:S10]  /*41b0*/  STG.E [R14.64], R19 ;  /* 0x000000130e007986 */ /* 0x0013f4000c101904 */
[----:B------:R-:W-:Y:S05]  /*41c0*/  @!P0 BRA `(.L_x_414) ;  /* 0xffffff4000008947 */ /* 0x000fea000383ffff */
.L_x_413:
[----:B------:R-:W-:Y:S05]  /*41d0*/  BSYNC B1 ;  /* 0x0000000000017941 */ /* 0x000fea0003800000 */
.L_x_412:
[----:B------:R-:W-:-:S04]  /*41e0*/  IADD3 R13, R13, c[0x0][0x4], RZ ;  /* 0x000001000d0d7a10 */ /* 0x000fc80007ffe0ff */
[----:B------:R-:W-:-:S13]  /*41f0*/  ISETP.GE.AND P0, PT, R13, R7, PT ;  /* 0x000000070d00720c */ /* 0x000fda0003f06270 */
[----:B------:R-:W-:Y:S05]  /*4200*/  @!P0 BRA `(.L_x_415) ;  /* 0xfffffac000008947 */ /* 0x000fea000383ffff */
.L_x_401:
[----:B------:R-:W-:Y:S05]  /*4210*/  BSYNC B0 ;  /* 0x0000000000007941 */ /* 0x000fea0003800000 */
.L_x_400:
[----:B------:R-:W-:-:S04]  /*4220*/  IADD3 R6, R6, c[0x0][0x8], RZ ;  /* 0x0000020006067a10 */ /* 0x000fc80007ffe0ff */
[----:B------:R-:W-:-:S13]  /*4230*/  ISETP.GE.AND P0, PT, R6, R29, PT ;  /* 0x0000001d0600720c */ /* 0x000fda0003f06270 */
[----:B------:R-:W-:Y:S05]  /*4240*/  @!P0 BRA `(.L_x_416) ;  /* 0xfffff79000008947 */ /* 0x000fea000383ffff */
[----:B------:R-:W-:Y:S05]  /*4250*/  EXIT ;  /* 0x000000000000794d */ /* 0x000fea0003800000 */
.L_x_417:
        /* <DEDUP_REMOVED lines=10> */
.L_x_701:


//--------------------- .text._ZN2at6native58_GLOBAL__N__9a069279_25_AdaptiveAveragePooling_cu_ef17039c31adaptive_average_gradinput_nhwcIidEEvPT0_PKS3_iiiiiiiiT_S7_S7_S7_ --------------------------
	.section	.text._ZN2at6native58_GLOBAL__N__9a069279_25_AdaptiveAveragePooling_cu_ef17039c31adaptive_average_gradinput_nhwcIidEEvPT0_PKS3_iiiiiiiiT_S7_S7_S7_,"ax",@progbits
	.sectioninfo	@"SHI_REGISTERS=32"
	.align	128
.text._ZN2at6native58_GLOBAL__N__9a069279_25_AdaptiveAveragePooling_cu_ef17039c31adaptive_average_gradinput_nhwcIidEEvPT0_PKS3_iiiiiiiiT_S7_S7_S7_:
        .type           _ZN2at6native58_GLOBAL__N__9a069279_25_AdaptiveAveragePooling_cu_ef17039c31adaptive_average_gradinput_nhwcIidEEvPT0_PKS3_iiiiiiiiT_S7_S7_S7_,@function
        .size           _ZN2at6native58_GLOBAL__N__9a069279_25_AdaptiveAveragePooling_cu_ef17039c31adaptive_average_gradinput_nhwcIidEEvPT0_PKS3_iiiiiiiiT_S7_S7_S7_,(.L_x_702 - _ZN2at6native58_GLOBAL__N__9a069279_25_AdaptiveAveragePooling_cu_ef17039c31adaptive_average_gradinput_nhwcIidEEvPT0_PKS3_iiiiiiiiT_S7_S7_S7_)
        .other          _ZN2at6native58_GLOBAL__N__9a069279_25_AdaptiveAveragePooling_cu_ef17039c31adaptive_average_gradinput_nhwcIidEEvPT0_PKS3_iiiiiiiiT_S7_S7_S7_,@"STO_CUDA_ENTRY STV_DEFAULT"
_ZN2at6native58_GLOBAL__N__9a069279_25_AdaptiveAveragePooling_cu_ef17039c31adaptive_average_gradinput_nhwcIidEEvPT0_PKS3_iiiiiiiiT_S7_S7_S7_:
        /* <DEDUP_REMOVED lines=18> */
[----:B------:R-:W-:Y:S02]  /*0120*/  BSSY B1, `(.L_x_420) ;  /* 0x0000057000017945 */ /* 0x000fe40003800000 */
[----:B------:R-:W-:Y:S02]  /*0130*/  IMAD R0, R0, c[0x0][0x4], R10 ;  /* 0x0000010000007a24 */ /* 0x000fe400078e020a */
[----:B------:R-:W-:Y:S02]  /*0140*/  IMAD.MOV.U32 R10, RZ, RZ, R2 ;  /* 0x000000ffff0a7224 */ /* 0x000fe400078e0002 */
        /* <DEDUP_REMOVED lines=15> */
[----:B------:R-:W-:Y:S02]  /*0240*/  ISETP.GE.U32.AND P1, PT, R0, R5, PT ;  /* 0x000000050000720c */ /* 0x000fe40003f26070 */
[----:B------:R-:W-:-:S11]  /*0250*/  IADD3 R0, R4, -0x1, RZ ;  /* 0xffffffff04007810 */ /* 0x000fd60007ffe0ff */
        /* <DEDUP_REMOVED lines=13> */
[----:B0-----:R-:W-:Y:S01]  /*0330*/  IADD3 R6, R10, 0xffffffe, RZ ;  /* 0x0ffffffe0a067810 */ /* 0x001fe20007ffe0ff */
[----:B------:R-:W-:-:S06]  /*0340*/  IMAD.MOV.U32 R10, RZ, RZ, R2 ;  /* 0x000000ffff0a7224 */ /* 0x000fcc00078e0002 */
        /* <DEDUP_REMOVED lines=11> */
[----:B------:R-:W-:Y:S01]  /*0400*/  IMAD.HI.U32 R8, R9, R17, R8 ;  /* 0x0000001109087227 */ /* 0x000fe200078e0008 */
[----:B------:R-:W-:-:S03]  /*0410*/  LOP3.LUT R9, RZ, c[0x0][0x17c], RZ, 0x33, !PT ;  /* 0x00005f00ff097a12 */ /* 0x000fc600078e33ff */
.L_x_422:
        /* <DEDUP_REMOVED lines=9> */
[----:B------:R-:W-:Y:S02]  /*04b0*/  IMAD.MOV.U32 R13, RZ, RZ, R6 ;  /* 0x000000ffff0d7224 */ /* 0x000fe400078e0006 */
[----:B------:R-:W-:Y:S01]  /*04c0*/  IMAD.MOV.U32 R6, RZ, RZ, R8 ;  /* 0x000000ffff067224 */ /* 0x000fe200078e0008 */
[----:B------:R-:W-:-:S03]  /*04d0*/  ISETP.GT.U32.AND P6, PT, R3, R14, PT ;  /* 0x0000000e0300720c */ /* 0x000fc60003fc4070 */
[----:B------:R-:W-:-:S04]  /*04e0*/  IMAD.HI.U32 R17, R6, R13, RZ ;  /* 0x0000000d06117227 */ /* 0x000fc800078e00ff */
[----:B------:R-:W-:-:S04]  /*04f0*/  IMAD.MOV R18, RZ, RZ, -R17 ;  /* 0x000000ffff127224 */ /* 0x000fc800078e0a11 */
[----:B------:R-:W-:Y:S01]  /*0500*/  IMAD R18, R4, R18, R13 ;  /* 0x0000001204127224 */ /* 0x000fe200078e020d */
[----:B------:R-:W-:Y:S01]  /*0510*/  LOP3.LUT R13, R19, c[0x0][0x17c], RZ, 0x3c, !PT ;  /* 0x00005f00130d7a12 */ /* 0x000fe200078e3cff */
[--C-:B------:R-:W-:Y:S01]  /*0520*/  @!P6 IMAD.IADD R14, R14, 0x1, -R4.reuse ;  /* 0x000000010e0ee824 */ /* 0x100fe200078e0a04 */
[----:B------:R-:W-:Y:S02]  /*0530*/  @!P6 IADD3 R12, R12, 0x1, RZ ;  /* 0x000000010c0ce810 */ /* 0x000fe40007ffe0ff */
[----:B------:R-:W-:Y:S01]  /*0540*/  ISETP.GE.AND P2, PT, R13, RZ, PT ;  /* 0x000000ff0d00720c */ /* 0x000fe20003f46270 */
[----:B------:R-:W-:Y:S01]  /*0550*/  IMAD.SHL.U32 R13, R10, 0x4, RZ ;  /* 0x000000040a0d7824 */ /* 0x000fe200078e00ff */
[----:B------:R-:W-:Y:S01]  /*0560*/  ISETP.GE.U32.AND P4, PT, R14, R3, PT ;  /* 0x000000030e00720c */ /* 0x000fe20003f86070 */
[----:B------:R-:W-:Y:S01]  /*0570*/  IMAD.MOV.U32 R3, RZ, RZ, R4 ;  /* 0x000000ffff037224 */ /* 0x000fe200078e0004 */
[----:B------:R-:W-:Y:S01]  /*0580*/  ISETP.GE.AND P6, PT, R16, RZ, PT ;  /* 0x000000ff1000720c */ /* 0x000fe20003fc6270 */
[----:B------:R-:W-:-:S02]  /*0590*/  IMAD R14, R7, 0x4, R13 ;  /* 0x00000004070e7824 */ /* 0x000fc400078e020d */
[----:B------:R-:W-:Y:S01]  /*05a0*/  IMAD.IADD R10, R5, 0x1, R10 ;  /* 0x00000001050a7824 */ /* 0x000fe200078e020a */
        /* <DEDUP_REMOVED lines=14> */
.L_x_421:
[----:B------:R-:W-:Y:S05]  /*0690*/  BSYNC B1 ;  /* 0x0000000000017941 */ /* 0x000fea0003800000 */
.L_x_420:
[----:B------:R-:W-:Y:S05]  /*06a0*/  @!P0 BRA `(.L_x_419) ;  /* 0x00000a7000008947 */ /* 0x000fea0003800000 */
[----:B------:R-:W-:Y:S01]  /*06b0*/  IABS R4, c[0x0][0x17c] ;  /* 0x00005f0000047a13 */ /* 0x000fe20000000000 */
[----:B------:R-:W-:Y:S01]  /*06c0*/  IMAD.MOV.U32 R8, RZ, RZ, c[0x0][0x8] ;  /* 0x00000200ff087624 */ /* 0x000fe200078e00ff */
[----:B0-----:R-:W-:Y:S01]  /*06d0*/  IADD3 R13, R10, c[0x0][0x17c], RZ ;  /* 0x00005f000a0d7a10 */ /* 0x001fe20007ffe0ff */
[----:B------:R-:W-:Y:S01]  /*06e0*/  IMAD.MOV.U32 R6, RZ, RZ, RZ ;  /* 0x000000ffff067224 */ /* 0x000fe200078e00ff */
[----:B------:R-:W0:Y:S01]  /*06f0*/  I2F.RP R3, R4 ;  /* 0x0000000400037306 */ /* 0x000e220000209400 */
[----:B------:R-:W-:Y:S02]  /*0700*/  IMAD R8, R8, c[0x0][0x4], RZ ;  /* 0x0000010008087a24 */ /* 0x000fe400078e02ff */
[----:B------:R-:W-:Y:S02]  /*0710*/  IMAD.SHL.U32 R18, R10, 0x4, RZ ;  /* 0x000000040a127824 */ /* 0x000fe400078e00ff */
[----:B------:R-:W-:-:S02]  /*0720*/  IMAD.SHL.U32 R13, R13, 0x4, RZ ;  /* 0x000000040d0d7824 */ /* 0x000fc400078e00ff */
[----:B------:R-:W-:Y:S01]  /*0730*/  IMAD R8, R8, c[0x0][0x0], RZ ;  /* 0x0000000008087a24 */ /* 0x000fe200078e02ff */
[----:B0-----:R-:W0:Y:S02]  /*0740*/  MUFU.RCP R3, R3 ;  /* 0x0000000300037308 */ /* 0x001e240000001000 */
[----:B0-----:R-:W-:-:S06]  /*0750*/  IADD3 R7, R3, 0xffffffe, RZ ;  /* 0x0ffffffe03077810 */ /* 0x001fcc0007ffe0ff */
[----:B------:R-:W0:Y:S02]  /*0760*/  F2I.FTZ.U32.TRUNC.NTZ R7, R7 ;  /* 0x0000000700077305 */ /* 0x000e24000021f000 */
[----:B0-----:R-:W-:-:S04]  /*0770*/  IMAD.MOV R9, RZ, RZ, -R7 ;  /* 0x000000ffff097224 */ /* 0x001fc800078e0a07 */
[----:B------:R-:W-:-:S04]  /*0780*/  IMAD R9, R9, R4, RZ ;  /* 0x0000000409097224 */ /* 0x000fc800078e02ff */
[----:B------:R-:W-:-:S04]  /*0790*/  IMAD.HI.U32 R6, R7, R9, R6 ;  /* 0x0000000907067227 */ /* 0x000fc800078e0006 */
.L_x_423:
[----:B0-----:R-:W-:Y:S01]  /*07a0*/  IABS R23, c[0x0][0x17c] ;  /* 0x00005f0000177a13 */ /* 0x001fe20000000000 */
[----:B------:R-:W-:Y:S02]  /*07b0*/  IMAD R22, R10, c[0x0][0x184], RZ ;  /* 0x000061000a167a24 */ /* 0x000fe400078e02ff */
[----:B------:R-:W-:Y:S01]  /*07c0*/  IMAD.IADD R10, R5, 0x1, R10 ;  /* 0x00000001050a7824 */ /* 0x000fe200078e020a */
[----:B------:R-:W0:Y:S02]  /*07d0*/  I2F.RP R9, R23 ;  /* 0x0000001700097306 */ /* 0x000e240000209400 */
[----:B------:R-:W-:Y:S01]  /*07e0*/  IABS R3, R22 ;  /* 0x0000001600037213 */ /* 0x000fe20000000000 */
[----:B------:R-:W-:Y:S01]  /*07f0*/  IMAD R25, R10, c[0x0][0x184], RZ ;  /* 0x000061000a197a24 */ /* 0x000fe200078e02ff */
[----:B------:R-:W-:Y:S02]  /*0800*/  IADD3 R27, R0, c[0x0][0x184], R22 ;  /* 0x00006100001b7a10 */ /* 0x000fe40007ffe016 */
[----:B------:R-:W-:Y:S01]  /*0810*/  LOP3.LUT R22, R22, c[0x0][0x17c], RZ, 0x3c, !PT ;  /* 0x00005f0016167a12 */ /* 0x000fe200078e3cff */
[----:B------:R-:W-:Y:S01]  /*0820*/  IMAD.HI.U32 R20, R6, R3, RZ ;  /* 0x0000000306147227 */ /* 0x000fe200078e00ff */
[----:B------:R-:W-:-:S02]  /*0830*/  IABS R12, R25 ;  /* 0x00000019000c7213 */ /* 0x000fc40000000000 */
[----:B------:R-:W-:Y:S01]  /*0840*/  IADD3 R26, R0, c[0x0][0x184], R25 ;  /* 0x00006100001a7a10 */ /* 0x000fe20007ffe019 */
[----:B------:R-:W-:Y:S01]  /*0850*/  IMAD.MOV R6, RZ, RZ, -R20 ;  /* 0x000000ffff067224 */ /* 0x000fe200078e0a14 */
[----:B------:R-:W-:Y:S02]  /*0860*/  ISETP.GE.AND P1, PT, R22, RZ, PT ;  /* 0x000000ff1600720c */ /* 0x000fe40003f26270 */
[----:B------:R-:W-:Y:S01]  /*0870*/  IABS R14, R26 ;  /* 0x0000001a000e7213 */ /* 0x000fe20000000000 */
[----:B------:R-:W-:Y:S01]  /*0880*/  IMAD R3, R23, R6, R3 ;  /* 0x0000000617037224 */ /* 0x000fe200078e0203 */
[----:B0-----:R-:W0:Y:S01]  /*0890*/  MUFU.RCP R9, R9 ;  /* 0x0000000900097308 */ /* 0x001e220000001000 */
[----:B------:R-:W-:Y:S02]  /*08a0*/  LOP3.LUT R25, R25, c[0x0][0x17c], RZ, 0x3c, !PT ;  /* 0x00005f0019197a12 */ /* 0x000fe400078e3cff */
[----:B------:R-:W-:Y:S02]  /*08b0*/  LOP3.LUT R26, R26, c[0x0][0x17c], RZ, 0x3c, !PT ;  /* 0x00005f001a1a7a12 */ /* 0x000fe400078e3cff */
[----:B------:R-:W-:-:S02]  /*08c0*/  ISETP.GT.U32.AND P0, PT, R4, R3, PT ;  /* 0x000000030400720c */ /* 0x000fc40003f04070 */
[----:B0-----:R-:W-:-:S11]  /*08d0*/  IADD3 R7, R9, 0xffffffe, RZ ;  /* 0x0ffffffe09077810 */ /* 0x001fd60007ffe0ff */
[----:B------:R-:W-:Y:S01]  /*08e0*/  @!P0 IMAD.IADD R3, R3, 0x1, -R23 ;  /* 0x0000000103038824 */ /* 0x000fe200078e0a17 */
[----:B------:R-:W-:Y:S01]  /*08f0*/  @!P0 IADD3 R20, R20, 0x1, RZ ;  /* 0x0000000114148810 */ /* 0x000fe20007ffe0ff */
[----:B------:R-:W0:Y:S03]  /*0900*/  F2I.FTZ.U32.TRUNC.NTZ R7, R7 ;  /* 0x0000000700077305 */ /* 0x000e26000021f000 */
[----:B------:R-:W-:-:S13]  /*0910*/  ISETP.GE.U32.AND P5, PT, R3, R4, PT ;  /* 0x000000040300720c */ /* 0x000fda0003fa6070 */
[----:B------:R-:W-:Y:S01]  /*0920*/  @P5 IADD3 R20, R20, 0x1, RZ ;  /* 0x0000000114145810 */ /* 0x000fe20007ffe0ff */
[----:B0-----:R-:W-:-:S04]  /*0930*/  IMAD.MOV R11, RZ, RZ, -R7 ;  /* 0x000000ffff0b7224 */ /* 0x001fc800078e0a07 */
[----:B------:R-:W-:Y:S02]  /*0940*/  @!P1 IMAD.MOV R20, RZ, RZ, -R20 ;  /* 0x000000ffff149224 */ /* 0x000fe400078e0a14 */
[----:B------:R-:W-:Y:S01]  /*0950*/  IMAD.MOV.U32 R6, RZ, RZ, R11 ;  /* 0x000000ffff067224 */ /* 0x000fe200078e000b */
[----:B------:R-:W-:Y:S02]  /*0960*/  IABS R11, R27 ;  /* 0x0000001b000b7213 */ /* 0x000fe40000000000 */
[----:B------:R-:W-:Y:S01]  /*0970*/  LOP3.LUT R27, R27, c[0x0][0x17c], RZ, 0x3c, !PT ;  /* 0x00005f001b1b7a12 */ /* 0x000fe200078e3cff */
[----:B------:R-:W-:Y:S02]  /*0980*/  IMAD R9, R6, R23, RZ ;  /* 0x0000001706097224 */ /* 0x000fe400078e02ff */
[----:B------:R-:W-:-:S04]  /*0990*/  IMAD.MOV.U32 R6, RZ, RZ, RZ ;  /* 0x000000ffff067224 */ /* 0x000fc800078e00ff */
[----:B------:R-:W-:-:S04]  /*09a0*/  IMAD.HI.U32 R6, R7, R9, R6 ;  /* 0x0000000907067227 */ /* 0x000fc800078e0006 */
[----:B------:R-:W-:Y:S02]  /*09b0*/  IMAD.IADD R9, R5, 0x1, R10 ;  /* 0x0000000105097824 */ /* 0x000fe400078e020a */
[----:B------:R-:W-:-:S04]  /*09c0*/  IMAD.HI.U32 R21, R6, R11, RZ ;  /* 0x0000000b06157227 */ /* 0x000fc800078e00ff */
[----:B------:R-:W-:Y:S02]  /*09d0*/  IMAD R24, R9, c[0x0][0x184], RZ ;  /* 0x0000610009187a24 */ /* 0x000fe400078e02ff */
[----:B------:R-:W-:Y:S02]  /*09e0*/  IMAD.MOV R16, RZ, RZ, -R21 ;  /* 0x000000ffff107224 */ /* 0x000fe400078e0a15 */
[----:B------:R-:W-:Y:S01]  /*09f0*/  IMAD.HI.U32 R7, R6, R12, RZ ;  /* 0x0000000c06077227 */ /* 0x000fe200078e00ff */
[----:B------:R-:W-:-:S03]  /*0a00*/  IABS R4, R24 ;  /* 0x0000001800047213 */ /* 0x000fc60000000000 */
[C---:B------:R-:W-:Y:S02]  /*0a10*/  IMAD R3, R23.reuse, R16, R11 ;  /* 0x0000001017037224 */ /* 0x040fe400078e020b */
[----:B------:R-:W-:Y:S02]  /*0a20*/  IMAD.MOV.U32 R11, RZ, RZ, R4 ;  /* 0x000000ffff0b7224 */ /* 0x000fe400078e0004 */
[----:B------:R-:W-:Y:S02]  /*0a30*/  IMAD.MOV R10, RZ, RZ, -R7 ;  /* 0x000000ffff0a7224 */ /* 0x000fe400078e0a07 */
[----:B------:R-:W-:Y:S02]  /*0a40*/  IMAD.MOV.U32 R4, RZ, RZ, R23 ;  /* 0x000000ffff047224 */ /* 0x000fe400078e0017 */
[----:B------:R-:W-:Y:S01]  /*0a50*/  IMAD R12, R23, R10, R12 ;  /* 0x0000000a170c7224 */ /* 0x000fe200078e020c */
[----:B------:R-:W-:Y:S01]  /*0a60*/  IADD3 R10, R0, c[0x0][0x184], R24 ;  /* 0x00006100000a7a10 */ /* 0x000fe20007ffe018 */
[----:B------:R-:W-:Y:S01]  /*0a70*/  IMAD.HI.U32 R16, R6, R14, RZ ;  /* 0x0000000e06107227 */ /* 0x000fe200078e00ff */
[----:B------:R-:W-:-:S02]  /*0a80*/  ISETP.GT.U32.AND P2, PT, R4, R3, PT ;  /* 0x000000030400720c */ /* 0x000fc40003f44070 */
[----:B------:R-:W-:Y:S01]  /*0a90*/  ISETP.GT.U32.AND P4, PT, R4, R12, PT ;  /* 0x0000000c0400720c */ /* 0x000fe20003f84070 */
[----:B------:R-:W-:Y:S01]  /*0aa0*/  IMAD.HI.U32 R17, R6, R11, RZ ;  /* 0x0000000b06117227 */ /* 0x000fe200078e00ff */
[----:B------:R-:W-:Y:S02]  /*0ab0*/  IABS R29, R10 ;  /* 0x0000000a001d7213 */ /* 0x000fe40000000000 */
[----:B------:R-:W-:Y:S01]  /*0ac0*/  LOP3.LUT R24, R24, c[0x0][0x17c], RZ, 0x3c, !PT ;  /* 0x00005f0018187a12 */ /* 0x000fe200078e3cff */
[----:B------:R-:W-:Y:S01]  /*0ad0*/  IMAD.MOV R28, RZ, RZ, -R16 ;  /* 0x000000ffff1c7224 */ /* 0x000fe200078e0a10 */
[----:B------:R-:W-:Y:S01]  /*0ae0*/  LOP3.LUT R10, R10, c[0x0][0x17c], RZ, 0x3c, !PT ;  /* 0x00005f000a0a7a12 */ /* 0x000fe200078e3cff */
[----:B------:R-:W-:Y:S02]  /*0af0*/  IMAD.MOV R19, RZ, RZ, -R17 ;  /* 0x000000ffff137224 */ /* 0x000fe400078e0a11 */
[----:B------:R-:W-:Y:S02]  /*0b00*/  IMAD R14, R23, R28, R14 ;  /* 0x0000001c170e7224 */ /* 0x000fe400078e020e */
[----:B------:R-:W-:Y:S01]  /*0b10*/  @!P2 IMAD.IADD R3, R3, 0x1, -R23 ;  /* 0x000000010303a824 */ /* 0x000fe200078e0a17 */
[----:B------:R-:W-:Y:S01]  /*0b20*/  @!P2 IADD3 R21, R21, 0x1, RZ ;  /* 0x000000011515a810 */ /* 0x000fe20007ffe0ff */
[----:B------:R-:W-:Y:S01]  /*0b30*/  IMAD R11, R23, R19, R11 ;  /* 0x00000013170b7224 */ /* 0x000fe200078e020b */
[----:B------:R-:W-:Y:S01]  /*0b40*/  ISETP.GT.U32.AND P6, PT, R4, R14, PT ;  /* 0x0000000e0400720c */ /* 0x000fe20003fc4070 */
[----:B------:R-:W-:Y:S01]  /*0b50*/  @!P4 IMAD.IADD R12, R12, 0x1, -R23 ;  /* 0x000000010c0cc824 */ /* 0x000fe200078e0a17 */
[----:B------:R-:W-:Y:S01]  /*0b60*/  ISETP.GE.U32.AND P3, PT, R3, R4, PT ;  /* 0x000000040300720c */ /* 0x000fe20003f66070 */
[----:B------:R-:W-:Y:S01]  /*0b70*/  IMAD.HI.U32 R3, R6, R29, RZ ;  /* 0x0000001d06037227 */ /* 0x000fe200078e00ff */
[----:B------:R-:W-:-:S02]  /*0b80*/  ISETP.GT.U32.AND P0, PT, R4, R11, PT ;  /* 0x0000000b0400720c */ /* 0x000fc40003f04070 */
[----:B------:R-:W-:Y:S01]  /*0b90*/  ISETP.GE.U32.AND P5, PT, R12, R4, PT ;  /* 0x000000040c00720c */ /* 0x000fe20003fa6070 */
[----:B------:R-:W-:Y:S01]  /*0ba0*/  IMAD.MOV R12, RZ, RZ, -R3 ;  /* 0x000000ffff0c7224 */ /* 0x000fe200078e0a03 */
[----:B------:R-:W-:Y:S01]  /*0bb0*/  @!P4 IADD3 R7, R7, 0x1, RZ ;  /* 0x000000010707c810 */ /* 0x000fe20007ffe0ff */
[----:B------:R-:W-:Y:S02]  /*0bc0*/  IMAD.IADD R9, R5, 0x1, R9 ;  /* 0x0000000105097824 */ /* 0x000fe400078e0209 */
[----:B------:R-:W-:Y:S02]  /*0bd0*/  IMAD R29, R23, R12, R29 ;  /* 0x0000000c171d7224 */ /* 0x000fe400078e021d */
[----:B------:R-:W-:Y:S01]  /*0be0*/  IMAD R19, R9, c[0x0][0x184], RZ ;  /* 0x0000610009137a24 */ /* 0x000fe200078e02ff */
[----:B------:R-:W-:Y:S01]  /*0bf0*/  @!P6 IADD3 R16, R16, 0x1, RZ ;  /* 0x000000011010e810 */ /* 0x000fe20007ffe0ff */
[--C-:B------:R-:W-:Y:S01]  /*0c00*/  @!P6 IMAD.IADD R14, R14, 0x1, -R23.reuse ;  /* 0x000000010e0ee824 */ /* 0x100fe200078e0a17 */
[----:B------:R-:W-:Y:S01]  /*0c10*/  @P3 IADD3 R21, R21, 0x1, RZ ;  /* 0x0000000115153810 */ /* 0x000fe20007ffe0ff */
[----:B------:R-:W-:Y:S01]  /*0c20*/  @!P0 IMAD.IADD R11, R11, 0x1, -R23 ;  /* 0x000000010b0b8824 */ /* 0x000fe200078e0a17 */
[----:B------:R-:W-:-:S02]  /*0c30*/  ISETP.GT.U32.AND P3, PT, R4, R29, PT ;  /* 0x0000001d0400720c */ /* 0x000fc40003f64070 */
[----:B------:R-:W-:Y:S02]  /*0c40*/  IABS R22, R19 ;  /* 0x0000001300167213 */ /* 0x000fe40000000000 */
[-C--:B------:R-:W-:Y:S02]  /*0c50*/  ISETP.GE.U32.AND P1, PT, R14, R4.reuse, PT ;  /* 0x000000040e00720c */ /* 0x080fe40003f26070 */
[----:B------:R-:W-:Y:S01]  /*0c60*/  ISETP.GE.U32.AND P2, PT, R11, R4, PT ;  /* 0x000000040b00720c */ /* 0x000fe20003f46070 */
[----:B------:R-:W-:Y:S01]  /*0c70*/  IMAD.HI.U32 R14, R6, R22, RZ ;  /* 0x00000016060e7227 */ /* 0x000fe200078e00ff */
[----:B------:R-:W-:Y:S02]  /*0c80*/  IADD3 R11, R0, c[0x0][0x184], R19 ;  /* 0x00006100000b7a10 */ /* 0x000fe40007ffe013 */
[----:B------:R-:W-:Y:S01]  /*0c90*/  @P5 IADD3 R7, R7, 0x1, RZ ;  /* 0x0000000107075810 */ /* 0x000fe20007ffe0ff */
[----:B------:R-:W-:Y:S01]  /*0ca0*/  IMAD.MOV R12, RZ, RZ, -R14 ;  /* 0x000000ffff0c7224 */ /* 0x000fe200078e0a0e */
[----:B------:R-:W-:Y:S01]  /*0cb0*/  IABS R28, R11 ;  /* 0x0000000b001c7213 */ /* 0x000fe20000000000 */
[----:B------:R-:W-:Y:S01]  /*0cc0*/  @!P3 IMAD.IADD R29, R29, 0x1, -R23 ;  /* 0x000000011d1db824 */ /* 0x000fe200078e0a17 */
[----:B------:R-:W-:Y:S01]  /*0cd0*/  @!P0 IADD3 R17, R17, 0x1, RZ ;  /* 0x0000000111118810 */ /* 0x000fe20007ffe0ff */
[----:B------:R-:W-:Y:S01]  /*0ce0*/  IMAD R22, R23, R12, R22 ;  /* 0x0000000c17167224 */ /* 0x000fe200078e0216 */
[----:B------:R-:W-:Y:S01]  /*0cf0*/  ISETP.GE.AND P0, PT, R27, RZ, PT ;  /* 0x000000ff1b00720c */ /* 0x000fe20003f06270 */
[----:B------:R-:W-:Y:S01]  /*0d00*/  IMAD.HI.U32 R12, R6, R28, RZ ;  /* 0x0000001c060c7227 */ /* 0x000fe200078e00ff */
[----:B------:R-:W-:-:S02]  /*0d10*/  ISETP.GE.U32.AND P5, PT, R29, R4, PT ;  /* 0x000000041d00720c */ /* 0x000fc40003fa6070 */
[----:B------:R-:W-:Y:S01]  /*0d20*/  @P1 IADD3 R16, R16, 0x1, RZ ;  /* 0x0000000110101810 */ /* 0x000fe20007ffe0ff */
[----:B------:R-:W-:Y:S01]  /*0d30*/  IMAD.MOV R29, RZ, RZ, -R12 ;  /* 0x000000ffff1d7224 */ /* 0x000fe200078e0a0c */
[C---:B------:R-:W-:Y:S02]  /*0d40*/  ISETP.GT.U32.AND P4, PT, R4.reuse, R22, PT ;  /* 0x000000160400720c */ /* 0x040fe40003f84070 */
[----:B------:R-:W-:Y:S01]  /*0d50*/  @!P3 IADD3 R3, R3, 0x1, RZ ;  /* 0x000000010303b810 */ /* 0x000fe20007ffe0ff */
[----:B------:R-:W-:Y:S01]  /*0d60*/  IMAD R28, R23, R29, R28 ;  /* 0x0000001d171c7224 */ /* 0x000fe200078e021c */
[----:B------:R-:W-:Y:S02]  /*0d70*/  @P2 IADD3 R17, R17, 0x1, RZ ;  /* 0x0000000111112810 */ /* 0x000fe40007ffe0ff */
[----:B------:R-:W-:Y:S01]  /*0d80*/  ISETP.GE.AND P2, PT, R25, RZ, PT ;  /* 0x000000ff1900720c */ /* 0x000fe20003f46270 */
[----:B------:R-:W-:Y:S01]  /*0d90*/  @!P0 IMAD.MOV R21, RZ, RZ, -R21 ;  /* 0x000000ffff158224 */ /* 0x000fe200078e0a15 */
[----:B------:R-:W-:-:S02]  /*0da0*/  ISETP.GT.U32.AND P1, PT, R4, R28, PT ;  /* 0x0000001c0400720c */ /* 0x000fc40003f24070 */
[----:B------:R-:W-:Y:S02]  /*0db0*/  LOP3.LUT R19, R19, c[0x0][0x17c], RZ, 0x3c, !PT ;  /* 0x00005f0013137a12 */ /* 0x000fe400078e3cff */
[----:B------:R-:W-:Y:S01]  /*0dc0*/  ISETP.GE.AND P3, PT, R26, RZ, PT ;  /* 0x000000ff1a00720c */ /* 0x000fe20003f66270 */
[----:B------:R-:W-:Y:S01]  /*0dd0*/  @!P4 IMAD.IADD R22, R22, 0x1, -R23 ;  /* 0x000000011616c824 */ /* 0x000fe200078e0a17 */
[----:B------:R-:W-:Y:S02]  /*0de0*/  @!P4 IADD3 R14, R14, 0x1, RZ ;  /* 0x000000010e0ec810 */ /* 0x000fe40007ffe0ff */
[----:B------:R-:W-:Y:S02]  /*0df0*/  @P5 IADD3 R3, R3, 0x1, RZ ;  /* 0x0000000103035810 */ /* 0x000fe40007ffe0ff */
[----:B------:R-:W-:Y:S01]  /*0e00*/  ISETP.GE.U32.AND P6, PT, R22, R4, PT ;  /* 0x000000041600720c */ /* 0x000fe20003fc6070 */
[----:B------:R-:W-:Y:S01]  /*0e10*/  @!P2 IMAD.MOV R7, RZ, RZ, -R7 ;  /* 0x000000ffff07a224 */ /* 0x000fe200078e0a07 */
[----:B------:R-:W-:Y:S01]  /*0e20*/  LOP3.LUT R11, R11, c[0x0][0x17c], RZ, 0x3c, !PT ;  /* 0x00005f000b0b7a12 */ /* 0x000fe200078e3cff */
[----:B------:R-:W-:Y:S01]  /*0e30*/  @!P1 IMAD.IADD R28, R28, 0x1, -R23 ;  /* 0x000000011c1c9824 */ /* 0x000fe200078e0a17 */
[----:B------:R-:W-:-:S02]  /*0e40*/  @!P1 IADD3 R12, R12, 0x1, RZ ;  /* 0x000000010c0c9810 */ /* 0x000fc40007ffe0ff */
[----:B------:R-:W-:Y:S02]  /*0e50*/  ISETP.GE.AND P5, PT, R24, RZ, PT ;  /* 0x000000ff1800720c */ /* 0x000fe40003fa6270 */
[----:B------:R-:W-:Y:S02]  /*0e60*/  ISETP.GE.U32.AND P4, PT, R28, R4, PT ;  /* 0x000000041c00720c */ /* 0x000fe40003f86070 */
[----:B------:R-:W-:Y:S01]  /*0e70*/  ISETP.GE.AND P1, PT, R10, RZ, PT ;  /* 0x000000ff0a00720c */ /* 0x000fe20003f26270 */
[----:B------:R-:W-:Y:S01]  /*0e80*/  IMAD.MOV.U32 R10, RZ, RZ, R16 ;  /* 0x000000ffff0a7224 */ /* 0x000fe200078e0010 */
[----:B------:R-:W-:Y:S01]  /*0e90*/  ISETP.GE.AND P0, PT, R19, RZ, PT ;  /* 0x000000ff1300720c */ /* 0x000fe20003f06270 */
[----:B------:R-:W-:Y:S01]  /*0ea0*/  IMAD R19, R8, 0x4, R18 ;  /* 0x0000000408137824 */ /* 0x000fe200078e0212 */
[----:B------:R-:W-:Y:S01]  /*0eb0*/  @P6 IADD3 R14, R14, 0x1, RZ ;  /* 0x000000010e0e6810 */ /* 0x000fe20007ffe0ff */
[----:B------:R-:W-:Y:S01]  /*0ec0*/  @!P3 IMAD.MOV R10, RZ, RZ, -R10 ;  /* 0x000000ffff0ab224 */ /* 0x000fe200078e0a0a */
[----:B------:R-:W-:-:S02]  /*0ed0*/  ISETP.NE.AND P6, PT, RZ, c[0x0][0x17c], PT ;  /* 0x00005f00ff007a0c */ /* 0x000fc40003fc5270 */
[----:B------:R-:W-:Y:S01]  /*0ee0*/  LOP3.LUT R23, RZ, c[0x0][0x17c], RZ, 0x33, !PT ;  /* 0x00005f00ff177a12 */ /* 0x000fe200078e33ff */
[----:B------:R-:W-:Y:S02]  /*0ef0*/  IMAD.MOV.U32 R22, RZ, RZ, R14 ;  /* 0x000000ffff167224 */ /* 0x000fe400078e000e */
[----:B------:R-:W-:Y:S01]  /*0f00*/  @P4 IADD3 R12, R12, 0x1, RZ ;  /* 0x000000010c0c4810 */ /* 0x000fe20007ffe0ff */
[----:B------:R-:W-:Y:S01]  /*0f10*/  @!P5 IMAD.MOV R17, RZ, RZ, -R17 ;  /* 0x000000ffff11d224 */ /* 0x000fe200078e0a11 */
[----:B------:R-:W-:Y:S01]  /*0f20*/  ISETP.GE.AND P4, PT, R11, RZ, PT ;  /* 0x000000ff0b00720c */ /* 0x000fe20003f86270 */
[C---:B------:R-:W-:Y:S01]  /*0f30*/  IMAD R11, R8.reuse, 0x4, R13 ;  /* 0x00000004080b7824 */ /* 0x040fe200078e020d */
[C---:B------:R-:W-:Y:S01]  /*0f40*/  SEL R25, R23.reuse, R20, !P6 ;  /* 0x0000001417197207 */ /* 0x040fe20007000000 */
[----:B------:R-:W-:Y:S01]  /*0f50*/  IMAD.MOV.U32 R20, RZ, RZ, R3 ;  /* 0x000000ffff147224 */ /* 0x000fe200078e0003 */
[C---:B------:R-:W-:Y:S01]  /*0f60*/  SEL R14, R23.reuse, R21, !P6 ;  /* 0x00000015170e7207 */ /* 0x040fe20007000000 */
[----:B------:R-:W-:Y:S01]  /*0f70*/  IMAD.MOV.U32 R24, RZ, RZ, R12 ;  /* 0x000000ffff187224 */ /* 0x000fe200078e000c */
[C---:B------:R-:W-:Y:S01]  /*0f80*/  SEL R16, R23.reuse, R7, !P6 ;  /* 0x0000000717107207 */ /* 0x040fe20007000000 */
[----:B------:R-:W-:Y:S01]  /*0f90*/  @!P1 IMAD.MOV R20, RZ, RZ, -R20 ;  /* 0x000000ffff149224 */ /* 0x000fe200078e0a14 */
[----:B------:R0:W-:Y:S01]  /*0fa0*/  STS [R18], R25 ;  /* 0x0000001912007388 */ /* 0x0001e20000000800 */
[----:B------:R-:W-:Y:S01]  /*0fb0*/  @!P0 IMAD.MOV R22, RZ, RZ, -R22 ;  /* 0x000000ffff168224 */ /* 0x000fe200078e0a16 */
[C---:B------:R-:W-:Y:S01]  /*0fc0*/  SEL R12, R23.reuse, R10, !P6 ;  /* 0x0000000a170c7207 */ /* 0x040fe20007000000 */
[C---:B------:R-:W-:Y:S01]  /*0fd0*/  IMAD R21, R8.reuse, 0x4, R19 ;  /* 0x0000000408157824 */ /* 0x040fe200078e0213 */
[C---:B------:R-:W-:Y:S01]  /*0fe0*/  SEL R3, R23.reuse, R17, !P6 ;  /* 0x0000001117037207 */ /* 0x040fe20007000000 */
[----:B------:R-:W-:Y:S01]  /*0ff0*/  @!P4 IMAD.MOV R24, RZ, RZ, -R24 ;  /* 0x000000ffff18c224 */ /* 0x000fe200078e0a18 */
[C---:B------:R-:W-:Y:S01]  /*1000*/  SEL R20, R23.reuse, R20, !P6 ;  /* 0x0000001417147207 */ /* 0x040fe20007000000 */
[----:B------:R1:W-:Y:S01]  /*1010*/  STS [R13], R14 ;  /* 0x0000000e0d007388 */ /* 0x0003e20000000800 */
[C---:B------:R-:W-:Y:S01]  /*1020*/  SEL R22, R23.reuse, R22, !P6 ;  /* 0x0000001617167207 */ /* 0x040fe20007000000 */
[C---:B------:R-:W-:Y:S01]  /*1030*/  IMAD R7, R8.reuse, 0x4, R21 ;  /* 0x0000000408077824 */ /* 0x040fe200078e0215 */
[----:B------:R-:W-:Y:S01]  /*1040*/  SEL R23, R23, R24, !P6 ;  /* 0x0000001817177207 */ /* 0x000fe20007000000 */
[----:B0-----:R-:W-:Y:S01]  /*1050*/  IMAD R25, R8, 0x4, R11 ;  /* 0x0000000408197824 */ /* 0x001fe200078e020b */
[----:B------:R0:W-:Y:S01]  /*1060*/  STS [R19], R16 ;  /* 0x0000001013007388 */ /* 0x0001e20000000800 */
[----:B------:R-:W-:-:S02]  /*1070*/  IMAD.IADD R10, R5, 0x1, R9 ;  /* 0x00000001050a7824 */ /* 0x000fc400078e0209 */
[C---:B------:R-:W-:Y:S01]  /*1080*/  IMAD R17, R8.reuse, 0x4, R25 ;  /* 0x0000000408117824 */ /* 0x040fe200078e0219 */
[----:B------:R0:W-:Y:S01]  /*1090*/  STS [R11], R12 ;  /* 0x0000000c0b007388 */ /* 0x0001e20000000800 */
[----:B------:R-:W-:Y:S01]  /*10a0*/  IMAD R18, R8, 0x4, R7 ;  /* 0x0000000408127824 */ /* 0x000fe200078e0207 */
[----:B------:R-:W-:Y:S01]  /*10b0*/  ISETP.GE.AND P0, PT, R10, c[0x0][0x17c], PT ;  /* 0x00005f000a007a0c */ /* 0x000fe20003f06270 */
[----:B-1----:R-:W-:Y:S01]  /*10c0*/  IMAD R13, R8, 0x4, R17 ;  /* 0x00000004080d7824 */ /* 0x002fe200078e0211 */
[----:B------:R0:W-:Y:S04]  /*10d0*/  STS [R21], R3 ;  /* 0x0000000315007388 */ /* 0x0001e80000000800 */
[----:B------:R0:W-:Y:S04]  /*10e0*/  STS [R25], R20 ;  /* 0x0000001419007388 */ /* 0x0001e80000000800 */
[----:B------:R0:W-:Y:S04]  /*10f0*/  STS [R7], R22 ;  /* 0x0000001607007388 */ /* 0x0001e80000000800 */
[----:B------:R0:W-:Y:S01]  /*1100*/  STS [R17], R23 ;  /* 0x0000001711007388 */ /* 0x0001e20000000800 */
[----:B------:R-:W-:Y:S05]  /*1110*/  @!P0 BRA `(.L_x_423) ;  /* 0xfffff68000008947 */ /* 0x000fea000383ffff */
.L_x_419:
[----:B------:R-:W-:Y:S05]  /*1120*/  BSYNC B0 ;  /* 0x0000000000007941 */ /* 0x000fea0003800000 */
.L_x_418:
[----:B------:R-:W-:Y:S01]  /*1130*/  ISETP.GE.AND P0, PT, R2, c[0x0][0x180], PT ;  /* 0x0000600002007a0c */ /* 0x000fe20003f06270 */
[----:B------:R-:W-:Y:S01]  /*1140*/  ULDC UR4, c[0x0][0x17c] ;  /* 0x00005f0000047ab9 */ /* 0x000fe20000000800 */
[----:B------:R-:W-:Y:S01]  /*1150*/  BSSY B1, `(.L_x_424) ;  /* 0x000016f000017945 */ /* 0x000fe20003800000 */
[----:B------:R-:W-:-:S10]  /*1160*/  USHF.L.U32 UR4, UR4, 0x3, URZ ;  /* 0x0000000304047899 */ /* 0x000fd4000800063f */
[----:B------:R-:W-:Y:S05]  /*1170*/  @P0 BRA `(.L_x_425) ;  /* 0x000016c000000947 */ /* 0x000fea0003800000 */
[----:B0-----:R-:W0:Y:S01]  /*1180*/  I2F.U32.RP R3, R5 ;  /* 0x0000000500037306 */ /* 0x001e220000209000 */
[----:B------:R-:W1:Y:S01]  /*1190*/  S2R R9, SR_TID.Z ;  /* 0x0000000000097919 */ /* 0x000e620000002300 */
[----:B------:R-:W-:Y:S01]  /*11a0*/  ISETP.NE.U32.AND P2, PT, R5, RZ, PT ;  /* 0x000000ff0500720c */ /* 0x000fe20003f45070 */
[----:B------:R-:W-:Y:S01]  /*11b0*/  IMAD.MOV.U32 R16, RZ, RZ, c[0x0][0x180] ;  /* 0x00006000ff107624 */ /* 0x000fe200078e00ff */
[----:B------:R-:W-:Y:S01]  /*11c0*/  BSSY B2, `(.L_x_426) ;  /* 0x0000061000027945 */ /* 0x000fe20003800000 */
[----:B------:R-:W2:Y:S03]  /*11d0*/  S2R R12, SR_TID.Y ;  /* 0x00000000000c7919 */ /* 0x000ea60000002200 */
[----:B------:R-:W-:Y:S01]  /*11e0*/  IADD3 R16, R16, -0x1, RZ ;  /* 0xffffffff10107810 */ /* 0x000fe20007ffe0ff */
[----:B------:R-:W3:Y:S01]  /*11f0*/  S2R R11, SR_TID.X ;  /* 0x00000000000b7919 */ /* 0x000ee20000002100 */
[----:B0-----:R-:W0:Y:S01]  /*1200*/  MUFU.RCP R3, R3 ;  /* 0x0000000300037308 */ /* 0x001e220000001000 */
[----:B-1----:R-:W-:Y:S01]  /*1210*/  IADD3 R0, R9, c[0x0][0x8], RZ ;  /* 0x0000020009007a10 */ /* 0x002fe20007ffe0ff */
[----:B------:R-:W-:-:S04]  /*1220*/  IMAD.MOV R9, RZ, RZ, -R5 ;  /* 0x000000ffff097224 */ /* 0x000fc800078e0a05 */
[----:B--2---:R-:W-:Y:S01]  /*1230*/  IMAD R0, R0, c[0x0][0x4], R12 ;  /* 0x0000010000007a24 */ /* 0x004fe200078e020c */
[----:B0-----:R-:W-:-:S03]  /*1240*/  IADD3 R6, R3, 0xffffffe, RZ ;  /* 0x0ffffffe03067810 */ /* 0x001fc60007ffe0ff */
[----:B---3--:R-:W-:Y:S01]  /*1250*/  IMAD R0, R0, c[0x0][0x0], R11 ;  /* 0x0000000000007a24 */ /* 0x008fe200078e020b */
[----:B------:R0:W1:Y:S04]  /*1260*/  F2I.FTZ.U32.TRUNC.NTZ R7, R6 ;  /* 0x0000000600077305 */ /* 0x000068000021f000 */
[----:B------:R-:W-:-:S04]  /*1270*/  LOP3.LUT R0, RZ, R0, RZ, 0x33, !PT ;  /* 0x00000000ff007212 */ /* 0x000fc800078e33ff */
[----:B------:R-:W-:Y:S01]  /*1280*/  IADD3 R0, R0, c[0x0][0x180], R5 ;  /* 0x0000600000007a10 */ /* 0x000fe20007ffe005 */
[----:B0-----:R-:W-:Y:S02]  /*1290*/  IMAD.MOV.U32 R6, RZ, RZ, RZ ;  /* 0x000000ffff067224 */ /* 0x001fe400078e00ff */
[----:B-1----:R-:W-:-:S04]  /*12a0*/  IMAD R9, R9, R7, RZ ;  /* 0x0000000709097224 */ /* 0x002fc800078e02ff */
[----:B------:R-:W-:-:S06]  /*12b0*/  IMAD.HI.U32 R9, R7, R9, R6 ;  /* 0x0000000907097227 */ /* 0x000fcc00078e0006 */
[----:B------:R-:W-:-:S04]  /*12c0*/  IMAD.HI.U32 R14, R9, R0, RZ ;  /* 0x00000000090e7227 */ /* 0x000fc800078e00ff */
[----:B------:R-:W-:-:S04]  /*12d0*/  IMAD.MOV R3, RZ, RZ, -R14 ;  /* 0x000000ffff037224 */ /* 0x000fc800078e0a0e */
[----:B------:R-:W-:Y:S02]  /*12e0*/  IMAD R0, R5, R3, R0 ;  /* 0x0000000305007224 */ /* 0x000fe400078e0200 */
[----:B------:R-:W-:-:S03]  /*12f0*/  IMAD.MOV.U32 R3, RZ, RZ, R2 ;  /* 0x000000ffff037224 */ /* 0x000fc600078e0002 */
[----:B------:R-:W-:-:S13]  /*1300*/  ISETP.GE.U32.AND P0, PT, R0, R5, PT ;  /* 0x000000050000720c */ /* 0x000fda0003f06070 */
[----:B------:R-:W-:Y:S01]  /*1310*/  @P0 IMAD.IADD R0, R0, 0x1, -R5 ;  /* 0x0000000100000824 */ /* 0x000fe200078e0a05 */
[----:B------:R-:W-:-:S04]  /*1320*/  @P0 IADD3 R14, R14, 0x1, RZ ;  /* 0x000000010e0e0810 */ /* 0x000fc80007ffe0ff */
[----:B------:R-:W-:-:S13]  /*1330*/  ISETP.GE.U32.AND P1, PT, R0, R5, PT ;  /* 0x000000050000720c */ /* 0x000fda0003f26070 */
[----:B------:R-:W-:Y:S02]  /*1340*/  @P1 IADD3 R14, R14, 0x1, RZ ;  /* 0x000000010e0e1810 */ /* 0x000fe40007ffe0ff */
[----:B------:R-:W-:-:S04]  /*1350*/  @!P2 LOP3.LUT R14, RZ, R5, RZ, 0x33, !PT ;  /* 0x00000005ff0ea212 */ /* 0x000fc800078e33ff */
[----:B------:R-:W-:-:S04]  /*1360*/  IADD3 R0, R14, 0x1, RZ ;  /* 0x000000010e007810 */ /* 0x000fc80007ffe0ff */
[----:B------:R-:W-:-:S13]  /*1370*/  LOP3.LUT P0, R4, R0, 0x3, RZ, 0xc0, !PT ;  /* 0x0000000300047812 */ /* 0x000fda000780c0ff */
[----:B------:R-:W-:Y:S05]  /*1380*/  @!P0 BRA `(.L_x_427) ;  /* 0x0000044000008947 */ /* 0x000fea0003800000 */
[----:B------:R-:W-:-:S03]  /*1390*/  IMAD.MOV.U32 R3, RZ, RZ, R2 ;  /* 0x000000ffff037224 */ /* 0x000fc600078e0002 */
.L_x_430:
[----:B------:R-:W-:Y:S01]  /*13a0*/  IABS R0, c[0x0][0x180] ;  /* 0x0000600000007a13 */ /* 0x000fe20000000000 */
[----:B------:R-:W-:Y:S01]  /*13b0*/  BSSY B3, `(.L_x_428) ;  /* 0x000003d000037945 */ /* 0x000fe20003800000 */
[----:B-1----:R-:W-:Y:S02]  /*13c0*/  IADD3 R9, R3, 0x1, RZ ;  /* 0x0000000103097810 */ /* 0x002fe40007ffe0ff */
[----:B0-----:R-:W0:Y:S01]  /*13d0*/  I2F.RP R10, R0 ;  /* 0x00000000000a7306 */ /* 0x001e220000209400 */
[----:B------:R-:W-:Y:S02]  /*13e0*/  IADD3 R4, R4, -0x1, RZ ;  /* 0xffffffff04047810 */ /* 0x000fe40007ffe0ff */
[----:B------:R-:W-:Y:S02]  /*13f0*/  IMAD R8, R9, c[0x0][0x178], R16 ;  /* 0x00005e0009087a24 */ /* 0x000fe400078e0210 */
[----:B------:R-:W-:-:S03]  /*1400*/  IMAD R9, R3, c[0x0][0x178], RZ ;  /* 0x00005e0003097a24 */ /* 0x000fc600078e02ff */
[----:B------:R-:W-:Y:S02]  /*1410*/  IABS R12, R8 ;  /* 0x00000008000c7213 */ /* 0x000fe40000000000 */
[----:B------:R-:W-:Y:S02]  /*1420*/  IABS R13, R9 ;  /* 0x00000009000d7213 */ /* 0x000fe40000000000 */
[----:B------:R-:W-:Y:S02]  /*1430*/  LOP3.LUT R8, R8, c[0x0][0x180], RZ, 0x3c, !PT ;  /* 0x0000600008087a12 */ /* 0x000fe400078e3cff */
[----:B------:R-:W-:Y:S01]  /*1440*/  LOP3.LUT R9, R9, c[0x0][0x180], RZ, 0x3c, !PT ;  /* 0x0000600009097a12 */ /* 0x000fe200078e3cff */
[----:B0-----:R-:W0:Y:S01]  /*1450*/  MUFU.RCP R10, R10 ;  /* 0x0000000a000a7308 */ /* 0x001e220000001000 */
[----:B------:R-:W-:Y:S02]  /*1460*/  ISETP.GE.AND P3, PT, R8, RZ, PT ;  /* 0x000000ff0800720c */ /* 0x000fe40003f66270 */
[----:B------:R-:W-:-:S02]  /*1470*/  ISETP.GE.AND P5, PT, R9, RZ, PT ;  /* 0x000000ff0900720c */ /* 0x000fc40003fa6270 */
[----:B0-----:R-:W-:-:S04]  /*1480*/  IADD3 R6, R10, 0xffffffe, RZ ;  /* 0x0ffffffe0a067810 */ /* 0x001fc80007ffe0ff */
[----:B------:R0:W1:Y:S02]  /*1490*/  F2I.FTZ.U32.TRUNC.NTZ R7, R6 ;  /* 0x0000000600077305 */ /* 0x000064000021f000 */
[----:B0-----:R-:W-:Y:S02]  /*14a0*/  IMAD.MOV.U32 R6, RZ, RZ, RZ ;  /* 0x000000ffff067224 */ /* 0x001fe400078e00ff */
[----:B-1----:R-:W-:-:S04]  /*14b0*/  IMAD.MOV R11, RZ, RZ, -R7 ;  /* 0x000000ffff0b7224 */ /* 0x002fc800078e0a07 */
[----:B------:R-:W-:-:S04]  /*14c0*/  IMAD R11, R11, R0, RZ ;  /* 0x000000000b0b7224 */ /* 0x000fc800078e02ff */
[----:B------:R-:W-:-:S04]  /*14d0*/  IMAD.HI.U32 R7, R7, R11, R6 ;  /* 0x0000000b07077227 */ /* 0x000fc800078e0006 */
        /* <DEDUP_REMOVED lines=18> */
[----:B------:R-:W-:Y:S02]  /*1600*/  @P1 IADD3 R10, R10, 0x1, RZ ;  /* 0x000000010a0a1810 */ /* 0x000fe40007ffe0ff */
[----:B------:R-:W-:Y:S01]  /*1610*/  ISETP.NE.AND P0, PT, RZ, c[0x0][0x180], PT ;  /* 0x00006000ff007a0c */ /* 0x000fe20003f05270 */
[----:B------:R-:W-:Y:S01]  /*1620*/  @!P3 IMAD.MOV R6, RZ, RZ, -R6 ;  /* 0x000000ffff06b224 */ /* 0x000fe200078e0a06 */
[----:B------:R-:W-:Y:S01]  /*1630*/  ISETP.NE.AND P1, PT, R4, RZ, PT ;  /* 0x000000ff0400720c */ /* 0x000fe20003f25270 */
[----:B------:R-:W-:-:S03]  /*1640*/  @!P5 IMAD.MOV R10, RZ, RZ, -R10 ;  /* 0x000000ffff0ad224 */ /* 0x000fc600078e0a0a */
[C---:B------:R-:W-:Y:S02]  /*1650*/  SEL R6, R7.reuse, R6, !P0 ;  /* 0x0000000607067207 */ /* 0x040fe40004000000 */
[----:B------:R-:W-:-:S05]  /*1660*/  SEL R7, R7, R10, !P0 ;  /* 0x0000000a07077207 */ /* 0x000fca0004000000 */
[----:B------:R-:W-:-:S06]  /*1670*/  IMAD.IADD R10, R6, 0x1, -R7 ;  /* 0x00000001060a7824 */ /* 0x000fcc00078e0a07 */
[----:B------:R-:W0:Y:S08]  /*1680*/  I2F.F64 R10, R10 ;  /* 0x0000000a000a7312 */ /* 0x000e300000201c00 */
[----:B0-----:R-:W0:Y:S01]  /*1690*/  MUFU.RCP64H R7, R11 ;  /* 0x0000000b00077308 */ /* 0x001e220000001800 */
[----:B------:R-:W-:-:S04]  /*16a0*/  IADD3 R6, R11, 0x300402, RZ ;  /* 0x003004020b067810 */ /* 0x000fc80007ffe0ff */
[----:B------:R-:W-:Y:S02]  /*16b0*/  FSETP.GEU.AND P0, PT, |R6|, 5.8789094863358348022e-39, PT ;  /* 0x004004020600780b */ /* 0x000fe40003f0e200 */
[----:B0-----:R-:W0:-:S06]  /*16c0*/  DFMA R8, -R10, R6, 1 ;  /* 0x3ff000000a08742b */ /* 0x001e0c0000000106 */
[----:B0-----:R-:W0:-:S06]  /*16d0*/  DFMA R8, R8, R8, R8 ;  /* 0x000000080808722b */ /* 0x001e0c0000000008 */
[----:B0-----:R-:W0:-:S06]  /*16e0*/  DFMA R8, R6, R8, R6 ;  /* 0x000000080608722b */ /* 0x001e0c0000000006 */
[----:B0-----:R-:W0:-:S06]  /*16f0*/  DFMA R12, -R10, R8, 1 ;  /* 0x3ff000000a0c742b */ /* 0x001e0c0000000108 */
[----:B0-----:R0:W1:Y:S01]  /*1700*/  DFMA R8, R8, R12, R8 ;  /* 0x0000000c0808722b */ /* 0x0010620000000008 */
[----:B------:R-:W-:Y:S05]  /*1710*/  @P0 BRA `(.L_x_429) ;  /* 0x0000006000000947 */ /* 0x000fea0003800000 */
[----:B------:R-:W-:Y:S01]  /*1720*/  LOP3.LUT R0, R11, 0x7fffffff, RZ, 0xc0, !PT ;  /* 0x7fffffff0b007812 */ /* 0x000fe200078ec0ff */
[----:B------:R-:W-:Y:S02]  /*1730*/  IMAD.MOV.U32 R6, RZ, RZ, R10 ;  /* 0x000000ffff067224 */ /* 0x000fe400078e000a */
[----:B------:R-:W-:Y:S01]  /*1740*/  IMAD.MOV.U32 R7, RZ, RZ, R11 ;  /* 0x000000ffff077224 */ /* 0x000fe200078e000b */
[----:B------:R-:W-:Y:S02]  /*1750*/  IADD3 R10, R0, -0x100000, RZ ;  /* 0xfff00000000a7810 */ /* 0x000fe40007ffe0ff */
[----:B------:R-:W-:Y:S02]  /*1760*/  MOV R0, 0x1780 ;  /* 0x0000178000007802 */ /* 0x000fe40000000f00 */
[----:B01----:R-:W-:Y:S05]  /*1770*/  CALL.REL.NOINC `($__internal_10_$__cuda_sm20_dblrcp_rn_slowpath_v3) ;  /* 0x000036b000007944 */ /* 0x003fea0003c00000 */
.L_x_429:
[----:B------:R-:W-:Y:S05]  /*1780*/  BSYNC B3 ;  /* 0x0000000000037941 */ /* 0x000fea0003800000 */
.L_x_428:
[----:B------:R-:W-:Y:S01]  /*1790*/  IADD3 R7, R3, c[0x0][0x184], RZ ;  /* 0x0000610003077a10 */ /* 0x000fe20007ffe0ff */
[----:B------:R-:W-:-:S04]  /*17a0*/  IMAD.IADD R3, R5, 0x1, R3 ;  /* 0x0000000105037824 */ /* 0x000fc800078e0203 */
[----:B-1----:R1:W-:Y:S01]  /*17b0*/  STS.64 [R7.X8+UR4], R8 ;  /* 0x0000000807007988 */ /* 0x0023e20008008a04 */
[----:B------:R-:W-:Y:S05]  /*17c0*/  @P1 BRA `(.L_x_430) ;  /* 0xfffffbd000001947 */ /* 0x000fea000383ffff */
.L_x_427:
[----:B------:R-:W-:Y:S05]  /*17d0*/  BSYNC B2 ;  /* 0x0000000000027941 */ /* 0x000fea0003800000 */
.L_x_426:
[----:B------:R-:W-:-:S13]  /*17e0*/  ISETP.GE.U32.AND P0, PT, R14, 0x3, PT ;  /* 0x000000030e00780c */ /* 0x000fda0003f06070 */
[----:B------:R-:W-:Y:S05]  /*17f0*/  @!P0 BRA `(.L_x_425) ;  /* 0x0000104000008947 */ /* 0x000fea0003800000 */
[----:B------:R-:W-:Y:S01]  /*1800*/  IMAD.MOV.U32 R6, RZ, RZ, c[0x0][0x17c] ;  /* 0x00005f00ff067624 */ /* 0x000fe200078e00ff */
[----:B------:R-:W-:Y:S01]  /*1810*/  IADD3 R4, R3, c[0x0][0x184], RZ ;  /* 0x0000610003047a10 */ /* 0x000fe20007ffe0ff */
[----:B------:R-:W-:Y:S02]  /*1820*/  IMAD.MOV.U32 R0, RZ, RZ, c[0x0][0x8] ;  /* 0x00000200ff007624 */ /* 0x000fe400078e00ff */
[----:B------:R-:W-:Y:S02]  /*1830*/  IMAD.SHL.U32 R6, R6, 0x2, RZ ;  /* 0x0000000206067824 */ /* 0x000fe400078e00ff */
[----:B------:R-:W-:Y:S02]  /*1840*/  IMAD R0, R0, c[0x0][0x4], RZ ;  /* 0x0000010000007a24 */ /* 0x000fe400078e02ff */
[----:B------:R-:W-:Y:S02]  /*1850*/  IMAD.U32 R4, R4, 0x2, R6 ;  /* 0x0000000204047824 */ /* 0x000fe400078e0006 */
[----:B------:R-:W-:-:S02]  /*1860*/  IMAD R14, R0, c[0x0][0x0], RZ ;  /* 0x00000000000e7a24 */ /* 0x000fc400078e02ff */
[----:B------:R-:W-:Y:S02]  /*1870*/  IMAD.SHL.U32 R4, R4, 0x4, RZ ;  /* 0x0000000404047824 */ /* 0x000fe400078e00ff */
.L_x_439:
[----:B------:R-:W-:Y:S01]  /*1880*/  IABS R0, c[0x0][0x180] ;  /* 0x0000600000007a13 */ /* 0x000fe20000000000 */
[----:B------:R-:W-:Y:S01]  /*1890*/  BSSY B2, `(.L_x_431) ;  /* 0x000003a000027945 */ /* 0x000fe20003800000 */
[----:B-1----:R-:W-:Y:S02]  /*18a0*/  IADD3 R9, R3, 0x1, RZ ;  /* 0x0000000103097810 */ /* 0x002fe40007ffe0ff */
[----:B------:R-:W1:Y:S03]  /*18b0*/  I2F.RP R10, R0 ;  /* 0x00000000000a7306 */ /* 0x000e660000209400 */
[----:B------:R-:W-:Y:S02]  /*18c0*/  IMAD R8, R9, c[0x0][0x178], R16 ;  /* 0x00005e0009087a24 */ /* 0x000fe400078e0210 */
[----:B------:R-:W-:-:S03]  /*18d0*/  IMAD R9, R3, c[0x0][0x178], RZ ;  /* 0x00005e0003097a24 */ /* 0x000fc600078e02ff */
[----:B0-----:R-:W-:Y:S02]  /*18e0*/  IABS R12, R8 ;  /* 0x00000008000c7213 */ /* 0x001fe40000000000 */
[----:B------:R-:W-:Y:S02]  /*18f0*/  IABS R13, R9 ;  /* 0x00000009000d7213 */ /* 0x000fe40000000000 */
[----:B------:R-:W-:Y:S02]  /*1900*/  LOP3.LUT R9, R9, c[0x0][0x180], RZ, 0x3c, !PT ;  /* 0x0000600009097a12 */ /* 0x000fe400078e3cff */
[----:B------:R-:W-:Y:S01]  /*1910*/  LOP3.LUT R8, R8, c[0x0][0x180], RZ, 0x3c, !PT ;  /* 0x0000600008087a12 */ /* 0x000fe200078e3cff */
[----:B-1----:R-:W0:Y:S01]  /*1920*/  MUFU.RCP R10, R10 ;  /* 0x0000000a000a7308 */ /* 0x002e220000001000 */
[----:B------:R-:W-:Y:S02]  /*1930*/  ISETP.GE.AND P5, PT, R9, RZ, PT ;  /* 0x000000ff0900720c */ /* 0x000fe40003fa6270 */
[----:B------:R-:W-:-:S02]  /*1940*/  ISETP.GE.AND P3, PT, R8, RZ, PT ;  /* 0x000000ff0800720c */ /* 0x000fc40003f66270 */
[----:B------:R-:W-:Y:S02]  /*1950*/  LOP3.LUT R9, RZ, c[0x0][0x180], RZ, 0x33, !PT ;  /* 0x00006000ff097a12 */ /* 0x000fe400078e33ff */
[----:B0-----:R-:W-:-:S04]  /*1960*/  IADD3 R6, R10, 0xffffffe, RZ ;  /* 0x0ffffffe0a067810 */ /* 0x001fc80007ffe0ff */
[----:B------:R0:W1:Y:S02]  /*1970*/  F2I.FTZ.U32.TRUNC.NTZ R7, R6 ;  /* 0x0000000600077305 */ /* 0x000064000021f000 */
[----:B0-----:R-:W-:Y:S02]  /*1980*/  IMAD.MOV.U32 R6, RZ, RZ, RZ ;  /* 0x000000ffff067224 */ /* 0x001fe400078e00ff */
[----:B-1----:R-:W-:-:S04]  /*1990*/  IMAD.MOV R11, RZ, RZ, -R7 ;  /* 0x000000ffff0b7224 */ /* 0x002fc800078e0a07 */
[----:B------:R-:W-:-:S04]  /*19a0*/  IMAD R11, R11, R0, RZ ;  /* 0x000000000b0b7224 */ /* 0x000fc800078e02ff */
[----:B------:R-:W-:-:S04]  /*19b0*/  IMAD.HI.U32 R10, R7, R11, R6 ;  /* 0x0000000b070a7227 */ /* 0x000fc800078e0006 */
[----:B------:R-:W-:-:S04]  /*19c0*/  IMAD.MOV.U32 R7, RZ, RZ, R12 ;  /* 0x000000ffff077224 */ /* 0x000fc800078e000c */
        /* <DEDUP_REMOVED lines=16> */
[----:B------:R-:W-:Y:S01]  /*1ad0*/  ISETP.NE.AND P0, PT, RZ, c[0x0][0x180], PT ;  /* 0x00006000ff007a0c */ /* 0x000fe20003f05270 */
[----:B------:R-:W-:Y:S02]  /*1ae0*/  @!P3 IMAD.MOV R6, RZ, RZ, -R6 ;  /* 0x000000ffff06b224 */ /* 0x000fe400078e0a06 */
        /* <DEDUP_REMOVED lines=20> */
.L_x_432:
[----:B------:R-:W-:Y:S05]  /*1c30*/  BSYNC B2 ;  /* 0x0000000000027941 */ /* 0x000fea0003800000 */
.L_x_431:
[----:B------:R-:W-:Y:S01]  /*1c40*/  IABS R0, c[0x0][0x180] ;  /* 0x0000600000007a13 */ /* 0x000fe20000000000 */
[----:B------:R-:W-:Y:S01]  /*1c50*/  IMAD.IADD R3, R5, 0x1, R3 ;  /* 0x0000000105037824 */ /* 0x000fe200078e0203 */
[----:B-1----:R1:W-:Y:S01]  /*1c60*/  STS.64 [R4], R8 ;  /* 0x0000000804007388 */ /* 0x0023e20000000a00 */
[----:B------:R-:W-:Y:S01]  /*1c70*/  BSSY B2, `(.L_x_433) ;  /* 0x0000039000027945 */ /* 0x000fe20003800000 */
[----:B0-----:R-:W0:Y:S02]  /*1c80*/  I2F.RP R12, R0 ;  /* 0x00000000000c7306 */ /* 0x001e240000209400 */
[----:B------:R-:W-:-:S05]  /*1c90*/  IADD3 R11, R3, 0x1, RZ ;  /* 0x00000001030b7810 */ /* 0x000fca0007ffe0ff */
[----:B------:R-:W-:Y:S02]  /*1ca0*/  IMAD R10, R11, c[0x0][0x178], R16 ;  /* 0x00005e000b0a7a24 */ /* 0x000fe400078e0210 */
[----:B------:R-:W-:-:S03]  /*1cb0*/  IMAD R11, R3, c[0x0][0x178], RZ ;  /* 0x00005e00030b7a24 */ /* 0x000fc600078e02ff */
[----:B------:R-:W-:Y:S02]  /*1cc0*/  IABS R17, R10 ;  /* 0x0000000a00117213 */ /* 0x000fe40000000000 */
[----:B------:R-:W-:Y:S01]  /*1cd0*/  IABS R18, R11 ;  /* 0x0000000b00127213 */ /* 0x000fe20000000000 */
[----:B0-----:R-:W0:Y:S01]  /*1ce0*/  MUFU.RCP R12, R12 ;  /* 0x0000000c000c7308 */ /* 0x001e220000001000 */
[----:B------:R-:W-:Y:S02]  /*1cf0*/  LOP3.LUT R11, R11, c[0x0][0x180], RZ, 0x3c, !PT ;  /* 0x000060000b0b7a12 */ /* 0x000fe400078e3cff */
[----:B------:R-:W-:Y:S02]  /*1d00*/  LOP3.LUT R10, R10, c[0x0][0x180], RZ, 0x3c, !PT ;  /* 0x000060000a0a7a12 */ /* 0x000fe400078e3cff */
[----:B------:R-:W-:Y:S02]  /*1d10*/  ISETP.GE.AND P5, PT, R11, RZ, PT ;  /* 0x000000ff0b00720c */ /* 0x000fe40003fa6270 */
[----:B------:R-:W-:-:S02]  /*1d20*/  ISETP.GE.AND P3, PT, R10, RZ, PT ;  /* 0x000000ff0a00720c */ /* 0x000fc40003f66270 */
[----:B------:R-:W-:Y:S02]  /*1d30*/  LOP3.LUT R11, RZ, c[0x0][0x180], RZ, 0x33, !PT ;  /* 0x00006000ff0b7a12 */ /* 0x000fe400078e33ff */
[----:B0-----:R-:W-:-:S04]  /*1d40*/  IADD3 R6, R12, 0xffffffe, RZ ;  /* 0x0ffffffe0c067810 */ /* 0x001fc80007ffe0ff */
[----:B------:R0:W2:Y:S02]  /*1d50*/  F2I.FTZ.U32.TRUNC.NTZ R7, R6 ;  /* 0x0000000600077305 */ /* 0x0000a4000021f000 */
[----:B0-----:R-:W-:Y:S02]  /*1d60*/  IMAD.MOV.U32 R6, RZ, RZ, RZ ;  /* 0x000000ffff067224 */ /* 0x001fe400078e00ff */
[----:B--2---:R-:W-:-:S04]  /*1d70*/  IMAD.MOV R13, RZ, RZ, -R7 ;  /* 0x000000ffff0d7224 */ /* 0x004fc800078e0a07 */
        /* <DEDUP_REMOVED lines=32> */
[----:B0-----:R-:W1:-:S06]  /*1f80*/  DFMA R10, R12, R10, R12 ;  /* 0x0000000a0c0a722b */ /* 0x001e4c000000000c */
[----:B-1----:R-:W0:-:S06]  /*1f90*/  DFMA R8, -R6, R10, 1 ;  /* 0x3ff000000608742b */ /* 0x002e0c000000010a */
[----:B0-----:R0:W1:Y:S01]  /*1fa0*/  DFMA R8, R10, R8, R10 ;  /* 0x000000080a08722b */ /* 0x001062000000000a */
[----:B------:R-:W-:Y:S05]  /*1fb0*/  @P0 BRA `(.L_x_434) ;  /* 0x0000004000000947 */ /* 0x000fea0003800000 */
[----:B0-----:R-:W-:Y:S02]  /*1fc0*/  LOP3.LUT R10, R7, 0x7fffffff, RZ, 0xc0, !PT ;  /* 0x7fffffff070a7812 */ /* 0x001fe400078ec0ff */
[----:B------:R-:W-:Y:S02]  /*1fd0*/  MOV R0, 0x2000 ;  /* 0x0000200000007802 */ /* 0x000fe40000000f00 */
[----:B------:R-:W-:Y:S02]  /*1fe0*/  IADD3 R10, R10, -0x100000, RZ ;  /* 0xfff000000a0a7810 */ /* 0x000fe40007ffe0ff */
[----:B-1----:R-:W-:Y:S05]  /*1ff0*/  CALL.REL.NOINC `($__internal_10_$__cuda_sm20_dblrcp_rn_slowpath_v3) ;  /* 0x00002e3000007944 */ /* 0x002fea0003c00000 */
.L_x_434:
[----:B------:R-:W-:Y:S05]  /*2000*/  BSYNC B2 ;  /* 0x0000000000027941 */ /* 0x000fea0003800000 */
.L_x_433:
[----:B------:R-:W-:Y:S01]  /*2010*/  IABS R0, c[0x0][0x180] ;  /* 0x0000600000007a13 */ /* 0x000fe20000000000 */
[----:B------:R-:W-:Y:S01]  /*2020*/  IMAD.IADD R3, R5, 0x1, R3 ;  /* 0x0000000105037824 */ /* 0x000fe200078e0203 */
[----:B------:R-:W-:Y:S01]  /*2030*/  BSSY B2, `(.L_x_435) ;  /* 0x000003b000027945 */ /* 0x000fe20003800000 */
[----:B------:R-:W-:Y:S01]  /*2040*/  IMAD R4, R14, 0x8, R4 ;  /* 0x000000080e047824 */ /* 0x000fe200078e0204 */
[----:B------:R-:W2:Y:S02]  /*2050*/  I2F.RP R12, R0 ;  /* 0x00000000000c7306 */ /* 0x000ea40000209400 */
[----:B0-----:R-:W-:-:S02]  /*2060*/  IADD3 R11, R3, 0x1, RZ ;  /* 0x00000001030b7810 */ /* 0x001fc40007ffe0ff */
[----:B-1----:R0:W-:Y:S03]  /*2070*/  STS.64 [R4], R8 ;  /* 0x0000000804007388 */ /* 0x0021e60000000a00 */
[----:B------:R-:W-:Y:S02]  /*2080*/  IMAD R10, R11, c[0x0][0x178], R16 ;  /* 0x00005e000b0a7a24 */ /* 0x000fe400078e0210 */
[----:B------:R-:W-:-:S03]  /*2090*/  IMAD R11, R3, c[0x0][0x178], RZ ;  /* 0x00005e00030b7a24 */ /* 0x000fc600078e02ff */
[----:B------:R-:W-:Y:S02]  /*20a0*/  IABS R17, R10 ;  /* 0x0000000a00117213 */ /* 0x000fe40000000000 */
[----:B------:R-:W-:Y:S01]  /*20b0*/  IABS R18, R11 ;  /* 0x0000000b00127213 */ /* 0x000fe20000000000 */
[----:B--2---:R-:W1:Y:S01]  /*20c0*/  MUFU.RCP R12, R12 ;  /* 0x0000000c000c7308 */ /* 0x004e620000001000 */
[----:B------:R-:W-:Y:S02]  /*20d0*/  LOP3.LUT R11, R11, c[0x0][0x180], RZ, 0x3c, !PT ;  /* 0x000060000b0b7a12 */ /* 0x000fe400078e3cff */
[----:B------:R-:W-:Y:S02]  /*20e0*/  LOP3.LUT R10, R10, c[0x0][0x180], RZ, 0x3c, !PT ;  /* 0x000060000a0a7a12 */ /* 0x000fe400078e3cff */
[----:B------:R-:W-:Y:S02]  /*20f0*/  ISETP.GE.AND P5, PT, R11, RZ, PT ;  /* 0x000000ff0b00720c */ /* 0x000fe40003fa6270 */
[----:B------:R-:W-:-:S02]  /*2100*/  ISETP.GE.AND P3, PT, R10, RZ, PT ;  /* 0x000000ff0a00720c */ /* 0x000fc40003f66270 */
[----:B------:R-:W-:Y:S02]  /*2110*/  LOP3.LUT R11, RZ, c[0x0][0x180], RZ, 0x33, !PT ;  /* 0x00006000ff0b7a12 */ /* 0x000fe400078e33ff */
[----:B-1----:R-:W-:-:S04]  /*2120*/  IADD3 R6, R12, 0xffffffe, RZ ;  /* 0x0ffffffe0c067810 */ /* 0x002fc80007ffe0ff */
[----:B------:R1:W2:Y:S02]  /*2130*/  F2I.FTZ.U32.TRUNC.NTZ R7, R6 ;  /* 0x0000000600077305 */ /* 0x0002a4000021f000 */
[----:B-1----:R-:W-:Y:S02]  /*2140*/  IMAD.MOV.U32 R6, RZ, RZ, RZ ;  /* 0x000000ffff067224 */ /* 0x002fe400078e00ff */
        /* <DEDUP_REMOVED lines=27> */
[----:B------:R-:W1:Y:S08]  /*2300*/  I2F.F64 R6, R6 ;  /* 0x0000000600067312 */ /* 0x000e700000201c00 */
[----:B-1----:R-:W1:Y:S01]  /*2310*/  MUFU.RCP64H R11, R7 ;  /* 0x00000007000b7308 */ /* 0x002e620000001800 */
[----:B------:R-:W-:-:S04]  /*2320*/  IADD3 R10, R7, 0x300402, RZ ;  /* 0x00300402070a7810 */ /* 0x000fc80007ffe0ff */
[----:B------:R-:W-:Y:S02]  /*2330*/  FSETP.GEU.AND P0, PT, |R10|, 5.8789094863358348022e-39, PT ;  /* 0x004004020a00780b */ /* 0x000fe40003f0e200 */
[----:B-1----:R-:W1:-:S06]  /*2340*/  DFMA R12, -R6, R10, 1 ;  /* 0x3ff00000060c742b */ /* 0x002e4c000000010a */
[----:B-1----:R-:W1:-:S06]  /*2350*/  DFMA R12, R12, R12, R12 ;  /* 0x0000000c0c0c722b */ /* 0x002e4c000000000c */
[----:B-1----:R-:W0:-:S06]  /*2360*/  DFMA R12, R10, R12, R10 ;  /* 0x0000000c0a0c722b */ /* 0x002e0c000000000a */
[----:B0-----:R-:W0:-:S06]  /*2370*/  DFMA R8, -R6, R12, 1 ;  /* 0x3ff000000608742b */ /* 0x001e0c000000010c */
[----:B0-----:R0:W1:Y:S01]  /*2380*/  DFMA R8, R12, R8, R12 ;  /* 0x000000080c08722b */ /* 0x001062000000000c */
[----:B------:R-:W-:Y:S05]  /*2390*/  @P0 BRA `(.L_x_436) ;  /* 0x0000004000000947 */ /* 0x000fea0003800000 */
[----:B------:R-:W-:Y:S02]  /*23a0*/  LOP3.LUT R10, R7, 0x7fffffff, RZ, 0xc0, !PT ;  /* 0x7fffffff070a7812 */ /* 0x000fe400078ec0ff */
[----:B------:R-:W-:Y:S02]  /*23b0*/  MOV R0, 0x23e0 ;  /* 0x000023e000007802 */ /* 0x000fe40000000f00 */
[----:B------:R-:W-:Y:S02]  /*23c0*/  IADD3 R10, R10, -0x100000, RZ ;  /* 0xfff000000a0a7810 */ /* 0x000fe40007ffe0ff */
[----:B01----:R-:W-:Y:S05]  /*23d0*/  CALL.REL.NOINC `($__internal_10_$__cuda_sm20_dblrcp_rn_slowpath_v3) ;  /* 0x00002a5000007944 */ /* 0x003fea0003c00000 */
.L_x_436:
[----:B------:R-:W-:Y:S05]  /*23e0*/  BSYNC B2 ;  /* 0x0000000000027941 */ /* 0x000fea0003800000 */
.L_x_435:
[----:B------:R-:W-:Y:S01]  /*23f0*/  IABS R0, c[0x0][0x180] ;  /* 0x0000600000007a13 */ /* 0x000fe20000000000 */
[----:B------:R-:W-:Y:S01]  /*2400*/  IMAD.IADD R3, R5, 0x1, R3 ;  /* 0x0000000105037824 */ /* 0x000fe200078e0203 */
[----:B------:R-:W-:Y:S01]  /*2410*/  BSSY B2, `(.L_x_437) ;  /* 0x000003b000027945 */ /* 0x000fe20003800000 */
[----:B------:R-:W-:Y:S01]  /*2420*/  IMAD R4, R14, 0x8, R4 ;  /* 0x000000080e047824 */ /* 0x000fe200078e0204 */
[----:B0-----:R-:W0:Y:S02]  /*2430*/  I2F.RP R12, R0 ;  /* 0x00000000000c7306 */ /* 0x001e240000209400 */
[----:B------:R-:W-:-:S02]  /*2440*/  IADD3 R11, R3, 0x1, RZ ;  /* 0x00000001030b7810 */ /* 0x000fc40007ffe0ff */
[----:B-1----:R1:W-:Y:S03]  /*2450*/  STS.64 [R4], R8 ;  /* 0x0000000804007388 */ /* 0x0023e60000000a00 */
        /* <DEDUP_REMOVED lines=50> */
[----:B------:R-:W-:Y:S02]  /*2780*/  LOP3.LUT R10, R7, 0x7fffffff, RZ, 0xc0, !PT ;  /* 0x7fffffff070a7812 */ /* 0x000fe400078ec0ff */
[----:B------:R-:W-:Y:S02]  /*2790*/  MOV R0, 0x27c0 ;  /* 0x000027c000007802 */ /* 0x000fe40000000f00 */
[----:B------:R-:W-:Y:S02]  /*27a0*/  IADD3 R10, R10, -0x100000, RZ ;  /* 0xfff000000a0a7810 */ /* 0x000fe40007ffe0ff */
[----:B01----:R-:W-:Y:S05]  /*27b0*/  CALL.REL.NOINC `($__internal_10_$__cuda_sm20_dblrcp_rn_slowpath_v3) ;  /* 0x0000267000007944 */ /* 0x003fea0003c00000 */
.L_x_438:
[----:B------:R-:W-:Y:S05]  /*27c0*/  BSYNC B2 ;  /* 0x0000000000027941 */ /* 0x000fea0003800000 */
.L_x_437:
[C---:B------:R-:W-:Y:S02]  /*27d0*/  IMAD R7, R14.reuse, 0x8, R4 ;  /* 0x000000080e077824 */ /* 0x040fe400078e0204 */
[----:B------:R-:W-:Y:S02]  /*27e0*/  IMAD.IADD R3, R5, 0x1, R3 ;  /* 0x0000000105037824 */ /* 0x000fe400078e0203 */
[----:B------:R-:W-:Y:S01]  /*27f0*/  IMAD R4, R14, 0x8, R7 ;  /* 0x000000080e047824 */ /* 0x000fe200078e0207 */
[----:B-1----:R1:W-:Y:S02]  /*2800*/  STS.64 [R7], R8 ;  /* 0x0000000807007388 */ /* 0x0023e40000000a00 */
[----:B------:R-:W-:-:S13]  /*2810*/  ISETP.GE.AND P0, PT, R3, c[0x0][0x180], PT ;  /* 0x0000600003007a0c */ /* 0x000fda0003f06270 */
[----:B-1----:R-:W-:Y:S01]  /*2820*/  @P0 CALL.REL.NOINC `(.L_x_425) ;  /* 0x0000001000000944 */ /* 0x002fe20003c00000 */
[----:B------:R-:W-:Y:S05]  /*2830*/  BRA `(.L_x_439) ;  /* 0xfffff04000007947 */ /* 0x000fea000383ffff */
.L_x_425:
[----:B------:R-:W-:Y:S05]  /*2840*/  BSYNC B1 ;  /* 0x0000000000017941 */ /* 0x000fea0003800000 */
.L_x_424:
[----:B------:R-:W-:Y:S01]  /*2850*/  ISETP.GE.AND P0, PT, R2, c[0x0][0x184], PT ;  /* 0x0000610002007a0c */ /* 0x000fe20003f06270 */
[----:B------:R-:W-:-:S12]  /*2860*/  BSSY B1, `(.L_x_440) ;  /* 0x000016c000017945 */ /* 0x000fd80003800000 */
[----:B------:R-:W-:Y:S05]  /*2870*/  @P0 BRA `(.L_x_441) ;  /* 0x000016a000000947 */ /* 0x000fea0003800000 */
[----:B0-----:R-:W0:Y:S01]  /*2880*/  I2F.U32.RP R3, R5 ;  /* 0x0000000500037306 */ /* 0x001e220000209000 */
[----:B------:R-:W2:Y:S01]  /*2890*/  S2R R0, SR_TID.Z ;  /* 0x0000000000007919 */ /* 0x000ea20000002300 */
[----:B-1----:R-:W-:Y:S01]  /*28a0*/  IMAD.MOV R9, RZ, RZ, -R5 ;  /* 0x000000ffff097224 */ /* 0x002fe200078e0a05 */
[----:B------:R-:W-:Y:S01]  /*28b0*/  ISETP.NE.U32.AND P2, PT, R5, RZ, PT ;  /* 0x000000ff0500720c */ /* 0x000fe20003f45070 */
[----:B------:R-:W-:Y:S01]  /*28c0*/  IMAD.MOV.U32 R16, RZ, RZ, c[0x0][0x184] ;  /* 0x00006100ff107624 */ /* 0x000fe200078e00ff */
[----:B------:R-:W1:Y:S01]  /*28d0*/  S2R R10, SR_TID.Y ;  /* 0x00000000000a7919 */ /* 0x000e620000002200 */
[----:B------:R-:W-:Y:S03]  /*28e0*/  BSSY B2, `(.L_x_442) ;  /* 0x000005e000027945 */ /* 0x000fe60003800000 */
[----:B------:R-:W3:Y:S01]  /*28f0*/  S2R R8, SR_TID.X ;  /* 0x0000000000087919 */ /* 0x000ee20000002100 */
[----:B------:R-:W-:Y:S01]  /*2900*/  IADD3 R16, R16, -0x1, RZ ;  /* 0xffffffff10107810 */ /* 0x000fe20007ffe0ff */
[----:B0-----:R-:W0:Y:S01]  /*2910*/  MUFU.RCP R3, R3 ;  /* 0x0000000300037308 */ /* 0x001e220000001000 */
[----:B--2---:R-:W-:-:S05]  /*2920*/  IADD3 R0, R0, c[0x0][0x8], RZ ;  /* 0x0000020000007a10 */ /* 0x004fca0007ffe0ff */
[----:B-1----:R-:W-:Y:S01]  /*2930*/  IMAD R0, R0, c[0x0][0x4], R10 ;  /* 0x0000010000007a24 */ /* 0x002fe200078e020a */
        /* <DEDUP_REMOVED lines=22> */
.L_x_446:
[----:B------:R-:W-:Y:S01]  /*2aa0*/  IABS R0, c[0x0][0x184] ;  /* 0x0000610000007a13 */ /* 0x000fe20000000000 */
[----:B------:R-:W-:Y:S01]  /*2ab0*/  BSSY B3, `(.L_x_444) ;  /* 0x000003d000037945 */ /* 0x000fe20003800000 */
[----:B------:R-:W-:Y:S02]  /*2ac0*/  IADD3 R9, R3, 0x1, RZ ;  /* 0x0000000103097810 */ /* 0x000fe40007ffe0ff */
        /* <DEDUP_REMOVED lines=59> */
.L_x_445:
[----:B------:R-:W-:Y:S05]  /*2e80*/  BSYNC B3 ;  /* 0x0000000000037941 */ /* 0x000fea0003800000 */
.L_x_444:
[----:B-1----:R1:W-:Y:S02]  /*2e90*/  STS.64 [R3.X8+UR4], R8 ;  /* 0x0000000803007988 */ /* 0x0023e40008008a04 */
[----:B-1----:R-:W-:Y:S01]  /*2ea0*/  IMAD.IADD R3, R5, 0x1, R3 ;  /* 0x0000000105037824 */ /* 0x002fe200078e0203 */
[----:B------:R-:W-:Y:S05]  /*2eb0*/  @P1 BRA `(.L_x_446) ;  /* 0xfffffbe000001947 */ /* 0x000fea000383ffff */
.L_x_443:
[----:B------:R-:W-:Y:S05]  /*2ec0*/  BSYNC B2 ;  /* 0x0000000000027941 */ /* 0x000fea0003800000 */
.L_x_442:
[----:B------:R-:W-:-:S13]  /*2ed0*/  ISETP.GE.U32.AND P0, PT, R14, 0x3, PT ;  /* 0x000000030e00780c */ /* 0x000fda0003f06070 */
[----:B------:R-:W-:Y:S05]  /*2ee0*/  @!P0 BRA `(.L_x_441) ;  /* 0x0000103000008947 */ /* 0x000fea0003800000 */
[----:B------:R-:W-:Y:S02]  /*2ef0*/  IMAD.MOV.U32 R6, RZ, RZ, c[0x0][0x17c] ;  /* 0x00005f00ff067624 */ /* 0x000fe400078e00ff */
[----:B------:R-:W-:Y:S02]  /*2f00*/  IMAD.MOV.U32 R0, RZ, RZ, c[0x0][0x8] ;  /* 0x00000200ff007624 */ /* 0x000fe400078e00ff */
[----:B------:R-:W-:Y:S02]  /*2f10*/  IMAD.SHL.U32 R6, R6, 0x2, RZ ;  /* 0x0000000206067824 */ /* 0x000fe400078e00ff */
[----:B------:R-:W-:Y:S02]  /*2f20*/  IMAD R0, R0, c[0x0][0x4], RZ ;  /* 0x0000010000007a24 */ /* 0x000fe400078e02ff */
[----:B------:R-:W-:Y:S02]  /*2f30*/  IMAD R4, R3, 0x2, R6 ;  /* 0x0000000203047824 */ /* 0x000fe400078e0206 */
[----:B------:R-:W-:-:S02]  /*2f40*/  IMAD R14, R0, c[0x0][0x0], RZ ;  /* 0x00000000000e7a24 */ /* 0x000fc400078e02ff */
[----:B------:R-:W-:Y:S02]  /*2f50*/  IMAD.SHL.U32 R4, R4, 0x4, RZ ;  /* 0x0000000404047824 */ /* 0x000fe400078e00ff */
.L_x_455:
[----:B------:R-:W-:Y:S01]  /*2f60*/  IABS R0, c[0x0][0x184] ;  /* 0x0000610000007a13 */ /* 0x000fe20000000000 */
[----:B------:R-:W-:Y:S01]  /*2f70*/  BSSY B2, `(.L_x_447) ;  /* 0x000003a000027945 */ /* 0x000fe20003800000 */
[----:B------:R-:W-:Y:S02]  /*2f80*/  IADD3 R9, R3, 0x1, RZ ;  /* 0x0000000103097810 */ /* 0x000fe40007ffe0ff */
        /* <DEDUP_REMOVED lines=56> */
.L_x_448:
[----:B------:R-:W-:Y:S05]  /*3310*/  BSYNC B2 ;  /* 0x0000000000027941 */ /* 0x000fea0003800000 */
.L_x_447:
        /* <DEDUP_REMOVED lines=60> */
.L_x_450:
[----:B------:R-:W-:Y:S05]  /*36e0*/  BSYNC B2 ;  /* 0x0000000000027941 */ /* 0x000fea0003800000 */
.L_x_449:
        /* <DEDUP_REMOVED lines=61> */
.L_x_452:
[----:B------:R-:W-:Y:S05]  /*3ac0*/  BSYNC B2 ;  /* 0x0000000000027941 */ /* 0x000fea0003800000 */
.L_x_451:
        /* <DEDUP_REMOVED lines=61> */
.L_x_454:
[----:B------:R-:W-:Y:S05]  /*3ea0*/  BSYNC B2 ;  /* 0x0000000000027941 */ /* 0x000fea0003800000 */
.L_x_453:
[C---:B------:R-:W-:Y:S02]  /*3eb0*/  IMAD R7, R14.reuse, 0x8, R4 ;  /* 0x000000080e077824 */ /* 0x040fe400078e0204 */
[----:B------:R-:W-:Y:S02]  /*3ec0*/  IMAD.IADD R3, R5, 0x1, R3 ;  /* 0x0000000105037824 */ /* 0x000fe400078e0203 */
[----:B------:R-:W-:Y:S01]  /*3ed0*/  IMAD R4, R14, 0x8, R7 ;  /* 0x000000080e047824 */ /* 0x000fe200078e0207 */
[----:B-1----:R1:W-:Y:S02]  /*3ee0*/  STS.64 [R7], R8 ;  /* 0x0000000807007388 */ /* 0x0023e40000000a00 */
[----:B------:R-:W-:-:S13]  /*3ef0*/  ISETP.GE.AND P0, PT, R3, c[0x0][0x184], PT ;  /* 0x0000610003007a0c */ /* 0x000fda0003f06270 */
[----:B-1----:R-:W-:Y:S01]  /*3f00*/  @P0 CALL.REL.NOINC `(.L_x_441) ;  /* 0x0000001000000944 */ /* 0x002fe20003c00000 */
[----:B------:R-:W-:Y:S05]  /*3f10*/  BRA `(.L_x_455) ;  /* 0xfffff04000007947 */ /* 0x000fea000383ffff */
.L_x_441:
[----:B------:R-:W-:Y:S05]  /*3f20*/  BSYNC B1 ;  /* 0x0000000000017941 */ /* 0x000fea0003800000 */
.L_x_440:
[----:B0-----:R-:W0:Y:S01]  /*3f30*/  I2F.U32.RP R3, c[0x0][0x14] ;  /* 0x0000050000037b06 */ /* 0x001e220000209000 */
[----:B------:R-:W-:Y:S01]  /*3f40*/  IMAD.MOV.U32 R10, RZ, RZ, c[0x0][0x14] ;  /* 0x00000500ff0a7624 */ /* 0x000fe200078e00ff */
[----:B------:R-:W2:Y:S01]  /*3f50*/  S2R R17, SR_CTAID.X ;  /* 0x0000000000117919 */ /* 0x000ea20000002500 */
[----:B------:R-:W-:Y:S05]  /*3f60*/  BSSY B0, `(.L_x_456) ;  /* 0x000002a000007945 */ /* 0x000fea0003800000 */
[----:B------:R-:W3:Y:S08]  /*3f70*/  I2F.U32.RP R4, c[0x0][0x10] ;  /* 0x0000040000047b06 */ /* 0x000ef00000209000 */
[----:B0-----:R-:W0:Y:S08]  /*3f80*/  MUFU.RCP R3, R3 ;  /* 0x0000000300037308 */ /* 0x001e300000001000 */
[----:B---3--:R-:W3:Y:S08]  /*3f90*/  MUFU.RCP R4, R4 ;  /* 0x0000000400047308 */ /* 0x008ef00000001000 */
[----:B------:R-:W4:Y:S01]  /*3fa0*/  I2F.U32.RP R0, c[0x0][0x170] ;  /* 0x00005c0000007b06 */ /* 0x000f220000209000 */
[----:B01----:R-:W-:-:S02]  /*3fb0*/  IADD3 R8, R3, 0xffffffe, RZ ;  /* 0x0ffffffe03087810 */ /* 0x003fc40007ffe0ff */
[----:B------:R-:W-:-:S04]  /*3fc0*/  IADD3 R3, R10, c[0x0][0x178], RZ ;  /* 0x00005e000a037a10 */ /* 0x000fc80007ffe0ff */
[----:B------:R-:W-:Y:S01]  /*3fd0*/  IADD3 R3, R3, -0x1, RZ ;  /* 0xffffffff03037810 */ /* 0x000fe20007ffe0ff */
[----:B------:R0:W1:Y:S01]  /*3fe0*/  F2I.FTZ.U32.TRUNC.NTZ R9, R8 ;  /* 0x0000000800097305 */ /* 0x000062000021f000 */
[----:B---3--:R-:W-:-:S07]  /*3ff0*/  IADD3 R6, R4, 0xffffffe, RZ ;  /* 0x0ffffffe04067810 */ /* 0x008fce0007ffe0ff */
[----:B----4-:R-:W3:Y:S01]  /*4000*/  MUFU.RCP R0, R0 ;  /* 0x0000000000007308 */ /* 0x010ee20000001000 */
[----:B0-----:R-:W-:-:S07]  /*4010*/  IMAD.MOV.U32 R8, RZ, RZ, RZ ;  /* 0x000000ffff087224 */ /* 0x001fce00078e00ff */
[----:B------:R-:W0:Y:S01]  /*4020*/  F2I.FTZ.U32.TRUNC.NTZ R7, R6 ;  /* 0x0000000600077305 */ /* 0x000e22000021f000 */
[----:B-1----:R-:W-:-:S04]  /*4030*/  IMAD.MOV R11, RZ, RZ, -R9 ;  /* 0x000000ffff0b7224 */ /* 0x002fc800078e0a09 */
[----:B------:R-:W-:-:S04]  /*4040*/  IMAD R11, R11, c[0x0][0x14], RZ ;  /* 0x000005000b0b7a24 */ /* 0x000fc800078e02ff */
[----:B------:R-:W-:Y:S01]  /*4050*/  IMAD.HI.U32 R4, R9, R11, R8 ;  /* 0x0000000b09047227 */ /* 0x000fe200078e0008 */
[----:B---3--:R-:W-:-:S03]  /*4060*/  IADD3 R8, R0, 0xffffffe, RZ ;  /* 0x0ffffffe00087810 */ /* 0x008fc60007ffe0ff */
[----:B------:R-:W-:Y:S01]  /*4070*/  IMAD R11, R5, c[0x0][0x18c], RZ ;  /* 0x00006300050b7a24 */ /* 0x000fe200078e02ff */
[----:B------:R-:W1:Y:S01]  /*4080*/  F2I.FTZ.U32.TRUNC.NTZ R9, R8 ;  /* 0x0000000800097305 */ /* 0x000e62000021f000 */
[----:B------:R-:W-:-:S03]  /*4090*/  IMAD.HI.U32 R4, R4, R3, RZ ;  /* 0x0000000304047227 */ /* 0x000fc600078e00ff */
[----:B------:R-:W-:Y:S01]  /*40a0*/  ISETP.GE.U32.AND P1, PT, R2, R11, PT ;  /* 0x0000000b0200720c */ /* 0x000fe20003f26070 */
[--C-:B0-----:R-:W-:Y:S02]  /*40b0*/  IMAD.MOV R13, RZ, RZ, -R7.reuse ;  /* 0x000000ffff0d7224 */ /* 0x101fe400078e0a07 */
[----:B------:R-:W-:Y:S02]  /*40c0*/  IMAD.MOV.U32 R0, RZ, RZ, c[0x0][0x10] ;  /* 0x00000400ff007624 */ /* 0x000fe400078e00ff */
[----:B------:R-:W-:Y:S02]  /*40d0*/  IMAD R13, R13, c[0x0][0x10], RZ ;  /* 0x000004000d0d7a24 */ /* 0x000fe400078e02ff */
[----:B------:R-:W-:Y:S01]  /*40e0*/  IMAD.MOV.U32 R6, RZ, RZ, RZ ;  /* 0x000000ffff067224 */ /* 0x000fe200078e00ff */
[----:B------:R-:W-:Y:S01]  /*40f0*/  IADD3 R0, R0, c[0x0][0x17c], RZ ;  /* 0x00005f0000007a10 */ /* 0x000fe20007ffe0ff */
[----:B------:R-:W-:Y:S02]  /*4100*/  IMAD.MOV R10, RZ, RZ, -R4 ;  /* 0x000000ffff0a7224 */ /* 0x000fe400078e0a04 */
[----:B------:R-:W-:-:S04]  /*4110*/  IMAD.HI.U32 R13, R7, R13, R6 ;  /* 0x0000000d070d7227 */ /* 0x000fc800078e0006 */
[----:B------:R-:W-:Y:S01]  /*4120*/  IMAD R7, R10, c[0x0][0x14], R3 ;  /* 0x000005000a077a24 */ /* 0x000fe200078e0203 */
[----:B------:R-:W-:Y:S01]  /*4130*/  IADD3 R10, R0, -0x1, RZ ;  /* 0xffffffff000a7810 */ /* 0x000fe20007ffe0ff */
[----:B------:R-:W-:Y:S02]  /*4140*/  IMAD.MOV.U32 R0, RZ, RZ, c[0x0][0x184] ;  /* 0x00006100ff007624 */ /* 0x000fe400078e00ff */
[----:B-1----:R-:W-:Y:S01]  /*4150*/  IMAD.MOV R12, RZ, RZ, -R9 ;  /* 0x000000ffff0c7224 */ /* 0x002fe200078e0a09 */
[----:B------:R-:W-:Y:S01]  /*4160*/  ISETP.GE.U32.AND P0, PT, R7, c[0x0][0x14], PT ;  /* 0x0000050007007a0c */ /* 0x000fe20003f06070 */
[----:B------:R-:W-:Y:S01]  /*4170*/  IMAD.HI.U32 R3, R13, R10, RZ ;  /* 0x0000000a0d037227 */ /* 0x000fe200078e00ff */
[----:B------:R-:W-:-:S03]  /*4180*/  IADD3 R0, R0, c[0x0][0x180], RZ ;  /* 0x0000600000007a10 */ /* 0x000fc60007ffe0ff */
[----:B------:R-:W-:Y:S01]  /*4190*/  IMAD.MOV R13, RZ, RZ, -R3 ;  /* 0x000000ffff0d7224 */ /* 0x000fe200078e0a03 */
[----:B--2---:R-:W-:Y:S05]  /*41a0*/  @P1 BRA `(.L_x_457) ;  /* 0x0000005000001947 */ /* 0x004fea0003800000 */
.L_x_458:
[----:B------:R-:W-:Y:S02]  /*41b0*/  IMAD.IADD R6, R2, 0x1, R0 ;  /* 0x0000000102067824 */ /* 0x000fe400078e0200 */
[----:B------:R-:W-:-:S03]  /*41c0*/  IMAD.IADD R2, R5, 0x1, R2 ;  /* 0x0000000105027824 */ /* 0x000fc600078e0202 */
[----:B------:R0:W-:Y:S02]  /*41d0*/  STS.64 [R6.X8+UR4], RZ ;  /* 0x000000ff06007988 */ /* 0x0001e40008008a04 */
[----:B------:R-:W-:-:S13]  /*41e0*/  ISETP.GE.U32.AND P1, PT, R2, R11, PT ;  /* 0x0000000b0200720c */ /* 0x000fda0003f26070 */
[----:B0-----:R-:W-:Y:S05]  /*41f0*/  @!P1 BRA `(.L_x_458) ;  /* 0xffffffb000009947 */ /* 0x001fea000383ffff */
.L_x_457:
[----:B------:R-:W-:Y:S05]  /*4200*/  BSYNC B0 ;  /* 0x0000000000007941 */ /* 0x000fea0003800000 */
.L_x_456:
[----:B------:R-:W0:Y:S01]  /*4210*/  S2UR UR5, SR_CTAID.Z ;  /* 0x00000000000579c3 */ /* 0x000e220000002700 */
[----:B------:R-:W0:Y:S01]  /*4220*/  S2R R6, SR_TID.Z ;  /* 0x0000000000067919 */ /* 0x000e220000002300 */
[----:B------:R-:W-:Y:S01]  /*4230*/  @P0 IADD3 R7, R7, -c[0x0][0x14], RZ ;  /* 0x8000050007070a10 */ /* 0x000fe20007ffe0ff */
[----:B------:R-:W-:Y:S02]  /*4240*/  IMAD R10, R13, c[0x0][0x10], R10 ;  /* 0x000004000d0a7a24 */ /* 0x000fe400078e020a */
[----:B------:R-:W-:Y:S01]  /*4250*/  BAR.SYNC.DEFER_BLOCKING 0x0 ;  /* 0x0000000000007b1d */ /* 0x000fe20000010000 */
[----:B------:R-:W-:Y:S01]  /*4260*/  ISETP.GE.U32.AND P1, PT, R7, c[0x0][0x14], PT ;  /* 0x0000050007007a0c */ /* 0x000fe20003f26070 */
[----:B------:R-:W-:Y:S01]  /*4270*/  IMAD R5, R12, c[0x0][0x170], RZ ;  /* 0x00005c000c057a24 */ /* 0x000fe200078e02ff */
[----:B------:R-:W-:Y:S01]  /*4280*/  ISETP.NE.U32.AND P2, PT, RZ, c[0x0][0x14], PT ;  /* 0x00000500ff007a0c */ /* 0x000fe20003f45070 */
[----:B------:R-:W-:Y:S01]  /*4290*/  IMAD.MOV.U32 R8, RZ, RZ, RZ ;  /* 0x000000ffff087224 */ /* 0x000fe200078e00ff */
[----:B------:R-:W-:Y:S01]  /*42a0*/  ISETP.GE.U32.AND P3, PT, R10, c[0x0][0x10], PT ;  /* 0x000004000a007a0c */ /* 0x000fe20003f66070 */
[----:B------:R-:W1:Y:S01]  /*42b0*/  S2UR UR6, SR_CTAID.Y ;  /* 0x00000000000679c3 */ /* 0x000e620000002600 */
[----:B------:R-:W-:Y:S01]  /*42c0*/  @P0 IADD3 R4, R4, 0x1, RZ ;  /* 0x0000000104040810 */ /* 0x000fe20007ffe0ff */
[----:B------:R-:W-:-:S06]  /*42d0*/  IMAD.HI.U32 R8, R9, R5, R8 ;  /* 0x0000000509087227 */ /* 0x000fcc00078e0008 */
[----:B------:R-:W-:Y:S01]  /*42e0*/  @P1 IADD3 R4, R4, 0x1, RZ ;  /* 0x0000000104041810 */ /* 0x000fe20007ffe0ff */
[----:B------:R-:W-:Y:S01]  /*42f0*/  IMAD.HI.U32 R8, R8, R17, RZ ;  /* 0x0000001108087227 */ /* 0x000fe200078e00ff */
[----:B------:R-:W-:Y:S02]  /*4300*/  @!P2 LOP3.LUT R4, RZ, c[0x0][0x14], RZ, 0x33, !PT ;  /* 0x00000500ff04aa12 */ /* 0x000fe400078e33ff */
[----:B------:R-:W-:Y:S01]  /*4310*/  @P3 IADD3 R10, R10, -c[0x0][0x10], RZ ;  /* 0x800004000a0a3a10 */ /* 0x000fe20007ffe0ff */
[----:B------:R-:W-:Y:S01]  /*4320*/  IMAD.MOV R2, RZ, RZ, -R8 ;  /* 0x000000ffff027224 */ /* 0x000fe200078e0a08 */
[----:B------:R-:W-:Y:S01]  /*4330*/  ISETP.NE.U32.AND P2, PT, RZ, c[0x0][0x10], PT ;  /* 0x00000400ff007a0c */ /* 0x000fe20003f45070 */
[----:B0-----:R-:W-:Y:S01]  /*4340*/  IMAD R22, R4, UR5, R6 ;  /* 0x0000000504167c24 */ /* 0x001fe2000f8e0206 */
[----:B------:R-:W-:Y:S01]  /*4350*/  ISETP.GE.U32.AND P1, PT, R10, c[0x0][0x10], PT ;  /* 0x000004000a007a0c */ /* 0x000fe20003f26070 */
[----:B------:R-:W1:Y:S01]  /*4360*/  S2R R6, SR_TID.Y ;  /* 0x0000000000067919 */ /* 0x000e620000002200 */
[----:B------:R-:W-:Y:S01]  /*4370*/  IMAD R5, R2, c[0x0][0x170], R17 ;  /* 0x00005c0002057a24 */ /* 0x000fe200078e0211 */
[----:B------:R-:W-:Y:S01]  /*4380*/  @P3 IADD3 R3, R3, 0x1, RZ ;  /* 0x0000000103033810 */ /* 0x000fe20007ffe0ff */
[----:B------:R-:W-:-:S03]  /*4390*/  IMAD.IADD R29, R4, 0x1, R22 ;  /* 0x00000001041d7824 */ /* 0x000fc600078e0216 */
[----:B------:R-:W-:Y:S02]  /*43a0*/  ISETP.GE.U32.AND P0, PT, R5, c[0x0][0x170], PT ;  /* 0x00005c0005007a0c */ /* 0x000fe40003f06070 */
[----:B------:R-:W-:-:S04]  /*43b0*/  IMNMX R29, R29, c[0x0][0x178], PT ;  /* 0x00005e001d1d7a17 */ /* 0x000fc80003800200 */
[----:B------:R-:W-:Y:S02]  /*43c0*/  ISETP.GE.AND P3, PT, R22, R29, PT ;  /* 0x0000001d1600720c */ /* 0x000fe40003f66270 */
[----:B------:R-:W-:Y:S02]  /*43d0*/  @P1 IADD3 R3, R3, 0x1, RZ ;  /* 0x0000000103031810 */ /* 0x000fe40007ffe0ff */
[----:B------:R-:W-:Y:S02]  /*43e0*/  @!P2 LOP3.LUT R3, RZ, c[0x0][0x10], RZ, 0x33, !PT ;  /* 0x00000400ff03aa12 */ /* 0x000fe400078e33ff */
[----:B------:R-:W-:Y:S02]  /*43f0*/  ISETP.NE.U32.AND P2, PT, RZ, c[0x0][0x170], PT ;  /* 0x00005c00ff007a0c */ /* 0x000fe40003f45070 */
[----:B------:R-:W-:Y:S02]  /*4400*/  @P0 IADD3 R5, R5, -c[0x0][0x170], RZ ;  /* 0x80005c0005050a10 */ /* 0x000fe40007ffe0ff */
[----:B------:R-:W-:Y:S01]  /*4410*/  @P0 IADD3 R8, R8, 0x1, RZ ;  /* 0x0000000108080810 */ /* 0x000fe20007ffe0ff */
[----:B-1----:R-:W-:Y:S01]  /*4420*/  IMAD R28, R3, UR6, R6 ;  /* 0x00000006031c7c24 */ /* 0x002fe2000f8e0206 */
[----:B------:R-:W-:Y:S01]  /*4430*/  ISETP.GE.U32.AND P1, PT, R5, c[0x0][0x170], PT ;  /* 0x00005c0005007a0c */ /* 0x000fe20003f26070 */
[----:B------:R-:W-:-:S12]  /*4440*/  @P3 EXIT ;  /* 0x000000000000394d */ /* 0x000fd80003800000 */
[----:B------:R-:W0:Y:S01]  /*4450*/  S2R R14, SR_TID.X ;  /* 0x00000000000e7919 */ /* 0x000e220000002100 */
[----:B------:R-:W-:Y:S01]  /*4460*/  ULDC UR5, c[0x0][0x174] ;  /* 0x00005d0000057ab9 */ /* 0x000fe20000000800 */
[----:B------:R-:W-:Y:S01]  /*4470*/  IMAD.MOV.U32 R9, RZ, RZ, c[0x0][0x17c] ;  /* 0x00005f00ff097624 */ /* 0x000fe200078e00ff */
[----:B------:R-:W-:Y:S01]  /*4480*/  ULDC.64 UR6, c[0x0][0x178] ;  /* 0x00005e0000067ab9 */ /* 0x000fe20000000a00 */
[----:B------:R-:W-:Y:S01]  /*4490*/  LOP3.LUT R7, RZ, c[0x0][0x170], RZ, 0x33, !PT ;  /* 0x00005c00ff077a12 */ /* 0x000fe200078e33ff */
[----:B------:R-:W-:Y:S01]  /*44a0*/  UIMAD UR5, UR6, UR5, URZ ;  /* 0x00000005060572a4 */ /* 0x000fe2000f8e023f */
[----:B------:R-:W-:Y:S01]  /*44b0*/  @P1 IADD3 R8, R8, 0x1, RZ ;  /* 0x0000000108081810 */ /* 0x000fe20007ffe0ff */
[----:B------:R-:W-:Y:S01]  /*44c0*/  IMAD.SHL.U32 R9, R9, 0x2, RZ ;  /* 0x0000000209097824 */ /* 0x000fe200078e00ff */
[----:B------:R-:W-:Y:S01]  /*44d0*/  IADD3 R4, R5, -c[0x0][0x170], RZ ;  /* 0x80005c0005047a10 */ /* 0x000fe20007ffe0ff */
[----:B------:R-:W-:Y:S01]  /*44e0*/  UIMAD UR5, UR5, UR7, URZ ;  /* 0x00000007050572a4 */ /* 0x000fe2000f8e023f */
[----:B------:R-:W-:-:S02]  /*44f0*/  IMAD.IADD R27, R3, 0x1, R28 ;  /* 0x00000001031b7824 */ /* 0x000fc400078e021c */
[----:B------:R-:W-:-:S03]  /*4500*/  ULDC.64 UR6, c[0x0][0x118] ;  /* 0x0000460000067ab9 */ /* 0x000fc60000000a00 */
[----:B------:R-:W-:Y:S02]  /*4510*/  IMNMX R27, R27, c[0x0][0x17c], PT ;  /* 0x00005f001b1b7a17 */ /* 0x000fe40003800200 */
[----:B0-----:R-:W-:-:S04]  /*4520*/  IADD3 R2, R14, c[0x0][0x184], RZ ;  /* 0x000061000e027a10 */ /* 0x001fc80007ffe0ff */
[----:B------:R-:W-:Y:S01]  /*4530*/  IADD3 R6, R2, c[0x0][0x180], RZ ;  /* 0x0000600002067a10 */ /* 0x000fe20007ffe0ff */
[----:B------:R-:W-:Y:S01]  /*4540*/  IMAD R2, R15, c[0x0][0x18c], R0 ;  /* 0x000063000f027a24 */ /* 0x000fe200078e0200 */
[----:B------:R-:W-:Y:S02]  /*4550*/  SEL R0, R7, R8, !P2 ;  /* 0x0000000807007207 */ /* 0x000fe40005000000 */
[----:B------:R-:W-:Y:S01]  /*4560*/  @P2 SEL R7, R4, R5, P1 ;  /* 0x0000000504072207 */ /* 0x000fe20000800000 */
[----:B------:R-:W-:Y:S02]  /*4570*/  IMAD R6, R15, c[0x0][0x18c], R6 ;  /* 0x000063000f067a24 */ /* 0x000fe400078e0206 */
[----:B------:R-:W-:Y:S02]  /*4580*/  IMAD R0, R0, c[0x0][0x0], R14 ;  /* 0x0000000000007a24 */ /* 0x000fe400078e020e */
[----:B------:R-:W-:Y:S02]  /*4590*/  IMAD R4, R6, 0x2, R9 ;  /* 0x0000000206047824 */ /* 0x000fe400078e0209 */
[----:B------:R-:W-:-:S02]  /*45a0*/  IMAD R3, R7, c[0x0][0x190], RZ ;  /* 0x0000640007037a24 */ /* 0x000fc400078e02ff */
[----:B------:R-:W-:Y:S02]  /*45b0*/  IMAD R26, R7, UR5, RZ ;  /* 0x00000005071a7c24 */ /* 0x000fe4000f8e02ff */
[----:B------:R-:W-:Y:S02]  /*45c0*/  IMAD.SHL.U32 R4, R4, 0x4, RZ ;  /* 0x0000000404047824 */ /* 0x000fe400078e00ff */
.L_x_475:
        /* <DEDUP_REMOVED lines=47> */
.L_x_474:
        /* <DEDUP_REMOVED lines=8> */
.L_x_470:
[----:B------:R-:W2:Y:S01]  /*4940*/  LDS R18, [R8] ;  /* 0x0000000008127984 */ /* 0x000ea20000000800 */
[----:B------:R-:W-:Y:S01]  /*4950*/  BSSY B2, `(.L_x_463) ;  /* 0x0000028000027945 */ /* 0x000fe20003800000 */
[----:B-12---:R-:W-:-:S13]  /*4960*/  ISETP.GE.AND P0, PT, R18, R13, PT ;  /* 0x0000000d1200720c */ /* 0x006fda0003f06270 */
[----:B------:R-:W-:Y:S05]  /*4970*/  @P0 BRA `(.L_x_464) ;  /* 0x0000025000000947 */ /* 0x000fea0003800000 */
[C---:B------:R-:W-:Y:S01]  /*4980*/  IMAD R12, R10.reuse, c[0x0][0x198], RZ ;  /* 0x000066000a0c7a24 */ /* 0x040fe200078e02ff */
[----:B------:R-:W-:-:S04]  /*4990*/  IADD3 R19, R10, c[0x0][0x184], RZ ;  /* 0x000061000a137a10 */ /* 0x000fc80007ffe0ff */
[----:B------:R-:W-:Y:S02]  /*49a0*/  IADD3 R11, P0, R3, R12, RZ ;  /* 0x0000000c030b7210 */ /* 0x000fe40007f1e0ff */
[----:B------:R-:W-:-:S04]  /*49b0*/  SHF.R.S32.HI R20, RZ, 0x1f, R12 ;  /* 0x0000001fff147819 */ /* 0x000fc8000001140c */
[----:B------:R-:W-:Y:S02]  /*49c0*/  LEA.HI.X.SX32 R20, R3, R20, 0x1, P0 ;  /* 0x0000001403147211 */ /* 0x000fe400000f0eff */
.L_x_469:
[----:B------:R-:W-:Y:S01]  /*49d0*/  ISETP.GE.AND P0, PT, R0, c[0x0][0x174], PT ;  /* 0x00005d0000007a0c */ /* 0x000fe20003f06270 */
[----:B------:R-:W-:-:S12]  /*49e0*/  BSSY B3, `(.L_x_465) ;  /* 0x000001b000037945 */ /* 0x000fd80003800000 */
[----:B-1----:R-:W-:Y:S05]  /*49f0*/  @P0 BRA `(.L_x_466) ;  /* 0x0000019000000947 */ /* 0x002fea0003800000 */
[----:B------:R-:W-:Y:S01]  /*4a00*/  LDS.64 R12, [R19.X8+UR4] ;  /* 0x00000004130c7984 */ /* 0x000fe20008008a00 */
[----:B------:R-:W-:Y:S01]  /*4a10*/  IMAD R25, R18, c[0x0][0x19c], RZ ;  /* 0x0000670012197a24 */ /* 0x000fe200078e02ff */
[----:B------:R-:W-:Y:S01]  /*4a20*/  BSSY B4, `(.L_x_467) ;  /* 0x0000015000047945 */ /* 0x000fe20003800000 */
[----:B------:R-:W-:Y:S01]  /*4a30*/  IMAD.MOV.U32 R23, RZ, RZ, R4 ;  /* 0x000000ffff177224 */ /* 0x000fe200078e0004 */
[----:B------:R-:W1:Y:S01]  /*4a40*/  LDS.64 R14, [R18.X8+UR4] ;  /* 0x00000004120e7984 */ /* 0x000e620008008a00 */
[----:B------:R-:W-:Y:S01]  /*4a50*/  IMAD.MOV.U32 R24, RZ, RZ, R0 ;  /* 0x000000ffff187224 */ /* 0x000fe200078e0000 */
[----:B------:R-:W-:-:S04]  /*4a60*/  IADD3 R21, P0, R25, R11, RZ ;  /* 0x0000000b19157210 */ /* 0x000fc80007f1e0ff */
[----:B------:R-:W-:Y:S01]  /*4a70*/  LEA.HI.X.SX32 R25, R25, R20, 0x1, P0 ;  /* 0x0000001419197211 */ /* 0x000fe200000f0eff */
[----:B-1----:R1:W2:-:S04]  /*4a80*/  DMUL R12, R12, R14 ;  /* 0x0000000e0c0c7228 */ /* 0x0022880000000000 */
.L_x_468:
[----:B------:R-:W-:-:S05]  /*4a90*/  IMAD R16, R24, c[0x0][0x194], RZ ;  /* 0x0000650018107a24 */ /* 0x000fca00078e02ff */
[----:B-1----:R-:W-:-:S04]  /*4aa0*/  IADD3 R15, P0, R16, R21, RZ ;  /* 0x00000015100f7210 */ /* 0x002fc80007f1e0ff */
[----:B------:R-:W-:Y:S02]  /*4ab0*/  LEA.HI.X.SX32 R16, R16, R25, 0x1, P0 ;  /* 0x0000001910107211 */ /* 0x000fe400000f0eff */
[----:B------:R-:W-:-:S04]  /*4ac0*/  LEA R14, P0, R15, c[0x0][0x168], 0x3 ;  /* 0x00005a000f0e7a11 */ /* 0x000fc800078018ff */
[----:B------:R-:W-:Y:S02]  /*4ad0*/  LEA.HI.X R15, R15, c[0x0][0x16c], R16, 0x3, P0 ;  /* 0x00005b000f0f7a11 */ /* 0x000fe400000f1c10 */
[----:B------:R-:W1:Y:S04]  /*4ae0*/  LDS.64 R16, [R23] ;  /* 0x0000000017107984 */ /* 0x000e680000000a00 */
[----:B------:R-:W1:Y:S02]  /*4af0*/  LDG.E.64.CONSTANT R14, [R14.64] ;  /* 0x000000060e0e7981 */ /* 0x000e64000c1e9b00 */
[----:B-12---:R1:W2:Y:S02]  /*4b00*/  DFMA R14, R12, R14, R16 ;  /* 0x0000000e0c0e722b */ /* 0x0062a40000000010 */
[----:B-1----:R-:W-:-:S04]  /*4b10*/  IMAD.MOV.U32 R16, RZ, RZ, c[0x0][0x0] ;  /* 0x00000000ff107624 */ /* 0x002fc800078e00ff */
[----:B------:R-:W-:Y:S01]  /*4b20*/  IMAD R24, R16, c[0x0][0x188], R24 ;  /* 0x0000620010187a24 */ /* 0x000fe200078e0218 */
[----:B--2---:R1:W-:Y:S04]  /*4b30*/  STS.64 [R23], R14 ;  /* 0x0000000e17007388 */ /* 0x0043e80000000a00 */
[----:B------:R-:W-:Y:S01]  /*4b40*/  ISETP.GE.AND P0, PT, R24, c[0x0][0x174], PT ;  /* 0x00005d0018007a0c */ /* 0x000fe20003f06270 */
[----:B-1----:R-:W-:-:S12]  /*4b50*/  IMAD R23, R16, 0x8, R23 ;  /* 0x0000000810177824 */ /* 0x002fd800078e0217 */
[----:B------:R-:W-:Y:S05]  /*4b60*/  @!P0 BRA `(.L_x_468) ;  /* 0xffffff2000008947 */ /* 0x000fea000383ffff */
[----:B------:R-:W-:Y:S05]  /*4b70*/  BSYNC B4 ;  /* 0x0000000000047941 */ /* 0x000fea0003800000 */
.L_x_467:
[----:B------:R1:W2:Y:S02]  /*4b80*/  LDS R13, [R9] ;  /* 0x00000000090d7984 */ /* 0x0002a40000000800 */
.L_x_466:
[----:B------:R-:W-:Y:S05]  /*4b90*/  BSYNC B3 ;  /* 0x0000000000037941 */ /* 0x000fea0003800000 */
.L_x_465:
[----:B------:R-:W-:-:S04]  /*4ba0*/  IADD3 R18, R18, 0x1, RZ ;  /* 0x0000000112127810 */ /* 0x000fc80007ffe0ff */
[----:B--2---:R-:W-:-:S13]  /*4bb0*/  ISETP.GE.AND P0, PT, R18, R13, PT ;  /* 0x0000000d1200720c */ /* 0x004fda0003f06270 */
[----:B------:R-:W-:Y:S05]  /*4bc0*/  @!P0 BRA `(.L_x_469) ;  /* 0xfffffe0000008947 */ /* 0x000fea000383ffff */
.L_x_464:
[----:B------:R-:W-:Y:S05]  /*4bd0*/  BSYNC B2 ;  /* 0x0000000000027941 */ /* 0x000fea0003800000 */
.L_x_463:
[----:B------:R-:W-:-:S04]  /*4be0*/  IADD3 R10, R10, 0x1, RZ ;  /* 0x000000010a0a7810 */ /* 0x000fc80007ffe0ff */
[----:B------:R-:W-:-:S13]  /*4bf0*/  ISETP.GE.AND P0, PT, R10, R6, PT ;  /* 0x000000060a00720c */ /* 0x000fda0003f06270 */
[----:B------:R-:W-:Y:S05]  /*4c00*/  @!P0 BRA `(.L_x_470) ;  /* 0xfffffd3000008947 */ /* 0x000fea000383ffff */
.L_x_462:
[----:B------:R-:W-:Y:S05]  /*4c10*/  BSYNC B1 ;  /* 0x0000000000017941 */ /* 0x000fea0003800000 */
.L_x_461:
[----:B------:R-:W-:Y:S01]  /*4c20*/  ISETP.GE.AND P0, PT, R0, c[0x0][0x174], PT ;  /* 0x00005d0000007a0c */ /* 0x000fe20003f06270 */
[----:B------:R-:W-:-:S12]  /*4c30*/  BSSY B1, `(.L_x_471) ;  /* 0x0000017000017945 */ /* 0x000fd80003800000 */
[----:B------:R-:W-:Y:S05]  /*4c40*/  @P0 BRA `(.L_x_472) ;  /* 0x0000015000000947 */ /* 0x000fea0003800000 */
[----:B------:R-:W2:Y:S01]  /*4c50*/  S2R R11, SR_TID.X ;  /* 0x00000000000b7919 */ /* 0x000ea20000002100 */
[----:B------:R-:W-:Y:S02]  /*4c60*/  IMAD R8, R22, c[0x0][0x17c], R7 ;  /* 0x00005f0016087a24 */ /* 0x000fe400078e0207 */
[----:B------:R-:W-:Y:S02]  /*4c70*/  IMAD.MOV.U32 R12, RZ, RZ, R0 ;  /* 0x000000ffff0c7224 */ /* 0x000fe400078e0000 */
[----:B01----:R-:W-:Y:S02]  /*4c80*/  IMAD R9, R8, c[0x0][0x174], RZ ;  /* 0x00005d0008097a24 */ /* 0x003fe400078e02ff */
[----:B------:R-:W-:-:S03]  /*4c90*/  IMAD.MOV.U32 R19, RZ, RZ, c[0x0][0x0] ;  /* 0x00000000ff137624 */ /* 0x000fc600078e00ff */
[----:B------:R-:W-:Y:S02]  /*4ca0*/  IADD3 R15, P0, R26, R9, RZ ;  /* 0x000000091a0f7210 */ /* 0x000fe40007f1e0ff */
[----:B------:R-:W-:-:S04]  /*4cb0*/  SHF.R.S32.HI R9, RZ, 0x1f, R9 ;  /* 0x0000001fff097819 */ /* 0x000fc80000011409 */
[----:B------:R-:W-:Y:S01]  /*4cc0*/  LEA.HI.X.SX32 R17, R26, R9, 0x1, P0 ;  /* 0x000000091a117211 */ /* 0x000fe200000f0eff */
[----:B--2---:R-:W-:-:S04]  /*4cd0*/  IMAD.MOV.U32 R13, RZ, RZ, R11 ;  /* 0x000000ffff0d7224 */ /* 0x004fc800078e000b */
.L_x_473:
[----:B-1----:R-:W-:Y:S01]  /*4ce0*/  IMAD.IADD R14, R2, 0x1, R13 ;  /* 0x00000001020e7824 */ /* 0x002fe200078e020d */
[C---:B------:R-:W-:Y:S02]  /*4cf0*/  IADD3 R11, P0, R12.reuse, R15, RZ ;  /* 0x0000000f0c0b7210 */ /* 0x040fe40007f1e0ff */
[----:B------:R-:W-:Y:S02]  /*4d00*/  IADD3 R13, R13, c[0x0][0x0], RZ ;  /* 0x000000000d0d7a10 */ /* 0x000fe40007ffe0ff */
[----:B------:R-:W0:Y:S01]  /*4d10*/  LDS.64 R8, [R14.X8+UR4] ;  /* 0x000000040e087984 */ /* 0x000e220008008a00 */
[----:B------:R-:W-:Y:S01]  /*4d20*/  LEA.HI.X.SX32 R16, R12, R17, 0x1, P0 ;  /* 0x000000110c107211 */ /* 0x000fe200000f0eff */
[----:B------:R-:W-:Y:S01]  /*4d30*/  IMAD R12, R19, c[0x0][0x188], R12 ;  /* 0x00006200130c7a24 */ /* 0x000fe200078e020c */
[C---:B------:R-:W-:Y:S01]  /*4d40*/  LEA R10, P0, R11.reuse, c[0x0][0x160], 0x3 ;  /* 0x000058000b0a7a11 */ /* 0x040fe200078018ff */
[----:B------:R1:W-:Y:S03]  /*4d50*/  STS.64 [R14.X8+UR4], RZ ;  /* 0x000000ff0e007988 */ /* 0x0003e60008008a04 */
[----:B------:R-:W-:-:S02]  /*4d60*/  LEA.HI.X R11, R11, c[0x0][0x164], R16, 0x3, P0 ;  /* 0x000059000b0b7a11 */ /* 0x000fc400000f1c10 */
[----:B------:R-:W-:-:S03]  /*4d70*/  ISETP.GE.AND P0, PT, R12, c[0x0][0x174], PT ;  /* 0x00005d000c007a0c */ /* 0x000fc60003f06270 */
[----:B0-----:R1:W-:Y:S10]  /*4d80*/  STG.E.64 [R10.64], R8 ;  /* 0x000000080a007986 */ /* 0x0013f4000c101b06 */
[----:B------:R-:W-:Y:S05]  /*4d90*/  @!P0 BRA `(.L_x_473) ;  /* 0xffffff4000008947 */ /* 0x000fea000383ffff */
.L_x_472:
[----:B------:R-:W-:Y:S05]  /*4da0*/  BSYNC B1 ;  /* 0x0000000000017941 */ /* 0x000fea0003800000 */
.L_x_471:
[----:B------:R-:W-:-:S04]  /*4db0*/  IADD3 R7, R7, c[0x0][0x4], RZ ;  /* 0x0000010007077a10 */ /* 0x000fc80007ffe0ff */
[----:B------:R-:W-:-:S13]  /*4dc0*/  ISETP.GE.AND P0, PT, R7, R27, PT ;  /* 0x0000001b0700720c */ /* 0x000fda0003f06270 */
[----:B------:R-:W-:Y:S05]  /*4dd0*/  @!P0 BRA `(.L_x_474) ;  /* 0xfffffae000008947 */ /* 0x000fea000383ffff */
.L_x_460:
[----:B------:R-:W-:Y:S05]  /*4de0*/  BSYNC B0 ;  /* 0x0000000000007941 */ /* 0x000fea0003800000 */
.L_x_459:
[----:B------:R-:W-:-:S04]  /*4df0*/  IADD3 R22, R22, c[0x0][0x8], RZ ;  /* 0x0000020016167a10 */ /* 0x000fc80007ffe0ff */
[----:B------:R-:W-:-:S13]  /*4e00*/  ISETP.GE.AND P0, PT, R22, R29, PT ;  /* 0x0000001d1600720c */ /* 0x000fda0003f06270 */
[----:B------:R-:W-:Y:S05]  /*4e10*/  @!P0 BRA `(.L_x_475) ;  /* 0xfffff7b000008947 */ /* 0x000fea000383ffff */
[----:B------:R-:W-:Y:S05]  /*4e20*/  EXIT ;  /* 0x000000000000794d */ /* 0x000fea0003800000 */
        .weak           $__internal_10_$__cuda_sm20_dblrcp_rn_slowpath_v3
        .type           $__internal_10_$__cuda_sm20_dblrcp_rn_slowpath_v3,@function
        .size           $__internal_10_$__cuda_sm20_dblrcp_rn_slowpath_v3,(.L_x_702 - $__internal_10_$__cuda_sm20_dblrcp_rn_slowpath_v3)
$__internal_10_$__cuda_sm20_dblrcp_rn_slowpath_v3:
[----:B------:R-:W0:Y:S01]  /*4e30*/  DSETP.GTU.AND P0, PT, |R6|, +INF , PT ;  /* 0x7ff000000600742a */ /* 0x000e220003f0c200 */
[----:B------:R-:W-:-:S13]  /*4e40*/  BSSY B0, `(.L_x_476) ;  /* 0x0000023000007945 */ /* 0x000fda0003800000 */
[----:B0-----:R-:W-:Y:S05]  /*4e50*/  @P0 BRA `(.L_x_477) ;  /* 0x000001f000000947 */ /* 0x001fea0003800000 */
[----:B------:R-:W-:-:S04]  /*4e60*/  LOP3.LUT R11, R7, 0x7fffffff, RZ, 0xc0, !PT ;  /* 0x7fffffff070b7812 */ /* 0x000fc800078ec0ff */
[----:B------:R-:W-:-:S04]  /*4e70*/  IADD3 R8, R11, -0x1, RZ ;  /* 0xffffffff0b087810 */ /* 0x000fc80007ffe0ff */
[----:B------:R-:W-:-:S13]  /*4e80*/  ISETP.GE.U32.AND P0, PT, R8, 0x7fefffff, PT ;  /* 0x7fefffff0800780c */ /* 0x000fda0003f06070 */
[----:B------:R-:W-:Y:S01]  /*4e90*/  @P0 LOP3.LUT R9, R7, 0x7ff00000, RZ, 0x3c, !PT ;  /* 0x7ff0000007090812 */ /* 0x000fe200078e3cff */
[----:B------:R-:W-:Y:S01]  /*4ea0*/  @P0 IMAD.MOV.U32 R8, RZ, RZ, RZ ;  /* 0x000000ffff080224 */ /* 0x000fe200078e00ff */
[----:B------:R-:W-:Y:S05]  /*4eb0*/  @P0 BRA `(.L_x_478) ;  /* 0x000001b000000947 */ /* 0x000fea0003800000 */
[----:B------:R-:W-:-:S13]  /*4ec0*/  ISETP.GE.U32.AND P0, PT, R11, 0x1000001, PT ;  /* 0x010000010b00780c */ /* 0x000fda0003f06070 */
[----:B------:R-:W-:Y:S05]  /*4ed0*/  @!P0 BRA `(.L_x_479) ;  /* 0x000000d000008947 */ /* 0x000fea0003800000 */
[----:B------:R-:W-:Y:S01]  /*4ee0*/  IADD3 R9, R7, -0x3fe00000, RZ ;  /* 0xc020000007097810 */ /* 0x000fe20007ffe0ff */
[----:B------:R-:W-:-:S03]  /*4ef0*/  IMAD.MOV.U32 R8, RZ, RZ, R6 ;  /* 0x000000ffff087224 */ /* 0x000fc600078e0006 */
[----:B------:R-:W0:Y:S03]  /*4f00*/  MUFU.RCP64H R11, R9 ;  /* 0x00000009000b7308 */ /* 0x000e260000001800 */
[----:B0-----:R-:W0:-:S06]  /*4f10*/  DFMA R12, -R8, R10, 1 ;  /* 0x3ff00000080c742b */ /* 0x001e0c000000010a */
[----:B0-----:R-:W0:-:S06]  /*4f20*/  DFMA R12, R12, R12, R12 ;  /* 0x0000000c0c0c722b */ /* 0x001e0c000000000c */
[----:B0-----:R-:W0:-:S06]  /*4f30*/  DFMA R12, R10, R12, R10 ;  /* 0x0000000c0a0c722b */ /* 0x001e0c000000000a */
[----:B0-----:R-:W0:-:S06]  /*4f40*/  DFMA R8, -R8, R12, 1 ;  /* 0x3ff000000808742b */ /* 0x001e0c000000010c */
[----:B0-----:R-:W0:-:S06]  /*4f50*/  DFMA R8, R12, R8, R12 ;  /* 0x000000080c08722b */ /* 0x001e0c000000000c */
[----:B0-----:R-:W0:-:S06]  /*4f60*/  DMUL R8, R8, 2.2250738585072013831e-308 ;  /* 0x0010000008087828 */ /* 0x001e0c0000000000 */
[----:B0-----:R-:W0:-:S06]  /*4f70*/  DFMA R6, -R6, R8, 1 ;  /* 0x3ff000000606742b */ /* 0x001e0c0000000108 */
[----:B0-----:R-:W0:-:S06]  /*4f80*/  DFMA R6, R6, R6, R6 ;  /* 0x000000060606722b */ /* 0x001e0c0000000006 */
[----:B0-----:R0:W1:Y:S01]  /*4f90*/  DFMA R8, R8, R6, R8 ;  /* 0x000000060808722b */ /* 0x0010620000000008 */
[----:B------:R-:W-:Y:S05]  /*4fa0*/  BRA `(.L_x_478) ;  /* 0x000000c000007947 */ /* 0x000fea0003800000 */
.L_x_479:
[----:B------:R-:W0:Y:S01]  /*4fb0*/  DMUL R6, R6, 8.11296384146066816958e+31 ;  /* 0x4690000006067828 */ /* 0x000e220000000000 */
[----:B------:R-:W-:-:S05]  /*4fc0*/  IMAD.MOV.U32 R8, RZ, RZ, R10 ;  /* 0x000000ffff087224 */ /* 0x000fca00078e000a */
[----:B0-----:R-:W0:Y:S02]  /*4fd0*/  MUFU.RCP64H R9, R7 ;  /* 0x0000000700097308 */ /* 0x001e240000001800 */
[----:B0-----:R-:W0:-:S06]  /*4fe0*/  DFMA R10, -R6, R8, 1 ;  /* 0x3ff00000060a742b */ /* 0x001e0c0000000108 */
[----:B0-----:R-:W0:-:S06]  /*4ff0*/  DFMA R10, R10, R10, R10 ;  /* 0x0000000a0a0a722b */ /* 0x001e0c000000000a */
[----:B0-----:R-:W0:-:S06]  /*5000*/  DFMA R10, R8, R10, R8 ;  /* 0x0000000a080a722b */ /* 0x001e0c0000000008 */
[----:B0-----:R-:W0:-:S06]  /*5010*/  DFMA R6, -R6, R10, 1 ;  /* 0x3ff000000606742b */ /* 0x001e0c000000010a */
[----:B0-----:R-:W0:-:S06]  /*5020*/  DFMA R6, R10, R6, R10 ;  /* 0x000000060a06722b */ /* 0x001e0c000000000a */
[----:B0-----:R0:W1:Y:S01]  /*5030*/  DMUL R8, R6, 8.11296384146066816958e+31 ;  /* 0x4690000006087828 */ /* 0x0010620000000000 */
[----:B------:R-:W-:Y:S05]  /*5040*/  BRA `(.L_x_478) ;  /* 0x0000002000007947 */ /* 0x000fea0003800000 */
.L_x_477:
[----:B------:R-:W-:Y:S01]  /*5050*/  LOP3.LUT R9, R7, 0x80000, RZ, 0xfc, !PT ;  /* 0x0008000007097812 */ /* 0x000fe200078efcff */
[----:B------:R-:W-:Y:S02]  /*5060*/  IMAD.MOV.U32 R8, RZ, RZ, R6 ;  /* 0x000000ffff087224 */ /* 0x000fe400078e0006 */
.L_x_478:
[----:B------:R-:W-:Y:S05]  /*5070*/  BSYNC B0 ;  /* 0x0000000000007941 */ /* 0x000fea0003800000 */
.L_x_476:
[----:B0-----:R-:W-:Y:S02]  /*5080*/  IMAD.MOV.U32 R6, RZ, RZ, R0 ;  /* 0x000000ffff067224 */ /* 0x001fe400078e0000 */
[----:B------:R-:W-:-:S04]  /*5090*/  IMAD.MOV.U32 R7, RZ, RZ, 0x0 ;  /* 0x00000000ff077424 */ /* 0x000fc800078e00ff */
[----:B------:R-:W-:Y:S05]  /*50a0*/  RET.REL.NODEC R6 `(_ZN2at6native58_GLOBAL__N__9a069279_25_AdaptiveAveragePooling_cu_ef17039c31adaptive_average_gradinput_nhwcIidEEvPT0_PKS3_iiiiiiiiT_S7_S7_S7_) ;  /* 0xffffaf5006007950 */ /* 0x000fea0003c3ffff */
.L_x_480:
        /* <DEDUP_REMOVED lines=13> */
.L_x_702:


//--------------------- .text._ZN2at6native58_GLOBAL__N__9a069279_25_AdaptiveAveragePooling_cu_ef17039c21adaptive_average_poolIN3c108BFloat16EEEvPKT_PS5_iiiilll --------------------------
	.section	.text._ZN2at6native58_GLOBAL__N__9a069279_25_AdaptiveAveragePooling_cu_ef17039c21adaptive_average_poolIN3c108BFloat16EEEvPKT_PS5_iiiilll,"ax",@progbits
	.sectioninfo	@"SHI_REGISTERS=38"
	.align	128
.text._ZN2at6native58_GLOBAL__N__9a069279_25_AdaptiveAveragePooling_cu_ef17039c21adaptive_average_poolIN3c108BFloat16EEEvPKT_PS5_iiiilll:
        .type           _ZN2at6native58_GLOBAL__N__9a069279_25_AdaptiveAveragePooling_cu_ef17039c21adaptive_average_poolIN3c108BFloat16EEEvPKT_PS5_iiiilll,@function
        .size           _ZN2at6native58_GLOBAL__N__9a069279_25_AdaptiveAveragePooling_cu_ef17039c21adaptive_average_poolIN3c108BFloat16EEEvPKT_PS5_iiiilll,(.L_x_704 - _ZN2at6native58_GLOBAL__N__9a069279_25_AdaptiveAveragePooling_cu_ef17039c21adaptive_average_poolIN3c108BFloat16EEEvPKT_PS5_iiiilll)
        .other          _ZN2at6native58_GLOBAL__N__9a069279_25_AdaptiveAveragePooling_cu_ef17039c21adaptive_average_poolIN3c108BFloat16EEEvPKT_PS5_iiiilll,@"STO_CUDA_ENTRY STV_DEFAULT"
_ZN2at6native58_GLOBAL__N__9a069279_25_AdaptiveAveragePooling_cu_ef17039c21adaptive_average_poolIN3c108BFloat16EEEvPKT_PS5_iiiilll:
[----:B------:R-:W-:Y:S02]  /*0000*/  IMAD.MOV.U32 R1, RZ, RZ, c[0x0][0x28] ;  /* 0x00000a00ff017624 */ /* 0x000fe400078e00ff */
[----:B------:R-:W0:Y:S04]  /*0010*/  S2R R4, SR_CTAID.Y ;  /* 0x0000000000047919 */ /* 0x000e280000002600 */
[----:B------:R-:W0:Y:S02]  /*0020*/  S2R R3, SR_TID.Y ;  /* 0x0000000000037919 */ /* 0x000e240000002200 */
[----:B0-----:R-:W-:-:S05]  /*0030*/  IMAD R4, R4, c[0x0][0x4], R3 ;  /* 0x0000010004047a24 */ /* 0x001fca00078e0203 */
[----:B------:R-:W-:-:S13]  /*0040*/  ISETP.GE.AND P0, PT, R4, c[0x0][0x178], PT ;  /* 0x00005e0004007a0c */ /* 0x000fda0003f06270 */
[----:B------:R-:W-:Y:S05]  /*0050*/  @P0 EXIT ;  /* 0x000000000000094d */ /* 0x000fea0003800000 */
[----:B------:R-:W0:Y:S01]  /*0060*/  S2R R16, SR_CTAID.X ;  /* 0x0000000000107919 */ /* 0x000e220000002500 */
[----:B------:R-:W-:Y:S02]  /*0070*/  ULDC.64 UR4, c[0x0][0x170] ;  /* 0x00005c0000047ab9 */ /* 0x000fe40000000a00 */
[----:B------:R-:W-:Y:S01]  /*0080*/  ULDC.64 UR8, c[0x0][0x178] ;  /* 0x00005e0000087ab9 */ /* 0x000fe20000000a00 */
[----:B------:R-:W1:Y:S01]  /*0090*/  S2R R3, SR_TID.X ;  /* 0x0000000000037919 */ /* 0x000e620000002100 */
[----:B------:R-:W-:Y:S02]  /*00a0*/  USHF.R.S32.HI UR6, URZ, 0x1f, UR5 ;  /* 0x0000001f3f067899 */ /* 0x000fe40008011405 */
[----:B------:R-:W-:Y:S02]  /*00b0*/  USHF.R.S32.HI UR5, URZ, 0x1f, UR8 ;  /* 0x0000001f3f057899 */ /* 0x000fe40008011408 */
[----:B------:R-:W-:Y:S02]  /*00c0*/  USHF.R.S32.HI UR7, URZ, 0x1f, UR9 ;  /* 0x0000001f3f077899 */ /* 0x000fe40008011409 */
[----:B------:R-:W-:-:S02]  /*00d0*/  UMOV UR10, 0x1 ;  /* 0x00000001000a7882 */ /* 0x000fc40000000000 */
[----:B------:R-:W-:Y:S02]  /*00e0*/  ULDC.64 UR8, c[0x0][0x190] ;  /* 0x0000640000087ab9 */ /* 0x000fe40000000a00 */
[----:B------:R-:W-:Y:S02]  /*00f0*/  USHF.L.U64.HI UR9, UR8, UR10, UR9 ;  /* 0x0000000a08097299 */ /* 0x000fe40008010209 */
[----:B------:R-:W-:Y:S02]  /*0100*/  USHF.R.S32.HI UR4, URZ, 0x1f, UR4 ;  /* 0x0000001f3f047899 */ /* 0x000fe40008011404 */
[----:B------:R-:W-:Y:S02]  /*0110*/  USHF.L.U32 UR8, UR8, 0x1, URZ ;  /* 0x0000000108087899 */ /* 0x000fe4000800063f */
[----:B------:R-:W-:Y:S01]  /*0120*/  ULDC.64 UR10, c[0x0][0x118] ;  /* 0x00004600000a7ab9 */ /* 0x000fe20000000a00 */
[----:B0-----:R-:W-:Y:S01]  /*0130*/  SHF.R.S32.HI R0, RZ, 0x1f, R16 ;  /* 0x0000001fff007819 */ /* 0x001fe20000011410 */
[----:B------:R-:W-:-:S04]  /*0140*/  IMAD R5, R16, c[0x0][0x178], RZ ;  /* 0x00005e0010057a24 */ /* 0x000fc800078e02ff */
[----:B------:R-:W-:Y:S02]  /*0150*/  IMAD R7, R0, c[0x0][0x180], RZ ;  /* 0x0000600000077a24 */ /* 0x000fe400078e02ff */
[----:B------:R-:W-:Y:S02]  /*0160*/  IMAD R5, R5, c[0x0][0x17c], RZ ;  /* 0x00005f0005057a24 */ /* 0x000fe400078e02ff */
[C---:B------:R-:W-:Y:S02]  /*0170*/  IMAD R7, R16.reuse, c[0x0][0x184], R7 ;  /* 0x0000610010077a24 */ /* 0x040fe400078e0207 */
[----:B------:R-:W-:-:S04]  /*0180*/  IMAD.WIDE.U32 R16, R16, c[0x0][0x180], RZ ;  /* 0x0000600010107a25 */ /* 0x000fc800078e00ff */
[----:B-1----:R-:W-:Y:S02]  /*0190*/  IMAD.IADD R7, R17, 0x1, R7 ;  /* 0x0000000111077824 */ /* 0x002fe400078e0207 */
.L_x_505:
        /* <DEDUP_REMOVED lines=56> */
[----:B------:R-:W-:Y:S05]  /*0520*/  CALL.REL.NOINC `($__internal_11_$__cuda_sm20_div_s64) ;  /* 0x0000187000007944 */ /* 0x000fea0003c00000 */
[----:B------:R-:W-:Y:S01]  /*0530*/  IMAD.MOV.U32 R9, RZ, RZ, R15 ;  /* 0x000000ffff097224 */ /* 0x000fe200078e000f */
[----:B------:R-:W-:Y:S05]  /*0540*/  BRA `(.L_x_483) ;  /* 0x0000012000007947 */ /* 0x000fea0003800000 */
.L_x_482:
        /* <DEDUP_REMOVED lines=18> */
.L_x_483:
[----:B------:R-:W-:Y:S05]  /*0670*/  BSYNC B0 ;  /* 0x0000000000007941 */ /* 0x000fea0003800000 */
.L_x_481:
[----:B------:R-:W-:Y:S01]  /*0680*/  ISETP.GE.AND P0, PT, R3, c[0x0][0x17c], PT ;  /* 0x00005f0003007a0c */ /* 0x000fe20003f06270 */
[----:B------:R-:W-:-:S12]  /*0690*/  BSSY B0, `(.L_x_484) ;  /* 0x000016a000007945 */ /* 0x000fd80003800000 */
[----:B------:R-:W-:Y:S05]  /*06a0*/  @P0 BRA `(.L_x_485) ;  /* 0x0000168000000947 */ /* 0x000fea0003800000 */
[--C-:B------:R-:W-:Y:S01]  /*06b0*/  SHF.R.S32.HI R8, RZ, 0x1f, R0.reuse ;  /* 0x0000001fff087819 */ /* 0x100fe20000011400 */
[----:B------:R-:W-:Y:S01]  /*06c0*/  IMAD R2, R4, c[0x0][0x17c], RZ ;  /* 0x00005f0004027a24 */ /* 0x000fe200078e02ff */
[----:B------:R-:W-:Y:S01]  /*06d0*/  IADD3 R6, R9, 0x1, -R0 ;  /* 0x0000000109067810 */ /* 0x000fe20007ffe800 */
[----:B------:R-:W-:Y:S02]  /*06e0*/  IMAD.MOV.U32 R10, RZ, RZ, R16 ;  /* 0x000000ffff0a7224 */ /* 0x000fe400078e0010 */
[----:B------:R-:W-:Y:S02]  /*06f0*/  IMAD R9, R8, c[0x0][0x188], RZ ;  /* 0x0000620008097a24 */ /* 0x000fe400078e02ff */
[----:B------:R0:W1:Y:S01]  /*0700*/  I2F R8, R6 ;  /* 0x0000000600087306 */ /* 0x0000620000201400 */
[----:B------:R-:W-:Y:S02]  /*0710*/  IMAD.MOV.U32 R11, RZ, RZ, R7 ;  /* 0x000000ffff0b7224 */ /* 0x000fe400078e0007 */
[C---:B------:R-:W-:Y:S01]  /*0720*/  IMAD R13, R0.reuse, c[0x0][0x18c], R9 ;  /* 0x00006300000d7a24 */ /* 0x040fe200078e0209 */
[----:B------:R-:W-:Y:S01]  /*0730*/  IADD3 R9, P0, R5, R2, RZ ;  /* 0x0000000205097210 */ /* 0x000fe20007f1e0ff */
[----:B------:R-:W-:Y:S01]  /*0740*/  IMAD.WIDE.U32 R18, R0, c[0x0][0x188], R10 ;  /* 0x0000620000127a25 */ /* 0x000fe200078e000a */
[----:B------:R-:W-:-:S03]  /*0750*/  SHF.R.S32.HI R2, RZ, 0x1f, R2 ;  /* 0x0000001fff027819 */ /* 0x000fc60000011402 */
[----:B------:R-:W-:Y:S01]  /*0760*/  IMAD.MOV.U32 R10, RZ, RZ, R3 ;  /* 0x000000ffff0a7224 */ /* 0x000fe200078e0003 */
[----:B------:R-:W-:Y:S01]  /*0770*/  LEA.HI.X.SX32 R11, R5, R2, 0x1, P0 ;  /* 0x00000002050b7211 */ /* 0x000fe200000f0eff */
[----:B0-----:R-:W-:Y:S02]  /*0780*/  IMAD.IADD R13, R19, 0x1, R13 ;  /* 0x00000001130d7824 */ /* 0x001fe400078e020d */
.L_x_503:
[----:B------:R-:W-:Y:S01]  /*0790*/  IABS R12, c[0x0][0x17c] ;  /* 0x00005f00000c7a13 */ /* 0x000fe20000000000 */
[----:B------:R-:W-:Y:S01]  /*07a0*/  IMAD.MOV.U32 R23, RZ, RZ, c[0x0][0x174] ;  /* 0x00005d00ff177624 */ /* 0x000fe200078e00ff */
[----:B0-----:R-:W-:Y:S01]  /*07b0*/  IABS R2, R10 ;  /* 0x0000000a00027213 */ /* 0x001fe20000000000 */
        /* <DEDUP_REMOVED lines=55> */
[----:B-1----:R-:W-:Y:S05]  /*0b30*/  CALL.REL.NOINC `($__internal_11_$__cuda_sm20_div_s64) ;  /* 0x0000126000007944 */ /* 0x002fea0003c00000 */
[----:B------:R-:W-:Y:S05]  /*0b40*/  BRA `(.L_x_488) ;  /* 0x0000012000007947 */ /* 0x000fea0003800000 */
.L_x_487:
        /* <DEDUP_REMOVED lines=18> */
.L_x_488:
[----:B------:R-:W-:Y:S05]  /*0c70*/  BSYNC B1 ;  /* 0x0000000000017941 */ /* 0x000fea0003800000 */
.L_x_486:
[----:B------:R-:W-:Y:S01]  /*0c80*/  SHF.R.S32.HI R2, RZ, 0x1f, R14 ;  /* 0x0000001fff027819 */ /* 0x000fe2000001140e */
[----:B------:R-:W-:Y:S01]  /*0c90*/  IMAD.MOV.U32 R12, RZ, RZ, R18 ;  /* 0x000000ffff0c7224 */ /* 0x000fe200078e0012 */
[----:B------:R-:W-:Y:S01]  /*0ca0*/  ISETP.GE.AND P0, PT, R6, 0x1, PT ;  /* 0x000000010600780c */ /* 0x000fe20003f06270 */
[----:B------:R-:W-:Y:S02]  /*0cb0*/  BSSY B4, `(.L_x_489) ;  /* 0x00000f8000047945 */ /* 0x000fe40003800000 */
[----:B------:R-:W-:Y:S02]  /*0cc0*/  IMAD R25, R2, c[0x0][0x190], RZ ;  /* 0x0000640002197a24 */ /* 0x000fe400078e02ff */
[----:B------:R-:W-:Y:S01]  /*0cd0*/  IMAD.WIDE.U32 R22, R14, c[0x0][0x190], R12 ;  /* 0x000064000e167a25 */ /* 0x000fe200078e000c */
[----:B------:R-:W-:-:S03]  /*0ce0*/  IADD3 R12, R15, 0x1, -R14 ;  /* 0x000000010f0c7810 */ /* 0x000fc60007ffe80e */
[----:B------:R-:W-:Y:S01]  /*0cf0*/  IMAD R25, R14, c[0x0][0x194], R25 ;  /* 0x000065000e197a24 */ /* 0x000fe200078e0219 */
[----:B------:R-:W-:Y:S01]  /*0d00*/  LEA R20, P1, R22, c[0x0][0x160], 0x1 ;  /* 0x0000580016147a11 */ /* 0x000fe200078208ff */
[----:B------:R-:W-:Y:S02]  /*0d10*/  IMAD.MOV.U32 R2, RZ, RZ, RZ ;  /* 0x000000ffff027224 */ /* 0x000fe400078e00ff */
[----:B------:R-:W-:-:S05]  /*0d20*/  IMAD.IADD R25, R23, 0x1, R25 ;  /* 0x0000000117197824 */ /* 0x000fca00078e0219 */
[----:B------:R-:W-:Y:S01]  /*0d30*/  LEA.HI.X R25, R22, c[0x0][0x164], R25, 0x1, P1 ;  /* 0x0000590016197a11 */ /* 0x000fe200008f0c19 */
[----:B------:R-:W-:Y:S05]  /*0d40*/  @!P0 BRA `(.L_x_490) ;  /* 0x00000ee000008947 */ /* 0x000fea0003800000 */
[----:B------:R-:W-:Y:S02]  /*0d50*/  IMAD.MOV R24, RZ, RZ, -R0 ;  /* 0x000000ffff187224 */ /* 0x000fe400078e0a00 */
[----:B------:R-:W-:Y:S01]  /*0d60*/  IMAD.IADD R0, R15, 0x1, -R14 ;  /* 0x000000010f007824 */ /* 0x000fe200078e0a0e */
[----:B------:R-:W-:Y:S01]  /*0d70*/  LOP3.LUT R14, R12, 0x3, RZ, 0xc0, !PT ;  /* 0x000000030c0e7812 */ /* 0x000fe200078ec0ff */
[----:B------:R-:W-:Y:S02]  /*0d80*/  IMAD R24, R24, c[0x0][0x174], R15 ;  /* 0x00005d0018187a24 */ /* 0x000fe400078e020f */
[----:B------:R-:W-:Y:S01]  /*0d90*/  IMAD.MOV.U32 R15, RZ, RZ, R20 ;  /* 0x000000ffff0f7224 */ /* 0x000fe200078e0014 */
[----:B------:R-:W-:Y:S01]  /*0da0*/  ISETP.GE.U32.AND P1, PT, R0, 0x3, PT ;  /* 0x000000030000780c */ /* 0x000fe20003f26070 */
[----:B------:R-:W-:Y:S01]  /*0db0*/  IMAD.MOV.U32 R2, RZ, RZ, RZ ;  /* 0x000000ffff027224 */ /* 0x000fe200078e00ff */
[----:B------:R-:W-:Y:S01]  /*0dc0*/  IADD3 R24, -R21, R24, -R14 ;  /* 0x0000001815187210 */ /* 0x000fe20007ffe90e */
[----:B------:R-:W-:-:S03]  /*0dd0*/  IMAD.MOV.U32 R27, RZ, RZ, RZ ;  /* 0x000000ffff1b7224 */ /* 0x000fc600078e00ff */
.L_x_502:
[----:B------:R-:W-:Y:S01]  /*0de0*/  ISETP.GE.AND P0, PT, R12, 0x1, PT ;  /* 0x000000010c00780c */ /* 0x000fe20003f06270 */
[----:B------:R-:W-:Y:S01]  /*0df0*/  BSSY B3, `(.L_x_491) ;  /* 0x00000dd000037945 */ /* 0x000fe20003800000 */
[----:B------:R-:W-:-:S04]  /*0e00*/  IADD3 R27, R27, 0x1, RZ ;  /* 0x000000011b1b7810 */ /* 0x000fc80007ffe0ff */
[----:B------:R-:W-:-:S07]  /*0e10*/  ISETP.GE.AND P2, PT, R27, R6, PT ;  /* 0x000000061b00720c */ /* 0x000fce0003f46270 */
[----:B------:R-:W-:Y:S05]  /*0e20*/  @!P0 BRA `(.L_x_492) ;  /* 0x00000d9000008947 */ /* 0x000fea0003800000 */
[----:B------:R-:W-:Y:S01]  /*0e30*/  BSSY B2, `(.L_x_493) ;  /* 0x00000b3000027945 */ /* 0x000fe20003800000 */
[----:B------:R-:W-:Y:S01]  /*0e40*/  IMAD.MOV.U32 R0, RZ, RZ, RZ ;  /* 0x000000ffff007224 */ /* 0x000fe200078e00ff */
[----:B------:R-:W-:Y:S05]  /*0e50*/  @!P1 BRA `(.L_x_494) ;  /* 0x00000b0000009947 */ /* 0x000fea0003800000 */
[----:B------:R-:W-:Y:S01]  /*0e60*/  ISETP.GT.AND P0, PT, R24, -0x1, PT ;  /* 0xffffffff1800780c */ /* 0x000fe20003f04270 */
[----:B------:R-:W-:Y:S01]  /*0e70*/  BSSY B1, `(.L_x_495) ;  /* 0x0000094000017945 */ /* 0x000fe20003800000 */
[----:B------:R-:W-:Y:S02]  /*0e80*/  IMAD.MOV.U32 R0, RZ, RZ, RZ ;  /* 0x000000ffff007224 */ /* 0x000fe400078e00ff */
[----:B------:R-:W-:Y:S02]  /*0e90*/  IMAD.MOV.U32 R26, RZ, RZ, R24 ;  /* 0x000000ffff1a7224 */ /* 0x000fe400078e0018 */
[----:B------:R-:W-:Y:S02]  /*0ea0*/  IMAD.MOV.U32 R22, RZ, RZ, R15 ;  /* 0x000000ffff167224 */ /* 0x000fe400078e000f */
[----:B------:R-:W-:-:S05]  /*0eb0*/  IMAD.MOV.U32 R23, RZ, RZ, R25 ;  /* 0x000000ffff177224 */ /* 0x000fca00078e0019 */
[----:B------:R-:W-:Y:S05]  /*0ec0*/  @!P0 BRA `(.L_x_496) ;  /* 0x000008e000008947 */ /* 0x000fea0003800000 */
[----:B------:R-:W-:Y:S01]  /*0ed0*/  IADD3 R20, R26, 0x1, RZ ;  /* 0x000000011a147810 */ /* 0x000fe20007ffe0ff */
[----:B------:R-:W-:Y:S01]  /*0ee0*/  BSSY B5, `(.L_x_497) ;  /* 0x0000059000057945 */ /* 0x000fe20003800000 */
[----:B------:R-:W-:Y:S02]  /*0ef0*/  PLOP3.LUT P0, PT, PT, PT, PT, 0x80, 0x0 ;  /* 0x000000000000781c */ /* 0x000fe40003f0f070 */
[----:B------:R-:W-:-:S13]  /*0f00*/  ISETP.GT.AND P3, PT, R20, 0xc, PT ;  /* 0x0000000c1400780c */ /* 0x000fda0003f64270 */
[----:B------:R-:W-:Y:S05]  /*0f10*/  @!P3 BRA `(.L_x_498) ;  /* 0x000005500000b947 */ /* 0x000fea0003800000 */
[----:B------:R-:W-:Y:S02]  /*0f20*/  PLOP3.LUT P0, PT, PT, PT, PT, 0x8, 0x0 ;  /* 0x000000000000781c */ /* 0x000fe40003f0e170 */
.L_x_499:
[----:B------:R-:W2:Y:S01]  /*0f30*/  LDG.E.U16 R28, [R22.64] ;  /* 0x0000000a161c7981 */ /* 0x000ea2000c1e1500 */
[----:B------:R-:W-:-:S04]  /*0f40*/  IADD3 R20, P3, R22, UR8, RZ ;  /* 0x0000000816147c10 */ /* 0x000fc8000ff7e0ff */
[----:B------:R-:W-:Y:S02]  /*0f50*/  IADD3.X R21, R23, UR9, RZ, P3, !PT ;  /* 0x0000000917157c10 */ /* 0x000fe40009ffe4ff */
[----:B------:R-:W-:Y:S02]  /*0f60*/  IADD3 R32, P3, R20, UR8, RZ ;  /* 0x0000000814207c10 */ /* 0x000fe4000ff7e0ff */
[----:B--2---:R-:W-:Y:S02]  /*0f70*/  PRMT R23, RZ, 0x5410, R28 ;  /* 0x00005410ff177816 */ /* 0x004fe4000000001c */
[----:B------:R-:W2:Y:S01]  /*0f80*/  LDG.E.U16 R28, [R20.64] ;  /* 0x0000000a141c7981 */ /* 0x000ea2000c1e1500 */
[----:B------:R-:W-:Y:S02]  /*0f90*/  IADD3.X R33, R21, UR9, RZ, P3, !PT ;  /* 0x0000000915217c10 */ /* 0x000fe40009ffe4ff */
[----:B------:R-:W-:Y:S01]  /*0fa0*/  FADD.FTZ R2, R23, R2 ;  /* 0x0000000217027221 */ /* 0x000fe20000010000 */
[----:B------:R-:W-:-:S02]  /*0fb0*/  IADD3 R30, P3, R32, UR8, RZ ;  /* 0x00000008201e7c10 */ /* 0x000fc4000ff7e0ff */
[----:B--2---:R-:W-:Y:S02]  /*0fc0*/  PRMT R21, RZ, 0x5410, R28 ;  /* 0x00005410ff157816 */ /* 0x004fe4000000001c */
[----:B------:R-:W2:Y:S01]  /*0fd0*/  LDG.E.U16 R28, [R32.64] ;  /* 0x0000000a201c7981 */ /* 0x000ea2000c1e1500 */
[----:B------:R-:W-:Y:S02]  /*0fe0*/  IADD3.X R31, R33, UR9, RZ, P3, !PT ;  /* 0x00000009211f7c10 */ /* 0x000fe40009ffe4ff */
[----:B------:R-:W-:-:S03]  /*0ff0*/  FADD.FTZ R2, R2, R21 ;  /* 0x0000001502027221 */ /* 0x000fc60000010000 */
[----:B------:R-:W3:Y:S01]  /*1000*/  LDG.E.U16 R22, [R30.64] ;  /* 0x0000000a1e167981 */ /* 0x000ee2000c1e1500 */
[----:B--2---:R-:W-:Y:S02]  /*1010*/  PRMT R21, RZ, 0x5410, R28 ;  /* 0x00005410ff157816 */ /* 0x004fe4000000001c */
[----:B------:R-:W-:-:S04]  /*1020*/  IADD3 R28, P3, R30, UR8, RZ ;  /* 0x000000081e1c7c10 */ /* 0x000fc8000ff7e0ff */
[----:B------:R-:W-:-:S05]  /*1030*/  IADD3.X R29, R31, UR9, RZ, P3, !PT ;  /* 0x000000091f1d7c10 */ /* 0x000fca0009ffe4ff */
[----:B------:R-:W2:Y:S01]  /*1040*/  LDG.E.U16 R20, [R28.64] ;  /* 0x0000000a1c147981 */ /* 0x000ea2000c1e1500 */
[----:B------:R-:W-:Y:S01]  /*1050*/  FADD.FTZ R2, R2, R21 ;  /* 0x0000001502027221 */ /* 0x000fe20000010000 */
[----:B---3--:R-:W-:Y:S02]  /*1060*/  PRMT R21, RZ, 0x5410, R22 ;  /* 0x00005410ff157816 */ /* 0x008fe40000000016 */
[----:B------:R-:W-:-:S03]  /*1070*/  IADD3 R22, P3, R28, UR8, RZ ;  /* 0x000000081c167c10 */ /* 0x000fc6000ff7e0ff */
[----:B------:R-:W-:Y:S01]  /*1080*/  FADD.FTZ R2, R2, R21 ;  /* 0x0000001502027221 */ /* 0x000fe20000010000 */
[----:B------:R-:W-:-:S05]  /*1090*/  IADD3.X R23, R29, UR9, RZ, P3, !PT ;  /* 0x000000091d177c10 */ /* 0x000fca0009ffe4ff */
[----:B------:R-:W3:Y:S01]  /*10a0*/  LDG.E.U16 R32, [R22.64] ;  /* 0x0000000a16207981 */ /* 0x000ee2000c1e1500 */
[----:B--2---:R-:W-:Y:S02]  /*10b0*/  PRMT R21, RZ, 0x5410, R20 ;  /* 0x00005410ff157816 */ /* 0x004fe40000000014 */
[----:B------:R-:W-:-:S03]  /*10c0*/  IADD3 R20, P3, R22, UR8, RZ ;  /* 0x0000000816147c10 */ /* 0x000fc6000ff7e0ff */
[----:B------:R-:W-:Y:S01]  /*10d0*/  FADD.FTZ R2, R2, R21 ;  /* 0x0000001502027221 */ /* 0x000fe20000010000 */
[----:B------:R-:W-:-:S05]  /*10e0*/  IADD3.X R21, R23, UR9, RZ, P3, !PT ;  /* 0x0000000917157c10 */ /* 0x000fca0009ffe4ff */
[----:B------:R-:W2:Y:S01]  /*10f0*/  LDG.E.U16 R30, [R20.64] ;  /* 0x0000000a141e7981 */ /* 0x000ea2000c1e1500 */
[----:B------:R-:W-:-:S04]  /*1100*/  IADD3 R28, P3, R20, UR8, RZ ;  /* 0x00000008141c7c10 */ /* 0x000fc8000ff7e0ff */
[----:B------:R-:W-:Y:S02]  /*1110*/  IADD3.X R29, R21, UR9, RZ, P3, !PT ;  /* 0x00000009151d7c10 */ /* 0x000fe40009ffe4ff */
[----:B---3--:R-:W-:Y:S02]  /*1120*/  PRMT R23, RZ, 0x5410, R32 ;  /* 0x00005410ff177816 */ /* 0x008fe40000000020 */
[----:B--2---:R-:W-:Y:S02]  /*1130*/  PRMT R21, RZ, 0x5410, R30 ;  /* 0x00005410ff157816 */ /* 0x004fe4000000001e */
[----:B------:R-:W2:Y:S01]  /*1140*/  LDG.E.U16 R30, [R28.64] ;  /* 0x0000000a1c1e7981 */ /* 0x000ea2000c1e1500 */
[----:B------:R-:W-:Y:S01]  /*1150*/  IADD3 R22, P3, R28, UR8, RZ ;  /* 0x000000081c167c10 */ /* 0x000fe2000ff7e0ff */
[----:B------:R-:W-:-:S03]  /*1160*/  FADD.FTZ R2, R2, R23 ;  /* 0x0000001702027221 */ /* 0x000fc60000010000 */
[----:B------:R-:W-:Y:S01]  /*1170*/  IADD3.X R23, R29, UR9, RZ, P3, !PT ;  /* 0x000000091d177c10 */ /* 0x000fe20009ffe4ff */
[----:B------:R-:W-:Y:S01]  /*1180*/  FADD.FTZ R2, R2, R21 ;  /* 0x0000001502027221 */ /* 0x000fe20000010000 */
[----:B------:R-:W-:Y:S02]  /*1190*/  IADD3 R20, P3, R22, UR8, RZ ;  /* 0x0000000816147c10 */ /* 0x000fe4000ff7e0ff */
[----:B--2---:R-:W-:Y:S02]  /*11a0*/  PRMT R21, RZ, 0x5410, R30 ;  /* 0x00005410ff157816 */ /* 0x004fe4000000001e */
[----:B------:R-:W2:Y:S03]  /*11b0*/  LDG.E.U16 R30, [R22.64] ;  /* 0x0000000a161e7981 */ /* 0x000ea6000c1e1500 */
[----:B------:R-:W-:Y:S01]  /*11c0*/  FADD.FTZ R2, R2, R21 ;  /* 0x0000001502027221 */ /* 0x000fe20000010000 */
[----:B------:R-:W-:-:S02]  /*11d0*/  IADD3.X R21, R23, UR9, RZ, P3, !PT ;  /* 0x0000000917157c10 */ /* 0x000fc40009ffe4ff */
[----:B------:R-:W-:Y:S02]  /*11e0*/  IADD3 R28, P3, R20, UR8, RZ ;  /* 0x00000008141c7c10 */ /* 0x000fe4000ff7e0ff */
[----:B--2---:R-:W-:Y:S02]  /*11f0*/  PRMT R23, RZ, 0x5410, R30 ;  /* 0x00005410ff177816 */ /* 0x004fe4000000001e */
[----:B------:R-:W2:Y:S01]  /*1200*/  LDG.E.U16 R30, [R20.64] ;  /* 0x0000000a141e7981 */ /* 0x000ea2000c1e1500 */
[----:B------:R-:W-:Y:S02]  /*1210*/  IADD3.X R29, R21, UR9, RZ, P3, !PT ;  /* 0x00000009151d7c10 */ /* 0x000fe40009ffe4ff */
[----:B------:R-:W-:Y:S01]  /*1220*/  IADD3 R22, P3, R28, UR8, RZ ;  /* 0x000000081c167c10 */ /* 0x000fe2000ff7e0ff */
[----:B------:R-:W-:Y:S01]  /*1230*/  FADD.FTZ R2, R2, R23 ;  /* 0x0000001702027221 */ /* 0x000fe20000010000 */
[----:B--2---:R-:W-:Y:S02]  /*1240*/  PRMT R21, RZ, 0x5410, R30 ;  /* 0x00005410ff157816 */ /* 0x004fe4000000001e */
[----:B------:R-:W2:Y:S01]  /*1250*/  LDG.E.U16 R30, [R28.64] ;  /* 0x0000000a1c1e7981 */ /* 0x000ea2000c1e1500 */
[----:B------:R-:W-:-:S02]  /*1260*/  IADD3.X R23, R29, UR9, RZ, P3, !PT ;  /* 0x000000091d177c10 */ /* 0x000fc40009ffe4ff */
[----:B------:R-:W-:Y:S01]  /*1270*/  FADD.FTZ R2, R2, R21 ;  /* 0x0000001502027221 */ /* 0x000fe20000010000 */
[----:B------:R-:W-:Y:S02]  /*1280*/  IADD3 R20, P3, R22, UR8, RZ ;  /* 0x0000000816147c10 */ /* 0x000fe4000ff7e0ff */
[----:B--2---:R-:W-:Y:S02]  /*1290*/  PRMT R21, RZ, 0x5410, R30 ;  /* 0x00005410ff157816 */ /* 0x004fe4000000001e */
[----:B------:R-:W2:Y:S03]  /*12a0*/  LDG.E.U16 R30, [R22.64] ;  /* 0x0000000a161e7981 */ /* 0x000ea6000c1e1500 */
[----:B------:R-:W-:Y:S01]  /*12b0*/  FADD.FTZ R2, R2, R21 ;  /* 0x0000001502027221 */ /* 0x000fe20000010000 */
[----:B------:R-:W-:Y:S02]  /*12c0*/  IADD3.X R21, R23, UR9, RZ, P3, !PT ;  /* 0x0000000917157c10 */ /* 0x000fe40009ffe4ff */
[----:B------:R-:W-:-:S02]  /*12d0*/  IADD3 R28, P3, R20, UR8, RZ ;  /* 0x00000008141c7c10 */ /* 0x000fc4000ff7e0ff */
        /* <DEDUP_REMOVED lines=14> */
[----:B------:R-:W-:-:S02]  /*13c0*/  IADD3 R26, R26, -0x10, RZ ;  /* 0xfffffff01a1a7810 */ /* 0x000fc40007ffe0ff */
[----:B--2---:R-:W-:Y:S02]  /*13d0*/  PRMT R23, RZ, 0x5410, R30 ;  /* 0x00005410ff177816 */ /* 0x004fe4000000001e */
[----:B------:R-:W2:Y:S01]  /*13e0*/  LDG.E.U16 R30, [R20.64] ;  /* 0x0000000a141e7981 */ /* 0x000ea2000c1e1500 */
[----:B------:R-:W-:Y:S02]  /*13f0*/  ISETP.GT.AND P3, PT, R26, 0xb, PT ;  /* 0x0000000b1a00780c */ /* 0x000fe40003f64270 */
[----:B------:R-:W-:Y:S01]  /*1400*/  FADD.FTZ R2, R2, R23 ;  /* 0x0000001702027221 */ /* 0x000fe20000010000 */
[----:B------:R-:W-:Y:S02]  /*1410*/  IADD3 R22, P4, R20, UR8, RZ ;  /* 0x0000000814167c10 */ /* 0x000fe4000ff9e0ff */
[----:B------:R-:W-:Y:S02]  /*1420*/  IADD3 R0, R0, 0x10, RZ ;  /* 0x0000001000007810 */ /* 0x000fe40007ffe0ff */
[----:B--2---:R-:W-:-:S05]  /*1430*/  PRMT R23, RZ, 0x5410, R30 ;  /* 0x00005410ff177816 */ /* 0x004fca000000001e */
[----:B------:R-:W-:Y:S01]  /*1440*/  FADD.FTZ R2, R2, R23 ;  /* 0x0000001702027221 */ /* 0x000fe20000010000 */
[----:B------:R-:W-:Y:S01]  /*1450*/  IADD3.X R23, R21, UR9, RZ, P4, !PT ;  /* 0x0000000915177c10 */ /* 0x000fe2000a7fe4ff */
[----:B------:R-:W-:Y:S05]  /*1460*/  @P3 BRA `(.L_x_499) ;  /* 0xfffffac000003947 */ /* 0x000fea000383ffff */
.L_x_498:
[----:B------:R-:W-:Y:S05]  /*1470*/  BSYNC B5 ;  /* 0x0000000000057941 */ /* 0x000fea0003800000 */
.L_x_497:
[----:B------:R-:W-:Y:S01]  /*1480*/  IADD3 R20, R26, 0x1, RZ ;  /* 0x000000011a147810 */ /* 0x000fe20007ffe0ff */
[----:B------:R-:W-:Y:S03]  /*1490*/  BSSY B5, `(.L_x_500) ;  /* 0x000002e000057945 */ /* 0x000fe60003800000 */
[----:B------:R-:W-:-:S13]  /*14a0*/  ISETP.GT.AND P3, PT, R20, 0x4, PT ;  /* 0x000000041400780c */ /* 0x000fda0003f64270 */
[----:B------:R-:W-:Y:S05]  /*14b0*/  @!P3 BRA `(.L_x_501) ;  /* 0x000002b00000b947 */ /* 0x000fea0003800000 */
[----:B------:R-:W2:Y:S01]  /*14c0*/  LDG.E.U16 R28, [R22.64] ;  /* 0x0000000a161c7981 */ /* 0x000ea2000c1e1500 */
[----:B------:R-:W-:-:S04]  /*14d0*/  IADD3 R20, P0, R22, UR8, RZ ;  /* 0x0000000816147c10 */ /* 0x000fc8000ff1e0ff */
[----:B------:R-:W-:-:S05]  /*14e0*/  IADD3.X R21, R23, UR9, RZ, P0, !PT ;  /* 0x0000000917157c10 */ /* 0x000fca00087fe4ff */
[----:B------:R-:W3:Y:S01]  /*14f0*/  LDG.E.U16 R30, [R20.64] ;  /* 0x0000000a141e7981 */ /* 0x000ee2000c1e1500 */
[----:B--2---:R-:W-:Y:S02]  /*1500*/  PRMT R23, RZ, 0x5410, R28 ;  /* 0x00005410ff177816 */ /* 0x004fe4000000001c */
[----:B------:R-:W-:-:S03]  /*1510*/  IADD3 R28, P0, R20, UR8, RZ ;  /* 0x00000008141c7c10 */ /* 0x000fc6000ff1e0ff */
[----:B------:R-:W-:Y:S01]  /*1520*/  FADD.FTZ R2, R2, R23 ;  /* 0x0000001702027221 */ /* 0x000fe20000010000 */
[----:B------:R-:W-:Y:S02]  /*1530*/  IADD3.X R29, R21, UR9, RZ, P0, !PT ;  /* 0x00000009151d7c10 */ /* 0x000fe400087fe4ff */
[----:B---3--:R-:W-:-:S03]  /*1540*/  PRMT R21, RZ, 0x5410, R30 ;  /* 0x00005410ff157816 */ /* 0x008fc6000000001e */
[----:B------:R-:W2:Y:S01]  /*1550*/  LDG.E.U16 R30, [R28.64] ;  /* 0x0000000a1c1e7981 */ /* 0x000ea2000c1e1500 */
[----:B------:R-:W-:-:S04]  /*1560*/  IADD3 R22, P0, R28, UR8, RZ ;  /* 0x000000081c167c10 */ /* 0x000fc8000ff1e0ff */
        /* <DEDUP_REMOVED lines=22> */
[----:B--2---:R-:W-:-:S03]  /*16d0*/  PRMT R23, RZ, 0x5410, R30 ;  /* 0x00005410ff177816 */ /* 0x004fc6000000001e */
[----:B------:R-:W2:Y:S02]  /*16e0*/  LDG.E.U16 R30, [R20.64] ;  /* 0x0000000a141e7981 */ /* 0x000ea4000c1e1500 */
[----:B------:R-:W-:Y:S01]  /*16f0*/  FADD.FTZ R2, R2, R23 ;  /* 0x0000001702027221 */ /* 0x000fe20000010000 */
[----:B------:R-:W-:Y:S02]  /*1700*/  IADD3 R22, P3, R20, UR8, RZ ;  /* 0x0000000814167c10 */ /* 0x000fe4000ff7e0ff */
[----:B------:R-:W-:Y:S02]  /*1710*/  PLOP3.LUT P0, PT, PT, PT, PT, 0x8, 0x0 ;  /* 0x000000000000781c */ /* 0x000fe40003f0e170 */
[----:B------:R-:W-:Y:S02]  /*1720*/  IADD3 R0, R0, 0x8, RZ ;  /* 0x0000000800007810 */ /* 0x000fe40007ffe0ff */
[----:B------:R-:W-:Y:S02]  /*1730*/  IADD3 R26, R26, -0x8, RZ ;  /* 0xfffffff81a1a7810 */ /* 0x000fe40007ffe0ff */
[----:B--2---:R-:W-:-:S05]  /*1740*/  PRMT R23, RZ, 0x5410, R30 ;  /* 0x00005410ff177816 */ /* 0x004fca000000001e */
[----:B------:R-:W-:Y:S01]  /*1750*/  FADD.FTZ R2, R2, R23 ;  /* 0x0000001702027221 */ /* 0x000fe20000010000 */
[----:B------:R-:W-:Y:S02]  /*1760*/  IADD3.X R23, R21, UR9, RZ, P3, !PT ;  /* 0x0000000915177c10 */ /* 0x000fe40009ffe4ff */
.L_x_501:
[----:B------:R-:W-:Y:S05]  /*1770*/  BSYNC B5 ;  /* 0x0000000000057941 */ /* 0x000fea0003800000 */
.L_x_500:
[----:B------:R-:W-:-:S13]  /*1780*/  ISETP.NE.OR P0, PT, R26, -0x1, P0 ;  /* 0xffffffff1a00780c */ /* 0x000fda0000705670 */
[----:B------:R-:W-:Y:S01]  /*1790*/  @!P0 BREAK B1 ;  /* 0x0000000000018942 */ /* 0x000fe20003800000 */
[----:B------:R-:W-:Y:S05]  /*17a0*/  @!P0 BRA `(.L_x_494) ;  /* 0x000001b000008947 */ /* 0x000fea0003800000 */
.L_x_496:
[----:B------:R-:W-:Y:S05]  /*17b0*/  BSYNC B1 ;  /* 0x0000000000017941 */ /* 0x000fea0003800000 */
.L_x_495:
[----:B------:R-:W-:Y:S02]  /*17c0*/  IMAD.MOV.U32 R20, RZ, RZ, R22 ;  /* 0x000000ffff147224 */ /* 0x000fe400078e0016 */
[----:B------:R-:W-:Y:S01]  /*17d0*/  IMAD.MOV.U32 R21, RZ, RZ, R23 ;  /* 0x000000ffff157224 */ /* 0x000fe200078e0017 */
[----:B------:R-:W-:-:S04]  /*17e0*/  IADD3 R22, P0, R22, UR8, RZ ;  /* 0x0000000816167c10 */ /* 0x000fc8000ff1e0ff */
[----:B------:R-:W2:Y:S01]  /*17f0*/  LDG.E.U16 R20, [R20.64] ;  /* 0x0000000a14147981 */ /* 0x000ea2000c1e1500 */
[----:B------:R-:W-:-:S05]  /*1800*/  IADD3.X R23, R23, UR9, RZ, P0, !PT ;  /* 0x0000000917177c10 */ /* 0x000fca00087fe4ff */
[----:B------:R-:W3:Y:S01]  /*1810*/  LDG.E.U16 R30, [R22.64] ;  /* 0x0000000a161e7981 */ /* 0x000ee2000c1e1500 */
[----:B------:R-:W-:-:S04]  /*1820*/  IADD3 R28, P0, R22, UR8, RZ ;  /* 0x00000008161c7c10 */ /* 0x000fc8000ff1e0ff */
[----:B------:R-:W-:Y:S02]  /*1830*/  IADD3.X R29, R23, UR9, RZ, P0, !PT ;  /* 0x00000009171d7c10 */ /* 0x000fe400087fe4ff */
[----:B--2---:R-:W-:-:S05]  /*1840*/  PRMT R21, RZ, 0x5410, R20 ;  /* 0x00005410ff157816 */ /* 0x004fca0000000014 */
[----:B------:R-:W-:Y:S01]  /*1850*/  FADD.FTZ R2, R21, R2 ;  /* 0x0000000215027221 */ /* 0x000fe20000010000 */
[----:B---3--:R-:W-:Y:S02]  /*1860*/  PRMT R21, RZ, 0x5410, R30 ;  /* 0x00005410ff157816 */ /* 0x008fe4000000001e */
[----:B------:R-:W2:Y:S01]  /*1870*/  LDG.E.U16 R30, [R28.64] ;  /* 0x0000000a1c1e7981 */ /* 0x000ea2000c1e1500 */
[----:B------:R-:W-:Y:S02]  /*1880*/  IADD3 R20, P0, R28, UR8, RZ ;  /* 0x000000081c147c10 */ /* 0x000fe4000ff1e0ff */
[----:B------:R-:W-:Y:S02]  /*1890*/  FADD.FTZ R2, R2, R21 ;  /* 0x0000001502027221 */ /* 0x000fe40000010000 */
[----:B------:R-:W-:Y:S02]  /*18a0*/  IADD3.X R21, R29, UR9, RZ, P0, !PT ;  /* 0x000000091d157c10 */ /* 0x000fe400087fe4ff */
[----:B------:R-:W-:-:S02]  /*18b0*/  IADD3 R26, R26, -0x4, RZ ;  /* 0xfffffffc1a1a7810 */ /* 0x000fc40007ffe0ff */
[----:B--2---:R-:W-:Y:S02]  /*18c0*/  PRMT R23, RZ, 0x5410, R30 ;  /* 0x00005410ff177816 */ /* 0x004fe4000000001e */
[----:B------:R-:W2:Y:S01]  /*18d0*/  LDG.E.U16 R30, [R20.64] ;  /* 0x0000000a141e7981 */ /* 0x000ea2000c1e1500 */
[----:B------:R-:W-:Y:S02]  /*18e0*/  ISETP.NE.AND P0, PT, R26, -0x1, PT ;  /* 0xffffffff1a00780c */ /* 0x000fe40003f05270 */
[----:B------:R-:W-:Y:S01]  /*18f0*/  FADD.FTZ R2, R2, R23 ;  /* 0x0000001702027221 */ /* 0x000fe20000010000 */
[----:B------:R-:W-:Y:S02]  /*1900*/  IADD3 R22, P3, R20, UR8, RZ ;  /* 0x0000000814167c10 */ /* 0x000fe4000ff7e0ff */
[----:B------:R-:W-:Y:S02]  /*1910*/  IADD3 R0, R0, 0x4, RZ ;  /* 0x0000000400007810 */ /* 0x000fe40007ffe0ff */
[----:B--2---:R-:W-:-:S05]  /*1920*/  PRMT R23, RZ, 0x5410, R30 ;  /* 0x00005410ff177816 */ /* 0x004fca000000001e */
[----:B------:R-:W-:Y:S01]  /*1930*/  FADD.FTZ R2, R2, R23 ;  /* 0x0000001702027221 */ /* 0x000fe20000010000 */
[----:B------:R-:W-:Y:S01]  /*1940*/  IADD3.X R23, R21, UR9, RZ, P3, !PT ;  /* 0x0000000915177c10 */ /* 0x000fe20009ffe4ff */
[----:B------:R-:W-:Y:S05]  /*1950*/  @P0 BRA `(.L_x_495) ;  /* 0xfffffe6000000947 */ /* 0x000fea000383ffff */
.L_x_494:
[----:B------:R-:W-:Y:S05]  /*1960*/  BSYNC B2 ;  /* 0x0000000000027941 */ /* 0x000fea0003800000 */
.L_x_493:
[----:B------:R-:W-:-:S13]  /*1970*/  ISETP.NE.AND P0, PT, R14, RZ, PT ;  /* 0x000000ff0e00720c */ /* 0x000fda0003f05270 */
[----:B------:R-:W-:Y:S05]  /*1980*/  @!P0 BRA `(.L_x_492) ;  /* 0x0000023000008947 */ /* 0x000fea0003800000 */
[----:B------:R-:W-:-:S05]  /*1990*/  SHF.R.S32.HI R20, RZ, 0x1f, R0 ;  /* 0x0000001fff147819 */ /* 0x000fca0000011400 */
[----:B------:R-:W-:-:S04]  /*19a0*/  IMAD R21, R20, c[0x0][0x190], RZ ;  /* 0x0000640014157a24 */ /* 0x000fc800078e02ff */
[C---:B------:R-:W-:Y:S02]  /*19b0*/  IMAD R23, R0.reuse, c[0x0][0x194], R21 ;  /* 0x0000650000177a24 */ /* 0x040fe400078e0215 */
[----:B------:R-:W-:-:S04]  /*19c0*/  IMAD.WIDE.U32 R20, R0, c[0x0][0x190], RZ ;  /* 0x0000640000147a25 */ /* 0x000fc800078e00ff */
[----:B------:R-:W-:Y:S01]  /*19d0*/  IMAD.IADD R21, R21, 0x1, R23 ;  /* 0x0000000115157824 */ /* 0x000fe200078e0217 */
[----:B------:R-:W-:-:S04]  /*19e0*/  LEA R22, P0, R20, R15, 0x1 ;  /* 0x0000000f14167211 */ /* 0x000fc800078008ff */
[----:B------:R-:W-:-:S05]  /*19f0*/  LEA.HI.X R23, R20, R25, R21, 0x1, P0 ;  /* 0x0000001914177211 */ /* 0x000fca00000f0c15 */
[----:B------:R-:W2:Y:S01]  /*1a00*/  LDG.E.U16 R22, [R22.64] ;  /* 0x0000000a16167981 */ /* 0x000ea2000c1e1500 */
[----:B------:R-:W-:Y:S02]  /*1a10*/  ISETP.NE.AND P0, PT, R14, 0x1, PT ;  /* 0x000000010e00780c */ /* 0x000fe40003f05270 */
[----:B--2---:R-:W-:-:S05]  /*1a20*/  PRMT R21, RZ, 0x5410, R22 ;  /* 0x00005410ff157816 */ /* 0x004fca0000000016 */
[----:B------:R-:W-:-:S06]  /*1a30*/  FADD.FTZ R2, R2, R21 ;  /* 0x0000001502027221 */ /* 0x000fcc0000010000 */
[----:B------:R-:W-:Y:S05]  /*1a40*/  @!P0 BRA `(.L_x_492) ;  /* 0x0000017000008947 */ /* 0x000fea0003800000 */
[----:B------:R-:W-:Y:S02]  /*1a50*/  IADD3 R20, R0, 0x1, RZ ;  /* 0x0000000100147810 */ /* 0x000fe40007ffe0ff */
[----:B------:R-:W-:Y:S02]  /*1a60*/  ISETP.NE.AND P0, PT, R14, 0x2, PT ;  /* 0x000000020e00780c */ /* 0x000fe40003f05270 */
[----:B------:R-:W-:-:S05]  /*1a70*/  SHF.R.S32.HI R21, RZ, 0x1f, R20 ;  /* 0x0000001fff157819 */ /* 0x000fca0000011414 */
[----:B------:R-:W-:-:S04]  /*1a80*/  IMAD R21, R21, c[0x0][0x190], RZ ;  /* 0x0000640015157a24 */ /* 0x000fc800078e02ff */
[C---:B------:R-:W-:Y:S02]  /*1a90*/  IMAD R23, R20.reuse, c[0x0][0x194], R21 ;  /* 0x0000650014177a24 */ /* 0x040fe400078e0215 */
[----:B------:R-:W-:Y:S01]  /*1aa0*/  IMAD.WIDE.U32 R20, R20, c[0x0][0x190], RZ ;  /* 0x0000640014147a25 */ /* 0x000fe200078e00ff */
[----:B------:R-:W-:-:S03]  /*1ab0*/  @P0 IADD3 R0, R0, 0x2, RZ ;  /* 0x0000000200000810 */ /* 0x000fc60007ffe0ff */
[----:B------:R-:W-:Y:S01]  /*1ac0*/  IMAD.IADD R21, R21, 0x1, R23 ;  /* 0x0000000115157824 */ /* 0x000fe200078e0217 */
[----:B------:R-:W-:-:S04]  /*1ad0*/  LEA R22, P3, R20, R15, 0x1 ;  /* 0x0000000f14167211 */ /* 0x000fc800078608ff */
[----:B------:R-:W-:Y:S02]  /*1ae0*/  LEA.HI.X R23, R20, R25, R21, 0x1, P3 ;  /* 0x0000001914177211 */ /* 0x000fe400018f0c15 */
[----:B------:R-:W-:-:S03]  /*1af0*/  @P0 SHF.R.S32.HI R20, RZ, 0x1f, R0 ;  /* 0x0000001fff140819 */ /* 0x000fc60000011400 */
[----:B------:R-:W2:Y:S02]  /*1b00*/  LDG.E.U16 R22, [R22.64] ;  /* 0x0000000a16167981 */ /* 0x000ea4000c1e1500 */
[----:B------:R-:W-:-:S04]  /*1b10*/  @P0 IMAD R21, R20, c[0x0][0x190], RZ ;  /* 0x0000640014150a24 */ /* 0x000fc800078e02ff */
[C---:B------:R-:W-:Y:S02]  /*1b20*/  @P0 IMAD R29, R0.reuse, c[0x0][0x194], R21 ;  /* 0x00006500001d0a24 */ /* 0x040fe400078e0215 */
[----:B------:R-:W-:-:S04]  /*1b30*/  @P0 IMAD.WIDE.U32 R20, R0, c[0x0][0x190], RZ ;  /* 0x0000640000140a25 */ /* 0x000fc800078e00ff */
[----:B------:R-:W-:Y:S01]  /*1b40*/  @P0 IMAD.IADD R0, R21, 0x1, R29 ;  /* 0x0000000115000824 */ /* 0x000fe200078e021d */
[----:B------:R-:W-:-:S04]  /*1b50*/  @P0 LEA R28, P3, R20, R15, 0x1 ;  /* 0x0000000f141c0211 */ /* 0x000fc800078608ff */
[----:B------:R-:W-:-:S05]  /*1b60*/  @P0 LEA.HI.X R29, R20, R25, R0, 0x1, P3 ;  /* 0x00000019141d0211 */ /* 0x000fca00018f0c00 */
[----:B------:R-:W3:Y:S01]  /*1b70*/  @P0 LDG.E.U16 R28, [R28.64] ;  /* 0x0000000a1c1c0981 */ /* 0x000ee2000c1e1500 */
[----:B--2---:R-:W-:-:S05]  /*1b80*/  PRMT R21, RZ, 0x5410, R22 ;  /* 0x00005410ff157816 */ /* 0x004fca0000000016 */
[----:B------:R-:W-:Y:S01]  /*1b90*/  FADD.FTZ R2, R2, R21 ;  /* 0x0000001502027221 */ /* 0x000fe20000010000 */
[----:B---3--:R-:W-:-:S05]  /*1ba0*/  @P0 PRMT R21, RZ, 0x5410, R28 ;  /* 0x00005410ff150816 */ /* 0x008fca000000001c */
[----:B------:R-:W-:Y:S02]  /*1bb0*/  @P0 FADD.FTZ R2, R2, R21 ;  /* 0x0000001502020221 */ /* 0x000fe40000010000 */
.L_x_492:
[----:B------:R-:W-:Y:S05]  /*1bc0*/  BSYNC B3 ;  /* 0x0000000000037941 */ /* 0x000fea0003800000 */
.L_x_491:
[----:B------:R-:W-:Y:S02]  /*1bd0*/  IMAD.MOV.U32 R0, RZ, RZ, c[0x0][0x188] ;  /* 0x00006200ff007624 */ /* 0x000fe400078e00ff */
[----:B------:R-:W-:-:S03]  /*1be0*/  IMAD.MOV.U32 R20, RZ, RZ, c[0x0][0x18c] ;  /* 0x00006300ff147624 */ /* 0x000fc600078e00ff */
[----:B------:R-:W-:-:S04]  /*1bf0*/  LEA R15, P0, R0, R15, 0x1 ;  /* 0x0000000f000f7211 */ /* 0x000fc800078008ff */
[----:B------:R-:W-:Y:S01]  /*1c00*/  LEA.HI.X R25, R0, R25, R20, 0x1, P0 ;  /* 0x0000001900197211 */ /* 0x000fe200000f0c14 */
[----:B------:R-:W-:Y:S01]  /*1c10*/  @P2 CALL.REL.NOINC `(.L_x_490) ;  /* 0x0000001000002944 */ /* 0x000fe20003c00000 */
[----:B------:R-:W-:Y:S05]  /*1c20*/  BRA `(.L_x_502) ;  /* 0xfffff1b000007947 */ /* 0x000fea000383ffff */
.L_x_490:
[----:B------:R-:W-:Y:S05]  /*1c30*/  BSYNC B4 ;  /* 0x0000000000047941 */ /* 0x000fea0003800000 */
.L_x_489:
[----:B------:R-:W0:Y:S01]  /*1c40*/  I2F R12, R12 ;  /* 0x0000000c000c7306 */ /* 0x000e220000201400 */
[----:B------:R-:W-:-:S07]  /*1c50*/  IADD3 R0, P0, R10, R9, RZ ;  /* 0x000000090a007210 */ /* 0x000fce0007f1e0ff */
[----:B-1----:R-:W1:Y:S08]  /*1c60*/  MUFU.RCP R15, R8 ;  /* 0x00000008000f7308 */ /* 0x002e700000001000 */
[----:B0-----:R-:W0:Y:S01]  /*1c70*/  MUFU.RCP R21, R12 ;  /* 0x0000000c00157308 */ /* 0x001e220000001000 */
[----:B-1----:R-:W-:Y:S01]  /*1c80*/  FMUL.FTZ R2, R15, R2 ;  /* 0x000000020f027220 */ /* 0x002fe20000410000 */
[----:B------:R-:W-:-:S02]  /*1c90*/  LEA.HI.X.SX32 R15, R10, R11, 0x1, P0 ;  /* 0x0000000b0a0f7211 */ /* 0x000fc400000f0eff */
[----:B------:R-:W-:Y:S02]  /*1ca0*/  LEA R14, P0, R0, c[0x0][0x168], 0x1 ;  /* 0x00005a00000e7a11 */ /* 0x000fe400078008ff */
[----:B------:R-:W-:Y:S02]  /*1cb0*/  IADD3 R10, R10, c[0x0][0x0], RZ ;  /* 0x000000000a0a7a10 */ /* 0x000fe40007ffe0ff */
[----:B------:R-:W-:Y:S01]  /*1cc0*/  LEA.HI.X R15, R0, c[0x0][0x16c], R15, 0x1, P0 ;  /* 0x00005b00000f7a11 */ /* 0x000fe200000f0c0f */
[----:B0-----:R-:W-:Y:S01]  /*1cd0*/  FMUL.FTZ R2, R2, R21 ;  /* 0x0000001502027220 */ /* 0x001fe20000410000 */
[----:B------:R-:W-:-:S04]  /*1ce0*/  ISETP.GE.AND P0, PT, R10, c[0x0][0x17c], PT ;  /* 0x00005f000a007a0c */ /* 0x000fc80003f06270 */
[----:B------:R-:W-:-:S05]  /*1cf0*/  F2FP.BF16.PACK_AB R2, RZ, R2 ;  /* 0x00000002ff02723e */ /* 0x000fca00000010ff */
[----:B------:R0:W-:Y:S04]  /*1d00*/  STG.E.U16 [R14.64], R2 ;  /* 0x000000020e007986 */ /* 0x0001e8000c10150a */
[----:B------:R-:W-:Y:S01]  /*1d10*/  @P0 CALL.REL.NOINC `(.L_x_485) ;  /* 0x0000001000000944 */ /* 0x000fe20003c00000 */
[----:B------:R-:W-:Y:S05]  /*1d20*/  BRA `(.L_x_503) ;  /* 0xffffea6000007947 */ /* 0x000fea000383ffff */
.L_x_485:
[----:B------:R-:W-:Y:S05]  /*1d30*/  BSYNC B0 ;  /* 0x0000000000007941 */ /* 0x000fea0003800000 */
.L_x_484:
[----:B------:R-:W-:-:S04]  /*1d40*/  IMAD.MOV.U32 R9, RZ, RZ, c[0x0][0x4] ;  /* 0x00000100ff097624 */ /* 0x000fc800078e00ff */
[----:B------:R-:W-:-:S05]  /*1d50*/  IMAD R4, R9, c[0x0][0x10], R4 ;  /* 0x0000040009047a24 */ /* 0x000fca00078e0204 */
[----:B------:R-:W-:-:S13]  /*1d60*/  ISETP.GE.AND P0, PT, R4, c[0x0][0x178], PT ;  /* 0x00005e0004007a0c */ /* 0x000fda0003f06270 */
[----:B------:R-:W-:Y:S01]  /*1d70*/  @P0 CALL.REL.NOINC `(.L_x_504) ;  /* 0x0000001000000944 */ /* 0x000fe20003c00000 */
[----:B------:R-:W-:Y:S05]  /*1d80*/  BRA `(.L_x_505) ;  /* 0xffffe41000007947 */ /* 0x000fea000383ffff */
.L_x_504:
[----:B------:R-:W-:Y:S05]  /*1d90*/  EXIT ;  /* 0x000000000000794d */ /* 0x000fea0003800000 */
        .weak           $__internal_11_$__cuda_sm20_div_s64
        .type           $__internal_11_$__cuda_sm20_div_s64,@function
        .size           $__internal_11_$__cuda_sm20_div_s64,(.L_x_704 - $__internal_11_$__cuda_sm20_div_s64)
$__internal_11_$__cuda_sm20_div_s64:
        /* <DEDUP_REMOVED lines=19> */
[----:B------:R-:W-:-:S04]  /*1ed0*/  IMAD.HI.U32 R31, R25, R33, RZ ;  /* 0x00000021191f7227 */ /* 0x000fc800078e00ff */
        /* <DEDUP_REMOVED lines=11> */
[----:B------:R-:W-:-:S04]  /*1f90*/  IMAD.WIDE.U32 R24, P0, R25, R28, R24 ;  /* 0x0000001c19187225 */ /* 0x000fc80007800018 */
[----:B------:R-:W-:Y:S02]  /*1fa0*/  IMAD.X R26, R26, 0x1, R31, P0 ;  /* 0x000000011a1a7824 */ /* 0x000fe400000e061f */
[----:B------:R-:W-:-:S04]  /*1fb0*/  IMAD.HI.U32 R24, P1, R31, R27, R24 ;  /* 0x0000001b1f187227 */ /* 0x000fc80007820018 */
[----:B------:R-:W-:Y:S02]  /*1fc0*/  IMAD R31, R31, R28, RZ ;  /* 0x0000001c1f1f7224 */ /* 0x000fe400078e02ff */
[----:B------:R-:W-:-:S03]  /*1fd0*/  IMAD.MOV.U32 R25, RZ, RZ, RZ ;  /* 0x000000ffff197224 */ /* 0x000fc600078e00ff */
[----:B------:R-:W-:Y:S02]  /*1fe0*/  IADD3 R28, P0, R31, R24, RZ ;  /* 0x000000181f1c7210 */ /* 0x000fe40007f1e0ff */
[-C--:B------:R-:W-:Y:S02]  /*1ff0*/  IADD3 R31, P3, RZ, -R20.reuse, RZ ;  /* 0x80000014ff1f7210 */ /* 0x080fe40007f7e0ff */
[----:B------:R-:W-:Y:S02]  /*2000*/  IADD3.X R26, RZ, RZ, R26, P0, P1 ;  /* 0x000000ffff1a7210 */ /* 0x000fe400007e241a */
[----:B------:R-:W-:Y:S01]  /*2010*/  SEL R31, R31, R20, !P2 ;  /* 0x000000141f1f7207 */ /* 0x000fe20005000000 */
[----:B------:R-:W-:-:S04]  /*2020*/  IMAD.X R20, RZ, RZ, ~R29, P3 ;  /* 0x000000ffff147224 */ /* 0x000fc800018e0e1d */
[----:B------:R-:W-:Y:S01]  /*2030*/  IMAD.HI.U32 R24, R28, R31, RZ ;  /* 0x0000001f1c187227 */ /* 0x000fe200078e00ff */
[-C--:B------:R-:W-:Y:S02]  /*2040*/  SEL R27, R20, R29.reuse, !P2 ;  /* 0x0000001d141b7207 */ /* 0x080fe40005000000 */
        /* <DEDUP_REMOVED lines=11> */
[-C--:B------:R-:W-:Y:S01]  /*2100*/  IADD3 R25, P2, R31, -R22.reuse, RZ ;  /* 0x800000161f197210 */ /* 0x080fe20007f5e0ff */
[----:B------:R-:W-:-:S04]  /*2110*/  IMAD R20, R35, R22, R20 ;  /* 0x0000001623147224 */ /* 0x000fc800078e0214 */
[----:B------:R-:W-:Y:S01]  /*2120*/  IMAD.X R27, R27, 0x1, ~R20, P0 ;  /* 0x000000011b1b7824 */ /* 0x000fe200000e0e14 */
[----:B------:R-:W-:Y:S02]  /*2130*/  ISETP.GE.U32.AND P0, PT, R31, R22, PT ;  /* 0x000000161f00720c */ /* 0x000fe40003f06070 */
[----:B------:R-:W-:Y:S02]  /*2140*/  IADD3 R20, R33, 0x1, RZ ;  /* 0x0000000121147810 */ /* 0x000fe40007ffe0ff */
[----:B------:R-:W-:-:S04]  /*2150*/  ISETP.GE.U32.AND.EX P0, PT, R27, R23, PT, P0 ;  /* 0x000000171b00720c */ /* 0x000fc80003f06100 */
[----:B------:R-:W-:Y:S02]  /*2160*/  SEL R25, R25, R31, P0 ;  /* 0x0000001f19197207 */ /* 0x000fe40000000000 */
[----:B------:R-:W-:Y:S02]  /*2170*/  SEL R33, R20, R33, P0 ;  /* 0x0000002114217207 */ /* 0x000fe40000000000 */
[----:B------:R-:W-:Y:S01]  /*2180*/  ISETP.GE.U32.AND P1, PT, R25, R22, PT ;  /* 0x000000161900720c */ /* 0x000fe20003f26070 */
[----:B------:R-:W-:Y:S01]  /*2190*/  IMAD.X R22, R27, 0x1, ~R23, P2 ;  /* 0x000000011b167824 */ /* 0x000fe200010e0e17 */
[----:B------:R-:W-:-:S04]  /*21a0*/  IADD3 R20, R33, 0x1, RZ ;  /* 0x0000000121147810 */ /* 0x000fc80007ffe0ff */
[----:B------:R-:W-:-:S04]  /*21b0*/  SEL R22, R22, R27, P0 ;  /* 0x0000001b16167207 */ /* 0x000fc80000000000 */
[----:B------:R-:W-:Y:S01]  /*21c0*/  ISETP.GE.U32.AND.EX P0, PT, R22, R23, PT, P1 ;  /* 0x000000171600720c */ /* 0x000fe20003f06110 */
[----:B------:R-:W-:Y:S01]  /*21d0*/  IMAD.MOV.U32 R22, RZ, RZ, R2 ;  /* 0x000000ffff167224 */ /* 0x000fe200078e0002 */
[----:B------:R-:W-:Y:S01]  /*21e0*/  ISETP.GE.AND P1, PT, R29, RZ, PT ;  /* 0x000000ff1d00720c */ /* 0x000fe20003f26270 */
[----:B------:R-:W-:Y:S01]  /*21f0*/  IMAD.MOV.U32 R23, RZ, RZ, 0x0 ;  /* 0x00000000ff177424 */ /* 0x000fe200078e00ff */
[----:B------:R-:W-:Y:S02]  /*2200*/  SEL R20, R20, R33, P0 ;  /* 0x0000002114147207 */ /* 0x000fe40000000000 */
[----:B------:R-:W-:-:S03]  /*2210*/  ISETP.NE.U32.AND P0, PT, R15, RZ, PT ;  /* 0x000000ff0f00720c */ /* 0x000fc60003f05070 */
[----:B------:R-:W-:Y:S01]  /*2220*/  IMAD.MOV R15, RZ, RZ, -R20 ;  /* 0x000000ffff0f7224 */ /* 0x000fe200078e0a14 */
[----:B------:R-:W-:-:S04]  /*2230*/  ISETP.NE.AND.EX P0, PT, R12, RZ, PT, P0 ;  /* 0x000000ff0c00720c */ /* 0x000fc80003f05300 */
[----:B------:R-:W-:-:S04]  /*2240*/  SEL R15, R15, R20, !P1 ;  /* 0x000000140f0f7207 */ /* 0x000fc80004800000 */
[----:B------:R-:W-:Y:S01]  /*2250*/  SEL R15, R15, 0xffffffff, P0 ;  /* 0xffffffff0f0f7807 */ /* 0x000fe20000000000 */
[----:B------:R-:W-:Y:S06]  /*2260*/  RET.REL.NODEC R22 `(_ZN2at6native58_GLOBAL__N__9a069279_25_AdaptiveAveragePooling_cu_ef17039c21adaptive_average_poolIN3c108BFloat16EEEvPKT_PS5_iiiilll) ;  /* 0xffffdd9016007950 */ /* 0x000fec0003c3ffff */
.L_x_506:
        /* <DEDUP_REMOVED lines=9> */
.L_x_704:


//--------------------- .text._ZN2at6native58_GLOBAL__N__9a069279_25_AdaptiveAveragePooling_cu_ef17039c21adaptive_average_poolIN3c104HalfEEEvPKT_PS5_iiiilll --------------------------
	.section	.text._ZN2at6native58_GLOBAL__N__9a069279_25_AdaptiveAveragePooling_cu_ef17039c21adaptive_average_poolIN3c104HalfEEEvPKT_PS5_iiiilll,"ax",@progbits
	.sectioninfo	@"SHI_REGISTERS=38"
	.align	128
.text._ZN2at6native58_GLOBAL__N__9a069279_25_AdaptiveAveragePooling_cu_ef17039c21adaptive_average_poolIN3c104HalfEEEvPKT_PS5_iiiilll:
        .type           _ZN2at6native58_GLOBAL__N__9a069279_25_AdaptiveAveragePooling_cu_ef17039c21adaptive_average_poolIN3c104HalfEEEvPKT_PS5_iiiilll,@function
        .size           _ZN2at6native58_GLOBAL__N__9a069279_25_AdaptiveAveragePooling_cu_ef17039c21adaptive_average_poolIN3c104HalfEEEvPKT_PS5_iiiilll,(.L_x_706 - _ZN2at6native58_GLOBAL__N__9a069279_25_AdaptiveAveragePooling_cu_ef17039c21adaptive_average_poolIN3c104HalfEEEvPKT_PS5_iiiilll)
        .other          _ZN2at6native58_GLOBAL__N__9a069279_25_AdaptiveAveragePooling_cu_ef17039c21adaptive_average_poolIN3c104HalfEEEvPKT_PS5_iiiilll,@"STO_CUDA_ENTRY STV_DEFAULT"
_ZN2at6native58_GLOBAL__N__9a069279_25_AdaptiveAveragePooling_cu_ef17039c21adaptive_average_poolIN3c104HalfEEEvPKT_PS5_iiiilll:
        /* <DEDUP_REMOVED lines=26> */
.L_x_531:
        /* <DEDUP_REMOVED lines=56> */
[----:B------:R-:W-:Y:S05]  /*0520*/  CALL.REL.NOINC `($__internal_12_$__cuda_sm20_div_s64) ;  /* 0x0000187000007944 */ /* 0x000fea0003c00000 */
[----:B------:R-:W-:Y:S01]  /*0530*/  IMAD.MOV.U32 R9, RZ, RZ, R15 ;  /* 0x000000ffff097224 */ /* 0x000fe200078e000f */
[----:B------:R-:W-:Y:S05]  /*0540*/  BRA `(.L_x_509) ;  /* 0x0000012000007947 */ /* 0x000fea0003800000 */
.L_x_508:
        /* <DEDUP_REMOVED lines=18> */
.L_x_509:
[----:B------:R-:W-:Y:S05]  /*0670*/  BSYNC B0 ;  /* 0x0000000000007941 */ /* 0x000fea0003800000 */
.L_x_507:
        /* <DEDUP_REMOVED lines=17> */
.L_x_529:
        /* <DEDUP_REMOVED lines=58> */
[----:B-1----:R-:W-:Y:S05]  /*0b30*/  CALL.REL.NOINC `($__internal_12_$__cuda_sm20_div_s64) ;  /* 0x0000126000007944 */ /* 0x002fea0003c00000 */
[----:B------:R-:W-:Y:S05]  /*0b40*/  BRA `(.L_x_514) ;  /* 0x0000012000007947 */ /* 0x000fea0003800000 */
.L_x_513:
        /* <DEDUP_REMOVED lines=18> */
.L_x_514:
[----:B------:R-:W-:Y:S05]  /*0c70*/  BSYNC B1 ;  /* 0x0000000000017941 */ /* 0x000fea0003800000 */
.L_x_512:
        /* <DEDUP_REMOVED lines=22> */
.L_x_528:
        /* <DEDUP_REMOVED lines=21> */
.L_x_525:
[----:B------:R-:W2:Y:S01]  /*0f30*/  LDG.E.U16 R21, [R22.64] ;  /* 0x0000000a16157981 */ /* 0x000ea2000c1e1500 */
[----:B------:R-:W-:Y:S01]  /*0f40*/  IADD3 R20, P3, R22, UR8, RZ ;  /* 0x0000000816147c10 */ /* 0x000fe2000ff7e0ff */
[----:B--2---:R-:W-:-:S03]  /*0f50*/  HADD2.F32 R29, -RZ, R21.H0_H0 ;  /* 0x20000015ff1d7230 */ /* 0x004fc60000004100 */
[----:B------:R-:W-:Y:S02]  /*0f60*/  IADD3.X R21, R23, UR9, RZ, P3, !PT ;  /* 0x0000000917157c10 */ /* 0x000fe40009ffe4ff */
[----:B------:R-:W-:Y:S01]  /*0f70*/  IADD3 R32, P3, R20, UR8, RZ ;  /* 0x0000000814207c10 */ /* 0x000fe2000ff7e0ff */
[----:B------:R-:W-:-:S03]  /*0f80*/  FADD.FTZ R29, R29, R2 ;  /* 0x000000021d1d7221 */ /* 0x000fc60000010000 */
[----:B------:R-:W-:Y:S01]  /*0f90*/  IADD3.X R33, R21, UR9, RZ, P3, !PT ;  /* 0x0000000915217c10 */ /* 0x000fe20009ffe4ff */
[----:B------:R-:W2:Y:S04]  /*0fa0*/  LDG.E.U16 R2, [R20.64] ;  /* 0x0000000a14027981 */ /* 0x000ea8000c1e1500 */
[----:B------:R-:W3:Y:S01]  /*0fb0*/  LDG.E.U16 R28, [R32.64] ;  /* 0x0000000a201c7981 */ /* 0x000ee2000c1e1500 */
[----:B------:R-:W-:-:S04]  /*0fc0*/  IADD3 R30, P3, R32, UR8, RZ ;  /* 0x00000008201e7c10 */ /* 0x000fc8000ff7e0ff */
[----:B------:R-:W-:-:S05]  /*0fd0*/  IADD3.X R31, R33, UR9, RZ, P3, !PT ;  /* 0x00000009211f7c10 */ /* 0x000fca0009ffe4ff */
[----:B------:R-:W4:Y:S01]  /*0fe0*/  LDG.E.U16 R22, [R30.64] ;  /* 0x0000000a1e167981 */ /* 0x000f22000c1e1500 */
[----:B--2---:R-:W-:Y:S02]  /*0ff0*/  HADD2.F32 R2, -RZ, R2.H0_H0 ;  /* 0x20000002ff027230 */ /* 0x004fe40000004100 */
[----:B---3--:R-:W-:Y:S01]  /*1000*/  HADD2.F32 R23, -RZ, R28.H0_H0 ;  /* 0x2000001cff177230 */ /* 0x008fe20000004100 */
[----:B------:R-:W-:Y:S02]  /*1010*/  IADD3 R28, P3, R30, UR8, RZ ;  /* 0x000000081e1c7c10 */ /* 0x000fe4000ff7e0ff */
[----:B------:R-:W-:Y:S02]  /*1020*/  FADD.FTZ R2, R29, R2 ;  /* 0x000000021d027221 */ /* 0x000fe40000010000 */
[----:B------:R-:W-:-:S05]  /*1030*/  IADD3.X R29, R31, UR9, RZ, P3, !PT ;  /* 0x000000091f1d7c10 */ /* 0x000fca0009ffe4ff */
[----:B------:R-:W2:Y:S01]  /*1040*/  LDG.E.U16 R20, [R28.64] ;  /* 0x0000000a1c147981 */ /* 0x000ea2000c1e1500 */
[----:B----4-:R-:W-:Y:S01]  /*1050*/  HADD2.F32 R21, -RZ, R22.H0_H0 ;  /* 0x20000016ff157230 */ /* 0x010fe20000004100 */
[----:B------:R-:W-:Y:S01]  /*1060*/  FADD.FTZ R2, R2, R23 ;  /* 0x0000001702027221 */ /* 0x000fe20000010000 */
[----:B------:R-:W-:-:S03]  /*1070*/  IADD3 R22, P3, R28, UR8, RZ ;  /* 0x000000081c167c10 */ /* 0x000fc6000ff7e0ff */
[----:B------:R-:W-:Y:S01]  /*1080*/  FADD.FTZ R2, R2, R21 ;  /* 0x0000001502027221 */ /* 0x000fe20000010000 */
[----:B------:R-:W-:Y:S01]  /*1090*/  IADD3.X R23, R29, UR9, RZ, P3, !PT ;  /* 0x000000091d177c10 */ /* 0x000fe20009ffe4ff */
[----:B--2---:R-:W-:-:S05]  /*10a0*/  HADD2.F32 R21, -RZ, R20.H0_H0 ;  /* 0x20000014ff157230 */ /* 0x004fca0000004100 */
[----:B------:R-:W-:Y:S02]  /*10b0*/  FADD.FTZ R2, R2, R21 ;  /* 0x0000001502027221 */ /* 0x000fe40000010000 */
[----:B------:R-:W2:Y:S01]  /*10c0*/  LDG.E.U16 R21, [R22.64] ;  /* 0x0000000a16157981 */ /* 0x000ea2000c1e1500 */
[----:B------:R-:W-:Y:S01]  /*10d0*/  IADD3 R20, P3, R22, UR8, RZ ;  /* 0x0000000816147c10 */ /* 0x000fe2000ff7e0ff */
[----:B--2---:R-:W-:-:S03]  /*10e0*/  HADD2.F32 R31, -RZ, R21.H0_H0 ;  /* 0x20000015ff1f7230 */ /* 0x004fc60000004100 */
[----:B------:R-:W-:-:S05]  /*10f0*/  IADD3.X R21, R23, UR9, RZ, P3, !PT ;  /* 0x0000000917157c10 */ /* 0x000fca0009ffe4ff */
[----:B------:R-:W2:Y:S01]  /*1100*/  LDG.E.U16 R30, [R20.64] ;  /* 0x0000000a141e7981 */ /* 0x000ea2000c1e1500 */
[----:B------:R-:W-:Y:S01]  /*1110*/  IADD3 R28, P3, R20, UR8, RZ ;  /* 0x00000008141c7c10 */ /* 0x000fe2000ff7e0ff */
[----:B------:R-:W-:-:S03]  /*1120*/  FADD.FTZ R2, R2, R31 ;  /* 0x0000001f02027221 */ /* 0x000fc60000010000 */
[----:B------:R-:W-:Y:S02]  /*1130*/  IADD3.X R29, R21, UR9, RZ, P3, !PT ;  /* 0x00000009151d7c10 */ /* 0x000fe40009ffe4ff */
[----:B------:R-:W-:Y:S01]  /*1140*/  IADD3 R22, P3, R28, UR8, RZ ;  /* 0x000000081c167c10 */ /* 0x000fe2000ff7e0ff */
[----:B--2---:R-:W-:Y:S02]  /*1150*/  HADD2.F32 R31, -RZ, R30.H0_H0 ;  /* 0x2000001eff1f7230 */ /* 0x004fe40000004100 */
[----:B------:R-:W2:Y:S01]  /*1160*/  LDG.E.U16 R30, [R28.64] ;  /* 0x0000000a1c1e7981 */ /* 0x000ea2000c1e1500 */
[----:B------:R-:W-:Y:S02]  /*1170*/  IADD3.X R23, R29, UR9, RZ, P3, !PT ;  /* 0x000000091d177c10 */ /* 0x000fe40009ffe4ff */
[----:B------:R-:W-:Y:S01]  /*1180*/  FADD.FTZ R2, R2, R31 ;  /* 0x0000001f02027221 */ /* 0x000fe20000010000 */
[----:B------:R-:W-:Y:S01]  /*1190*/  IADD3 R20, P3, R22, UR8, RZ ;  /* 0x0000000816147c10 */ /* 0x000fe2000ff7e0ff */
[----:B--2---:R-:W-:-:S02]  /*11a0*/  HADD2.F32 R31, -RZ, R30.H0_H0 ;  /* 0x2000001eff1f7230 */ /* 0x004fc40000004100 */
[----:B------:R-:W2:Y:S01]  /*11b0*/  LDG.E.U16 R30, [R22.64] ;  /* 0x0000000a161e7981 */ /* 0x000ea2000c1e1500 */
[----:B------:R-:W-:Y:S02]  /*11c0*/  IADD3.X R21, R23, UR9, RZ, P3, !PT ;  /* 0x0000000917157c10 */ /* 0x000fe40009ffe4ff */
[----:B------:R-:W-:Y:S01]  /*11d0*/  FADD.FTZ R2, R2, R31 ;  /* 0x0000001f02027221 */ /* 0x000fe20000010000 */
        /* <DEDUP_REMOVED lines=30> */
[----:B------:R-:W-:-:S04]  /*13c0*/  IADD3 R26, R26, -0x10, RZ ;  /* 0xfffffff01a1a7810 */ /* 0x000fc80007ffe0ff */
[----:B------:R-:W-:Y:S01]  /*13d0*/  ISETP.GT.AND P3, PT, R26, 0xb, PT ;  /* 0x0000000b1a00780c */ /* 0x000fe20003f64270 */
[----:B--2---:R-:W-:Y:S02]  /*13e0*/  HADD2.F32 R31, -RZ, R30.H0_H0 ;  /* 0x2000001eff1f7230 */ /* 0x004fe40000004100 */
[----:B------:R-:W2:Y:S01]  /*13f0*/  LDG.E.U16 R30, [R20.64] ;  /* 0x0000000a141e7981 */ /* 0x000ea2000c1e1500 */
[----:B------:R-:W-:Y:S02]  /*1400*/  IADD3 R22, P4, R20, UR8, RZ ;  /* 0x0000000814167c10 */ /* 0x000fe4000ff9e0ff */
[----:B------:R-:W-:Y:S01]  /*1410*/  FADD.FTZ R2, R2, R31 ;  /* 0x0000001f02027221 */ /* 0x000fe20000010000 */
[----:B------:R-:W-:Y:S02]  /*1420*/  IADD3 R0, R0, 0x10, RZ ;  /* 0x0000001000007810 */ /* 0x000fe40007ffe0ff */
[----:B------:R-:W-:Y:S01]  /*1430*/  IADD3.X R23, R21, UR9, RZ, P4, !PT ;  /* 0x0000000915177c10 */ /* 0x000fe2000a7fe4ff */
[----:B--2---:R-:W-:-:S05]  /*1440*/  HADD2.F32 R29, -RZ, R30.H0_H0 ;  /* 0x2000001eff1d7230 */ /* 0x004fca0000004100 */
[----:B------:R-:W-:Y:S01]  /*1450*/  FADD.FTZ R2, R2, R29 ;  /* 0x0000001d02027221 */ /* 0x000fe20000010000 */
[----:B------:R-:W-:Y:S05]  /*1460*/  @P3 BRA `(.L_x_525) ;  /* 0xfffffac000003947 */ /* 0x000fea000383ffff */
.L_x_524:
[----:B------:R-:W-:Y:S05]  /*1470*/  BSYNC B5 ;  /* 0x0000000000057941 */ /* 0x000fea0003800000 */
.L_x_523:
[----:B------:R-:W-:Y:S01]  /*1480*/  IADD3 R20, R26, 0x1, RZ ;  /* 0x000000011a147810 */ /* 0x000fe20007ffe0ff */
[----:B------:R-:W-:Y:S03]  /*1490*/  BSSY B5, `(.L_x_526) ;  /* 0x000002e000057945 */ /* 0x000fe60003800000 */
[----:B------:R-:W-:-:S13]  /*14a0*/  ISETP.GT.AND P3, PT, R20, 0x4, PT ;  /* 0x000000041400780c */ /* 0x000fda0003f64270 */
[----:B------:R-:W-:Y:S05]  /*14b0*/  @!P3 BRA `(.L_x_527) ;  /* 0x000002b00000b947 */ /* 0x000fea0003800000 */
[----:B------:R-:W2:Y:S01]  /*14c0*/  LDG.E.U16 R21, [R22.64] ;  /* 0x0000000a16157981 */ /* 0x000ea2000c1e1500 */
[----:B------:R-:W-:Y:S01]  /*14d0*/  IADD3 R20, P0, R22, UR8, RZ ;  /* 0x0000000816147c10 */ /* 0x000fe2000ff1e0ff */
[----:B--2---:R-:W-:-:S03]  /*14e0*/  HADD2.F32 R29, -RZ, R21.H0_H0 ;  /* 0x20000015ff1d7230 */ /* 0x004fc60000004100 */
[----:B------:R-:W-:Y:S02]  /*14f0*/  IADD3.X R21, R23, UR9, RZ, P0, !PT ;  /* 0x0000000917157c10 */ /* 0x000fe400087fe4ff */
[----:B------:R-:W-:-:S03]  /*1500*/  FADD.FTZ R2, R2, R29 ;  /* 0x0000001d02027221 */ /* 0x000fc60000010000 */
[----:B------:R-:W2:Y:S01]  /*1510*/  LDG.E.U16 R29, [R20.64] ;  /* 0x0000000a141d7981 */ /* 0x000ea2000c1e1500 */
[----:B------:R-:W-:Y:S01]  /*1520*/  IADD3 R28, P0, R20, UR8, RZ ;  /* 0x00000008141c7c10 */ /* 0x000fe2000ff1e0ff */
[----:B--2---:R-:W-:-:S03]  /*1530*/  HADD2.F32 R31, -RZ, R29.H0_H0 ;  /* 0x2000001dff1f7230 */ /* 0x004fc60000004100 */
[----:B------:R-:W-:Y:S02]  /*1540*/  IADD3.X R29, R21, UR9, RZ, P0, !PT ;  /* 0x00000009151d7c10 */ /* 0x000fe400087fe4ff */
[----:B------:R-:W-:-:S03]  /*1550*/  FADD.FTZ R2, R2, R31 ;  /* 0x0000001f02027221 */ /* 0x000fc60000010000 */
[----:B------:R-:W2:Y:S01]  /*1560*/  LDG.E.U16 R30, [R28.64] ;  /* 0x0000000a1c1e7981 */ /* 0x000ea2000c1e1500 */
[----:B------:R-:W-:-:S04]  /*1570*/  IADD3 R22, P0, R28, UR8, RZ ;  /* 0x000000081c167c10 */ /* 0x000fc8000ff1e0ff */
        /* <DEDUP_REMOVED lines=21> */
[----:B--2---:R-:W-:Y:S02]  /*16d0*/  HADD2.F32 R31, -RZ, R30.H0_H0 ;  /* 0x2000001eff1f7230 */ /* 0x004fe40000004100 */
[----:B------:R-:W2:Y:S01]  /*16e0*/  LDG.E.U16 R30, [R20.64] ;  /* 0x0000000a141e7981 */ /* 0x000ea2000c1e1500 */
[----:B------:R-:W-:Y:S02]  /*16f0*/  IADD3 R22, P3, R20, UR8, RZ ;  /* 0x0000000814167c10 */ /* 0x000fe4000ff7e0ff */
[----:B------:R-:W-:Y:S01]  /*1700*/  FADD.FTZ R2, R2, R31 ;  /* 0x0000001f02027221 */ /* 0x000fe20000010000 */
[----:B------:R-:W-:-:S02]  /*1710*/  PLOP3.LUT P0, PT, PT, PT, PT, 0x8, 0x0 ;  /* 0x000000000000781c */ /* 0x000fc40003f0e170 */
[----:B------:R-:W-:Y:S02]  /*1720*/  IADD3 R0, R0, 0x8, RZ ;  /* 0x0000000800007810 */ /* 0x000fe40007ffe0ff */
[----:B------:R-:W-:Y:S02]  /*1730*/  IADD3 R26, R26, -0x8, RZ ;  /* 0xfffffff81a1a7810 */ /* 0x000fe40007ffe0ff */
[----:B------:R-:W-:Y:S01]  /*1740*/  IADD3.X R23, R21, UR9, RZ, P3, !PT ;  /* 0x0000000915177c10 */ /* 0x000fe20009ffe4ff */
[----:B--2---:R-:W-:-:S05]  /*1750*/  HADD2.F32 R29, -RZ, R30.H0_H0 ;  /* 0x2000001eff1d7230 */ /* 0x004fca0000004100 */
[----:B------:R-:W-:Y:S02]  /*1760*/  FADD.FTZ R2, R2, R29 ;  /* 0x0000001d02027221 */ /* 0x000fe40000010000 */
.L_x_527:
[----:B------:R-:W-:Y:S05]  /*1770*/  BSYNC B5 ;  /* 0x0000000000057941 */ /* 0x000fea0003800000 */
.L_x_526:
[----:B------:R-:W-:-:S13]  /*1780*/  ISETP.NE.OR P0, PT, R26, -0x1, P0 ;  /* 0xffffffff1a00780c */ /* 0x000fda0000705670 */
[----:B------:R-:W-:Y:S01]  /*1790*/  @!P0 BREAK B1 ;  /* 0x0000000000018942 */ /* 0x000fe20003800000 */
[----:B------:R-:W-:Y:S05]  /*17a0*/  @!P0 BRA `(.L_x_520) ;  /* 0x000001b000008947 */ /* 0x000fea0003800000 */
.L_x_522:
[----:B------:R-:W-:Y:S05]  /*17b0*/  BSYNC B1 ;  /* 0x0000000000017941 */ /* 0x000fea0003800000 */
.L_x_521:
[----:B------:R-:W-:Y:S02]  /*17c0*/  IMAD.MOV.U32 R20, RZ, RZ, R22 ;  /* 0x000000ffff147224 */ /* 0x000fe400078e0016 */
[----:B------:R-:W-:-:S05]  /*17d0*/  IMAD.MOV.U32 R21, RZ, RZ, R23 ;  /* 0x000000ffff157224 */ /* 0x000fca00078e0017 */
[----:B------:R-:W2:Y:S01]  /*17e0*/  LDG.E.U16 R20, [R20.64] ;  /* 0x0000000a14147981 */ /* 0x000ea2000c1e1500 */
[----:B------:R-:W-:-:S04]  /*17f0*/  IADD3 R22, P0, R22, UR8, RZ ;  /* 0x0000000816167c10 */ /* 0x000fc8000ff1e0ff */
[----:B------:R-:W-:Y:S01]  /*1800*/  IADD3.X R23, R23, UR9, RZ, P0, !PT ;  /* 0x0000000917177c10 */ /* 0x000fe200087fe4ff */
[----:B--2---:R-:W-:-:S05]  /*1810*/  HADD2.F32 R29, -RZ, R20.H0_H0 ;  /* 0x20000014ff1d7230 */ /* 0x004fca0000004100 */
[----:B------:R-:W-:Y:S02]  /*1820*/  FADD.FTZ R2, R29, R2 ;  /* 0x000000021d027221 */ /* 0x000fe40000010000 */
        /* <DEDUP_REMOVED lines=8> */
[----:B------:R-:W-:Y:S01]  /*18b0*/  IADD3 R26, R26, -0x4, RZ ;  /* 0xfffffffc1a1a7810 */ /* 0x000fe20007ffe0ff */
[----:B--2---:R-:W-:Y:S02]  /*18c0*/  HADD2.F32 R31, -RZ, R30.H0_H0 ;  /* 0x2000001eff1f7230 */ /* 0x004fe40000004100 */
[----:B------:R-:W2:Y:S01]  /*18d0*/  LDG.E.U16 R30, [R20.64] ;  /* 0x0000000a141e7981 */ /* 0x000ea2000c1e1500 */
[----:B------:R-:W-:Y:S02]  /*18e0*/  ISETP.NE.AND P0, PT, R26, -0x1, PT ;  /* 0xffffffff1a00780c */ /* 0x000fe40003f05270 */
[----:B------:R-:W-:Y:S01]  /*18f0*/  FADD.FTZ R2, R2, R31 ;  /* 0x0000001f02027221 */ /* 0x000fe20000010000 */
[----:B------:R-:W-:Y:S02]  /*1900*/  IADD3 R22, P3, R20, UR8, RZ ;  /* 0x0000000814167c10 */ /* 0x000fe4000ff7e0ff */
[----:B------:R-:W-:Y:S01]  /*1910*/  IADD3 R0, R0, 0x4, RZ ;  /* 0x0000000400007810 */ /* 0x000fe20007ffe0ff */
[----:B--2---:R-:W-:-:S05]  /*1920*/  HADD2.F32 R23, -RZ, R30.H0_H0 ;  /* 0x2000001eff177230 */ /* 0x004fca0000004100 */
[----:B------:R-:W-:Y:S01]  /*1930*/  FADD.FTZ R2, R2, R23 ;  /* 0x0000001702027221 */ /* 0x000fe20000010000 */
[----:B------:R-:W-:Y:S01]  /*1940*/  IADD3.X R23, R21, UR9, RZ, P3, !PT ;  /* 0x0000000915177c10 */ /* 0x000fe20009ffe4ff */
[----:B------:R-:W-:Y:S05]  /*1950*/  @P0 BRA `(.L_x_521) ;  /* 0xfffffe6000000947 */ /* 0x000fea000383ffff */
.L_x_520:
[----:B------:R-:W-:Y:S05]  /*1960*/  BSYNC B2 ;  /* 0x0000000000027941 */ /* 0x000fea0003800000 */
.L_x_519:
        /* <DEDUP_REMOVED lines=10> */
[----:B------:R-:W-:Y:S01]  /*1a10*/  ISETP.NE.AND P0, PT, R14, 0x1, PT ;  /* 0x000000010e00780c */ /* 0x000fe20003f05270 */
[----:B--2---:R-:W-:-:S05]  /*1a20*/  HADD2.F32 R21, -RZ, R22.H0_H0 ;  /* 0x20000016ff157230 */ /* 0x004fca0000004100 */
[----:B------:R-:W-:-:S07]  /*1a30*/  FADD.FTZ R2, R2, R21 ;  /* 0x0000001502027221 */ /* 0x000fce0000010000 */
        /* <DEDUP_REMOVED lines=20> */
[----:B--2---:R-:W-:-:S05]  /*1b80*/  HADD2.F32 R21, -RZ, R22.H0_H0 ;  /* 0x20000016ff157230 */ /* 0x004fca0000004100 */
[----:B------:R-:W-:Y:S01]  /*1b90*/  FADD.FTZ R2, R2, R21 ;  /* 0x0000001502027221 */ /* 0x000fe20000010000 */
[----:B---3--:R-:W-:-:S05]  /*1ba0*/  @P0 HADD2.F32 R31, -RZ, R28.H0_H0 ;  /* 0x2000001cff1f0230 */ /* 0x008fca0000004100 */
[----:B------:R-:W-:Y:S02]  /*1bb0*/  @P0 FADD.FTZ R2, R2, R31 ;  /* 0x0000001f02020221 */ /* 0x000fe40000010000 */
.L_x_518:
[----:B------:R-:W-:Y:S05]  /*1bc0*/  BSYNC B3 ;  /* 0x0000000000037941 */ /* 0x000fea0003800000 */
.L_x_517:
[----:B------:R-:W-:Y:S02]  /*1bd0*/  IMAD.MOV.U32 R0, RZ, RZ, c[0x0][0x188] ;  /* 0x00006200ff007624 */ /* 0x000fe400078e00ff */
[----:B------:R-:W-:-:S03]  /*1be0*/  IMAD.MOV.U32 R20, RZ, RZ, c[0x0][0x18c] ;  /* 0x00006300ff147624 */ /* 0x000fc600078e00ff */
[----:B------:R-:W-:-:S04]  /*1bf0*/  LEA R15, P0, R0, R15, 0x1 ;  /* 0x0000000f000f7211 */ /* 0x000fc800078008ff */
[----:B------:R-:W-:Y:S01]  /*1c00*/  LEA.HI.X R25, R0, R25, R20, 0x1, P0 ;  /* 0x0000001900197211 */ /* 0x000fe200000f0c14 */
[----:B------:R-:W-:Y:S01]  /*1c10*/  @P2 CALL.REL.NOINC `(.L_x_516) ;  /* 0x0000001000002944 */ /* 0x000fe20003c00000 */
[----:B------:R-:W-:Y:S05]  /*1c20*/  BRA `(.L_x_528) ;  /* 0xfffff1b000007947 */ /* 0x000fea000383ffff */
.L_x_516:
[----:B------:R-:W-:Y:S05]  /*1c30*/  BSYNC B4 ;  /* 0x0000000000047941 */ /* 0x000fea0003800000 */
.L_x_515:
        /* <DEDUP_REMOVED lines=11> */
[----:B------:R-:W-:-:S05]  /*1cf0*/  F2FP.PACK_AB R2, RZ, R2 ;  /* 0x00000002ff02723e */ /* 0x000fca00000000ff */
[----:B------:R0:W-:Y:S04]  /*1d00*/  STG.E.U16 [R14.64], R2 ;  /* 0x000000020e007986 */ /* 0x0001e8000c10150a */
[----:B------:R-:W-:Y:S01]  /*1d10*/  @P0 CALL.REL.NOINC `(.L_x_511) ;  /* 0x0000001000000944 */ /* 0x000fe20003c00000 */
[----:B------:R-:W-:Y:S05]  /*1d20*/  BRA `(.L_x_529) ;  /* 0xffffea6000007947 */ /* 0x000fea000383ffff */
.L_x_511:
[----:B------:R-:W-:Y:S05]  /*1d30*/  BSYNC B0 ;  /* 0x0000000000007941 */ /* 0x000fea0003800000 */
.L_x_510:
[----:B------:R-:W-:-:S04]  /*1d40*/  IMAD.MOV.U32 R9, RZ, RZ, c[0x0][0x4] ;  /* 0x00000100ff097624 */ /* 0x000fc800078e00ff */
[----:B------:R-:W-:-:S05]  /*1d50*/  IMAD R4, R9, c[0x0][0x10], R4 ;  /* 0x0000040009047a24 */ /* 0x000fca00078e0204 */
[----:B------:R-:W-:-:S13]  /*1d60*/  ISETP.GE.AND P0, PT, R4, c[0x0][0x178], PT ;  /* 0x00005e0004007a0c */ /* 0x000fda0003f06270 */
[----:B------:R-:W-:Y:S01]  /*1d70*/  @P0 CALL.REL.NOINC `(.L_x_530) ;  /* 0x0000001000000944 */ /* 0x000fe20003c00000 */
[----:B------:R-:W-:Y:S05]  /*1d80*/  BRA `(.L_x_531) ;  /* 0xffffe41000007947 */ /* 0x000fea000383ffff */
.L_x_530:
[----:B------:R-:W-:Y:S05]  /*1d90*/  EXIT ;  /* 0x000000000000794d */ /* 0x000fea0003800000 */
        .weak           $__internal_12_$__cuda_sm20_div_s64
        .type           $__internal_12_$__cuda_sm20_div_s64,@function
        .size           $__internal_12_$__cuda_sm20_div_s64,(.L_x_706 - $__internal_12_$__cuda_sm20_div_s64)
$__internal_12_$__cuda_sm20_div_s64:
        /* <DEDUP_REMOVED lines=76> */
[----:B------:R-:W-:Y:S06]  /*2260*/  RET.REL.NODEC R22 `(_ZN2at6native58_GLOBAL__N__9a069279_25_AdaptiveAveragePooling_cu_ef17039c21adaptive_average_poolIN3c104HalfEEEvPKT_PS5_iiiilll) ;  /* 0xffffdd9016007950 */ /* 0x000fec0003c3ffff */
.L_x_532:
        /* <DEDUP_REMOVED lines=9> */
.L_x_706:


//--------------------- .text._ZN2at6native58_GLOBAL__N__9a069279_25_AdaptiveAveragePooling_cu_ef17039c21adaptive_average_poolIfEEvPKT_PS3_iiiilll --------------------------
	.section	.text._ZN2at6native58_GLOBAL__N__9a069279_25_AdaptiveAveragePooling_cu_ef17039c21adaptive_average_poolIfEEvPKT_PS3_iiiilll,"ax",@progbits
	.sectioninfo	@"SHI_REGISTERS=38"
	.align	128
.text._ZN2at6native58_GLOBAL__N__9a069279_25_AdaptiveAveragePooling_cu_ef17039c21adaptive_average_poolIfEEvPKT_PS3_iiiilll:
        .type           _ZN2at6native58_GLOBAL__N__9a069279_25_AdaptiveAveragePooling_cu_ef17039c21adaptive_average_poolIfEEvPKT_PS3_iiiilll,@function
        .size           _ZN2at6native58_GLOBAL__N__9a069279_25_AdaptiveAveragePooling_cu_ef17039c21adaptive_average_poolIfEEvPKT_PS3_iiiilll,(.L_x_708 - _ZN2at6native58_GLOBAL__N__9a069279_25_AdaptiveAveragePooling_cu_ef17039c21adaptive_average_poolIfEEvPKT_PS3_iiiilll)
        .other          _ZN2at6native58_GLOBAL__N__9a069279_25_AdaptiveAveragePooling_cu_ef17039c21adaptive_average_poolIfEEvPKT_PS3_iiiilll,@"STO_CUDA_ENTRY STV_DEFAULT"
_ZN2at6native58_GLOBAL__N__9a069279_25_AdaptiveAveragePooling_cu_ef17039c21adaptive_average_poolIfEEvPKT_PS3_iiiilll:
        /* <DEDUP_REMOVED lines=26> */
.L_x_557:
[----:B------:R-:W-:Y:S01]  /*01a0*/  IABS R13, c[0x0][0x178] ;  /* 0x00005e00000d7a13 */ /* 0x000fe20000000000 */
[----:B0-----:R-:W-:Y:S01]  /*01b0*/  IMAD.MOV.U32 R21, RZ, RZ, c[0x0][0x170] ;  /* 0x00005c00ff157624 */ /* 0x001fe200078e00ff */
        /* <DEDUP_REMOVED lines=54> */
[----:B------:R-:W-:Y:S05]  /*0520*/  CALL.REL.NOINC `($__internal_13_$__cuda_sm20_div_s64) ;  /* 0x0000166000007944 */ /* 0x000fea0003c00000 */
[----:B------:R-:W-:Y:S01]  /*0530*/  IMAD.MOV.U32 R9, RZ, RZ, R15 ;  /* 0x000000ffff097224 */ /* 0x000fe200078e000f */
[----:B------:R-:W-:Y:S05]  /*0540*/  BRA `(.L_x_535) ;  /* 0x0000012000007947 */ /* 0x000fea0003800000 */
.L_x_534:
        /* <DEDUP_REMOVED lines=18> */
.L_x_535:
[----:B------:R-:W-:Y:S05]  /*0670*/  BSYNC B0 ;  /* 0x0000000000007941 */ /* 0x000fea0003800000 */
.L_x_533:
        /* <DEDUP_REMOVED lines=17> */
.L_x_555:
        /* <DEDUP_REMOVED lines=58> */
[----:B-1----:R-:W-:Y:S05]  /*0b30*/  CALL.REL.NOINC `($__internal_13_$__cuda_sm20_div_s64) ;  /* 0x0000105000007944 */ /* 0x002fea0003c00000 */
[----:B------:R-:W-:Y:S05]  /*0b40*/  BRA `(.L_x_540) ;  /* 0x0000012000007947 */ /* 0x000fea0003800000 */
.L_x_539:
        /* <DEDUP_REMOVED lines=18> */
.L_x_540:
[----:B------:R-:W-:Y:S05]  /*0c70*/  BSYNC B1 ;  /* 0x0000000000017941 */ /* 0x000fea0003800000 */
.L_x_538:
        /* <DEDUP_REMOVED lines=22> */
.L_x_554:
        /* <DEDUP_REMOVED lines=21> */
.L_x_551:
[----:B------:R-:W2:Y:S01]  /*0f30*/  LDG.E R25, [R22.64] ;  /* 0x0000000a16197981 */ /* 0x000ea2000c1e1900 */
[----:B------:R-:W-:-:S04]  /*0f40*/  IADD3 R20, P3, R22, UR8, RZ ;  /* 0x0000000816147c10 */ /* 0x000fc8000ff7e0ff */
[----:B------:R-:W-:Y:S02]  /*0f50*/  IADD3.X R21, R23, UR9, RZ, P3, !PT ;  /* 0x0000000917157c10 */ /* 0x000fe40009ffe4ff */
[----:B------:R-:W-:Y:S01]  /*0f60*/  IADD3 R34, P3, R20, UR8, RZ ;  /* 0x0000000814227c10 */ /* 0x000fe2000ff7e0ff */
[----:B--2---:R-:W-:Y:S02]  /*0f70*/  FADD.FTZ R25, R25, R2 ;  /* 0x0000000219197221 */ /* 0x004fe40000010000 */
[----:B------:R0:W2:Y:S01]  /*0f80*/  LDG.E R2, [R20.64] ;  /* 0x0000000a14027981 */ /* 0x0000a2000c1e1900 */
[----:B------:R-:W-:Y:S02]  /*0f90*/  IADD3.X R35, R21, UR9, RZ, P3, !PT ;  /* 0x0000000915237c10 */ /* 0x000fe40009ffe4ff */
[----:B------:R-:W-:-:S04]  /*0fa0*/  IADD3 R32, P3, R34, UR8, RZ ;  /* 0x0000000822207c10 */ /* 0x000fc8000ff7e0ff */
[----:B------:R-:W-:Y:S02]  /*0fb0*/  IADD3.X R33, R35, UR9, RZ, P3, !PT ;  /* 0x0000000923217c10 */ /* 0x000fe40009ffe4ff */
[----:B------:R-:W-:-:S03]  /*0fc0*/  IADD3 R30, P3, R32, UR8, RZ ;  /* 0x00000008201e7c10 */ /* 0x000fc6000ff7e0ff */
[----:B------:R-:W3:Y:S01]  /*0fd0*/  LDG.E R23, [R32.64] ;  /* 0x0000000a20177981 */ /* 0x000ee2000c1e1900 */
[----:B------:R-:W-:-:S05]  /*0fe0*/  IADD3.X R31, R33, UR9, RZ, P3, !PT ;  /* 0x00000009211f7c10 */ /* 0x000fca0009ffe4ff */
[----:B0-----:R-:W4:Y:S01]  /*0ff0*/  LDG.E R21, [R30.64] ;  /* 0x0000000a1e157981 */ /* 0x001f22000c1e1900 */
[----:B--2---:R-:W-:-:S03]  /*1000*/  FADD.FTZ R2, R25, R2 ;  /* 0x0000000219027221 */ /* 0x004fc60000010000 */
[----:B------:R-:W2:Y:S01]  /*1010*/  LDG.E R25, [R34.64] ;  /* 0x0000000a22197981 */ /* 0x000ea2000c1e1900 */
[----:B------:R-:W-:Y:S01]  /*1020*/  IADD3 R24, P3, R30, UR8, RZ ;  /* 0x000000081e187c10 */ /* 0x000fe2000ff7e0ff */
[----:B--2---:R-:W-:-:S03]  /*1030*/  FADD.FTZ R2, R2, R25 ;  /* 0x0000001902027221 */ /* 0x004fc60000010000 */
[----:B------:R-:W-:Y:S02]  /*1040*/  IADD3.X R25, R31, UR9, RZ, P3, !PT ;  /* 0x000000091f197c10 */ /* 0x000fe40009ffe4ff */
[----:B------:R-:W-:Y:S01]  /*1050*/  IADD3 R22, P3, R24, UR8, RZ ;  /* 0x0000000818167c10 */ /* 0x000fe2000ff7e0ff */
[----:B---3--:R-:W-:-:S03]  /*1060*/  FADD.FTZ R2, R2, R23 ;  /* 0x0000001702027221 */ /* 0x008fc60000010000 */
[----:B------:R-:W-:Y:S01]  /*1070*/  IADD3.X R23, R25, UR9, RZ, P3, !PT ;  /* 0x0000000919177c10 */ /* 0x000fe20009ffe4ff */
[----:B----4-:R-:W-:Y:S02]  /*1080*/  FADD.FTZ R2, R2, R21 ;  /* 0x0000001502027221 */ /* 0x010fe40000010000 */
[----:B------:R-:W2:Y:S04]  /*1090*/  LDG.E R21, [R24.64] ;  /* 0x0000000a18157981 */ /* 0x000ea8000c1e1900 */
[----:B------:R-:W3:Y:S01]  /*10a0*/  LDG.E R33, [R22.64] ;  /* 0x0000000a16217981 */ /* 0x000ee2000c1e1900 */
[----:B------:R-:W-:Y:S01]  /*10b0*/  IADD3 R20, P3, R22, UR8, RZ ;  /* 0x0000000816147c10 */ /* 0x000fe2000ff7e0ff */
[----:B--2---:R-:W-:-:S03]  /*10c0*/  FADD.FTZ R2, R2, R21 ;  /* 0x0000001502027221 */ /* 0x004fc60000010000 */
[----:B------:R-:W-:Y:S01]  /*10d0*/  IADD3.X R21, R23, UR9, RZ, P3, !PT ;  /* 0x0000000917157c10 */ /* 0x000fe20009ffe4ff */
[----:B---3--:R-:W-:-:S04]  /*10e0*/  FADD.FTZ R2, R2, R33 ;  /* 0x0000002102027221 */ /* 0x008fc80000010000 */
[----:B------:R-:W2:Y:S01]  /*10f0*/  LDG.E R33, [R20.64] ;  /* 0x0000000a14217981 */ /* 0x000ea2000c1e1900 */
[----:B------:R-:W-:-:S04]  /*1100*/  IADD3 R30, P3, R20, UR8, RZ ;  /* 0x00000008141e7c10 */ /* 0x000fc8000ff7e0ff */
[----:B------:R-:W-:Y:S02]  /*1110*/  IADD3.X R31, R21, UR9, RZ, P3, !PT ;  /* 0x00000009151f7c10 */ /* 0x000fe40009ffe4ff */
[----:B------:R-:W-:Y:S01]  /*1120*/  IADD3 R24, P3, R30, UR8, RZ ;  /* 0x000000081e187c10 */ /* 0x000fe2000ff7e0ff */
[----:B--2---:R-:W-:Y:S02]  /*1130*/  FADD.FTZ R2, R2, R33 ;  /* 0x0000002102027221 */ /* 0x004fe40000010000 */
[----:B------:R-:W2:Y:S01]  /*1140*/  LDG.E R33, [R30.64] ;  /* 0x0000000a1e217981 */ /* 0x000ea2000c1e1900 */
[----:B------:R-:W-:Y:S02]  /*1150*/  IADD3.X R25, R31, UR9, RZ, P3, !PT ;  /* 0x000000091f197c10 */ /* 0x000fe40009ffe4ff */
[----:B------:R-:W-:Y:S01]  /*1160*/  IADD3 R22, P3, R24, UR8, RZ ;  /* 0x0000000818167c10 */ /* 0x000fe2000ff7e0ff */
[----:B--2---:R-:W-:Y:S02]  /*1170*/  FADD.FTZ R2, R2, R33 ;  /* 0x0000002102027221 */ /* 0x004fe40000010000 */
[----:B------:R-:W2:Y:S01]  /*1180*/  LDG.E R33, [R24.64] ;  /* 0x0000000a18217981 */ /* 0x000ea2000c1e1900 */
[----:B------:R-:W-:-:S02]  /*1190*/  IADD3.X R23, R25, UR9, RZ, P3, !PT ;  /* 0x0000000919177c10 */ /* 0x000fc40009ffe4ff */
        /* <DEDUP_REMOVED lines=16> */
[----:B------:R-:W-:-:S04]  /*12a0*/  IADD3 R20, P3, R22, UR8, RZ ;  /* 0x0000000816147c10 */ /* 0x000fc8000ff7e0ff */
[----:B------:R-:W-:-:S05]  /*12b0*/  IADD3.X R21, R23, UR9, RZ, P3, !PT ;  /* 0x0000000917157c10 */ /* 0x000fca0009ffe4ff */
[----:B------:R-:W3:Y:S01]  /*12c0*/  LDG.E R31, [R20.64] ;  /* 0x0000000a141f7981 */ /* 0x000ee2000c1e1900 */
[----:B------:R-:W-:Y:S01]  /*12d0*/  IADD3 R28, R28, -0x10, RZ ;  /* 0xfffffff01c1c7810 */ /* 0x000fe20007ffe0ff */
[----:B--2---:R-:W-:Y:S02]  /*12e0*/  FADD.FTZ R2, R2, R33 ;  /* 0x0000002102027221 */ /* 0x004fe40000010000 */
[----:B------:R0:W2:Y:S01]  /*12f0*/  LDG.E R33, [R22.64] ;  /* 0x0000000a16217981 */ /* 0x0000a2000c1e1900 */
[----:B------:R-:W-:Y:S02]  /*1300*/  ISETP.GT.AND P3, PT, R28, 0xb, PT ;  /* 0x0000000b1c00780c */ /* 0x000fe40003f64270 */
[----:B------:R-:W-:Y:S02]  /*1310*/  IADD3 R0, R0, 0x10, RZ ;  /* 0x0000001000007810 */ /* 0x000fe40007ffe0ff */
[----:B0-----:R-:W-:-:S04]  /*1320*/  IADD3 R22, P4, R20, UR8, RZ ;  /* 0x0000000814167c10 */ /* 0x001fc8000ff9e0ff */
[----:B------:R-:W-:Y:S01]  /*1330*/  IADD3.X R23, R21, UR9, RZ, P4, !PT ;  /* 0x0000000915177c10 */ /* 0x000fe2000a7fe4ff */
[----:B--2---:R-:W-:-:S04]  /*1340*/  FADD.FTZ R2, R2, R33 ;  /* 0x0000002102027221 */ /* 0x004fc80000010000 */
[----:B---3--:R-:W-:Y:S01]  /*1350*/  FADD.FTZ R2, R2, R31 ;  /* 0x0000001f02027221 */ /* 0x008fe20000010000 */
[----:B------:R-:W-:Y:S05]  /*1360*/  @P3 BRA `(.L_x_551) ;  /* 0xfffffbc000003947 */ /* 0x000fea000383ffff */
.L_x_550:
[----:B------:R-:W-:Y:S05]  /*1370*/  BSYNC B5 ;  /* 0x0000000000057941 */ /* 0x000fea0003800000 */
.L_x_549:
[----:B------:R-:W-:Y:S01]  /*1380*/  IADD3 R20, R28, 0x1, RZ ;  /* 0x000000011c147810 */ /* 0x000fe20007ffe0ff */
[----:B------:R-:W-:Y:S03]  /*1390*/  BSSY B5, `(.L_x_552) ;  /* 0x0000026000057945 */ /* 0x000fe60003800000 */
[----:B------:R-:W-:-:S13]  /*13a0*/  ISETP.GT.AND P3, PT, R20, 0x4, PT ;  /* 0x000000041400780c */ /* 0x000fda0003f64270 */
[----:B------:R-:W-:Y:S05]  /*13b0*/  @!P3 BRA `(.L_x_553) ;  /* 0x000002300000b947 */ /* 0x000fea0003800000 */
        /* <DEDUP_REMOVED lines=17> */
[----:B------:R-:W-:Y:S01]  /*14d0*/  IADD3.X R25, R31, UR9, RZ, P0, !PT ;  /* 0x000000091f197c10 */ /* 0x000fe200087fe4ff */
[----:B---3--:R-:W-:-:S04]  /*14e0*/  FADD.FTZ R2, R2, R23 ;  /* 0x0000001702027221 */ /* 0x008fc80000010000 */
[----:B----4-:R-:W-:Y:S02]  /*14f0*/  FADD.FTZ R2, R2, R21 ;  /* 0x0000001502027221 */ /* 0x010fe40000010000 */
[----:B------:R-:W2:Y:S01]  /*1500*/  LDG.E R21, [R24.64] ;  /* 0x0000000a18157981 */ /* 0x000ea2000c1e1900 */
[----:B------:R-:W-:-:S04]  /*1510*/  IADD3 R22, P0, R24, UR8, RZ ;  /* 0x0000000818167c10 */ /* 0x000fc8000ff1e0ff */
[----:B------:R-:W-:Y:S02]  /*1520*/  IADD3.X R23, R25, UR9, RZ, P0, !PT ;  /* 0x0000000919177c10 */ /* 0x000fe400087fe4ff */
[----:B------:R-:W-:-:S03]  /*1530*/  IADD3 R20, P0, R22, UR8, RZ ;  /* 0x0000000816147c10 */ /* 0x000fc6000ff1e0ff */
[----:B------:R0:W3:Y:S01]  /*1540*/  LDG.E R33, [R22.64] ;  /* 0x0000000a16217981 */ /* 0x0000e2000c1e1900 */
[----:B--2---:R-:W-:Y:S01]  /*1550*/  FADD.FTZ R2, R2, R21 ;  /* 0x0000001502027221 */ /* 0x004fe20000010000 */
[----:B------:R-:W-:-:S05]  /*1560*/  IADD3.X R21, R23, UR9, RZ, P0, !PT ;  /* 0x0000000917157c10 */ /* 0x000fca00087fe4ff */
[----:B------:R-:W2:Y:S01]  /*1570*/  LDG.E R31, [R20.64] ;  /* 0x0000000a141f7981 */ /* 0x000ea2000c1e1900 */
[----:B0-----:R-:W-:Y:S01]  /*1580*/  IADD3 R22, P3, R20, UR8, RZ ;  /* 0x0000000814167c10 */ /* 0x001fe2000ff7e0ff */
[----:B---3--:R-:W-:Y:S01]  /*1590*/  FADD.FTZ R2, R2, R33 ;  /* 0x0000002102027221 */ /* 0x008fe20000010000 */
[----:B------:R-:W-:Y:S02]  /*15a0*/  PLOP3.LUT P0, PT, PT, PT, PT, 0x8, 0x0 ;  /* 0x000000000000781c */ /* 0x000fe40003f0e170 */
[----:B------:R-:W-:Y:S02]  /*15b0*/  IADD3 R0, R0, 0x8, RZ ;  /* 0x0000000800007810 */ /* 0x000fe40007ffe0ff */
[----:B------:R-:W-:Y:S02]  /*15c0*/  IADD3 R28, R28, -0x8, RZ ;  /* 0xfffffff81c1c7810 */ /* 0x000fe40007ffe0ff */
[----:B------:R-:W-:Y:S01]  /*15d0*/  IADD3.X R23, R21, UR9, RZ, P3, !PT ;  /* 0x0000000915177c10 */ /* 0x000fe20009ffe4ff */
[----:B--2---:R-:W-:-:S02]  /*15e0*/  FADD.FTZ R2, R2, R31 ;  /* 0x0000001f02027221 */ /* 0x004fc40000010000 */
.L_x_553:
[----:B------:R-:W-:Y:S05]  /*15f0*/  BSYNC B5 ;  /* 0x0000000000057941 */ /* 0x000fea0003800000 */
.L_x_552:
[----:B------:R-:W-:-:S13]  /*1600*/  ISETP.NE.OR P0, PT, R28, -0x1, P0 ;  /* 0xffffffff1c00780c */ /* 0x000fda0000705670 */
[----:B------:R-:W-:Y:S01]  /*1610*/  @!P0 BREAK B1 ;  /* 0x0000000000018942 */ /* 0x000fe20003800000 */
[----:B------:R-:W-:Y:S05]  /*1620*/  @!P0 BRA `(.L_x_546) ;  /* 0x0000017000008947 */ /* 0x000fea0003800000 */
.L_x_548:
[----:B------:R-:W-:Y:S05]  /*1630*/  BSYNC B1 ;  /* 0x0000000000017941 */ /* 0x000fea0003800000 */
.L_x_547:
[----:B------:R-:W-:Y:S01]  /*1640*/  IMAD.MOV.U32 R20, RZ, RZ, R22 ;  /* 0x000000ffff147224 */ /* 0x000fe200078e0016 */
[----:B------:R-:W-:Y:S01]  /*1650*/  IADD3 R22, P0, R22, UR8, RZ ;  /* 0x0000000816167c10 */ /* 0x000fe2000ff1e0ff */
[----:B------:R-:W-:-:S03]  /*1660*/  IMAD.MOV.U32 R21, RZ, RZ, R23 ;  /* 0x000000ffff157224 */ /* 0x000fc600078e0017 */
[----:B------:R-:W-:-:S03]  /*1670*/  IADD3.X R23, R23, UR9, RZ, P0, !PT ;  /* 0x0000000917177c10 */ /* 0x000fc600087fe4ff */
[----:B------:R-:W2:Y:S04]  /*1680*/  LDG.E R21, [R20.64] ;  /* 0x0000000a14157981 */ /* 0x000ea8000c1e1900 */
[----:B------:R-:W3:Y:S01]  /*1690*/  LDG.E R25, [R22.64] ;  /* 0x0000000a16197981 */ /* 0x000ee2000c1e1900 */
[----:B------:R-:W-:-:S04]  /*16a0*/  IADD3 R30, P0, R22, UR8, RZ ;  /* 0x00000008161e7c10 */ /* 0x000fc8000ff1e0ff */
[----:B------:R-:W-:Y:S02]  /*16b0*/  IADD3.X R31, R23, UR9, RZ, P0, !PT ;  /* 0x00000009171f7c10 */ /* 0x000fe400087fe4ff */
[----:B------:R-:W-:-:S03]  /*16c0*/  IADD3 R24, P0, R30, UR8, RZ ;  /* 0x000000081e187c10 */ /* 0x000fc6000ff1e0ff */
[----:B------:R-:W4:Y:S01]  /*16d0*/  LDG.E R33, [R30.64] ;  /* 0x0000000a1e217981 */ /* 0x000f22000c1e1900 */
[----:B--2---:R-:W-:-:S04]  /*16e0*/  FADD.FTZ R2, R21, R2 ;  /* 0x0000000215027221 */ /* 0x004fc80000010000 */
[----:B---3--:R-:W-:Y:S01]  /*16f0*/  FADD.FTZ R2, R2, R25 ;  /* 0x0000001902027221 */ /* 0x008fe20000010000 */
[----:B------:R-:W-:-:S05]  /*1700*/  IADD3.X R25, R31, UR9, RZ, P0, !PT ;  /* 0x000000091f197c10 */ /* 0x000fca00087fe4ff */
[----:B------:R-:W2:Y:S01]  /*1710*/  LDG.E R21, [R24.64] ;  /* 0x0000000a18157981 */ /* 0x000ea2000c1e1900 */
[----:B------:R-:W-:-:S04]  /*1720*/  IADD3 R28, R28, -0x4, RZ ;  /* 0xfffffffc1c1c7810 */ /* 0x000fc80007ffe0ff */
[----:B------:R-:W-:Y:S01]  /*1730*/  ISETP.NE.AND P0, PT, R28, -0x1, PT ;  /* 0xffffffff1c00780c */ /* 0x000fe20003f05270 */
[----:B----4-:R-:W-:Y:S01]  /*1740*/  FADD.FTZ R2, R2, R33 ;  /* 0x0000002102027221 */ /* 0x010fe20000010000 */
[----:B------:R-:W-:Y:S02]  /*1750*/  IADD3 R22, P3, R24, UR8, RZ ;  /* 0x0000000818167c10 */ /* 0x000fe4000ff7e0ff */
[----:B------:R-:W-:Y:S02]  /*1760*/  IADD3 R0, R0, 0x4, RZ ;  /* 0x0000000400007810 */ /* 0x000fe40007ffe0ff */
[----:B------:R-:W-:Y:S01]  /*1770*/  IADD3.X R23, R25, UR9, RZ, P3, !PT ;  /* 0x0000000919177c10 */ /* 0x000fe20009ffe4ff */
[----:B--2---:R-:W-:-:S06]  /*1780*/  FADD.FTZ R2, R2, R21 ;  /* 0x0000001502027221 */ /* 0x004fcc0000010000 */
[----:B------:R-:W-:Y:S05]  /*1790*/  @P0 BRA `(.L_x_547) ;  /* 0xfffffea000000947 */ /* 0x000fea000383ffff */
.L_x_546:
[----:B------:R-:W-:Y:S05]  /*17a0*/  BSYNC B2 ;  /* 0x0000000000027941 */ /* 0x000fea0003800000 */
.L_x_545:
        /* <DEDUP_REMOVED lines=8> */
[----:B------:R-:W-:-:S06]  /*1830*/  LEA.HI.X R23, R20, R27, R21, 0x2, P0 ;  /* 0x0000001b14177211 */ /* 0x000fcc00000f1415 */
[----:B------:R-:W2:Y:S01]  /*1840*/  LDG.E R23, [R22.64] ;  /* 0x0000000a16177981 */ /* 0x000ea2000c1e1900 */
[----:B------:R-:W-:Y:S01]  /*1850*/  ISETP.NE.AND P0, PT, R14, 0x1, PT ;  /* 0x000000010e00780c */ /* 0x000fe20003f05270 */
[----:B--2---:R-:W-:-:S12]  /*1860*/  FADD.FTZ R2, R2, R23 ;  /* 0x0000001702027221 */ /* 0x004fd80000010000 */
        /* <DEDUP_REMOVED lines=11> */
[----:B------:R-:W-:-:S04]  /*1920*/  @P0 SHF.R.S32.HI R20, RZ, 0x1f, R0 ;  /* 0x0000001fff140819 */ /* 0x000fc80000011400 */
[----:B------:R-:W2:Y:S01]  /*1930*/  LDG.E R23, [R22.64] ;  /* 0x0000000a16177981 */ /* 0x000ea2000c1e1900 */
[----:B------:R-:W-:-:S04]  /*1940*/  @P0 IMAD R21, R20, c[0x0][0x190], RZ ;  /* 0x0000640014150a24 */ /* 0x000fc800078e02ff */
[C---:B------:R-:W-:Y:S02]  /*1950*/  @P0 IMAD R25, R0.reuse, c[0x0][0x194], R21 ;  /* 0x0000650000190a24 */ /* 0x040fe400078e0215 */
[----:B------:R-:W-:-:S04]  /*1960*/  @P0 IMAD.WIDE.U32 R20, R0, c[0x0][0x190], RZ ;  /* 0x0000640000140a25 */ /* 0x000fc800078e00ff */
[----:B------:R-:W-:Y:S01]  /*1970*/  @P0 IMAD.IADD R0, R21, 0x1, R25 ;  /* 0x0000000115000824 */ /* 0x000fe200078e0219 */
[----:B------:R-:W-:-:S04]  /*1980*/  @P0 LEA R24, P3, R20, R15, 0x2 ;  /* 0x0000000f14180211 */ /* 0x000fc800078610ff */
[----:B------:R-:W-:-:S06]  /*1990*/  @P0 LEA.HI.X R25, R20, R27, R0, 0x2, P3 ;  /* 0x0000001b14190211 */ /* 0x000fcc00018f1400 */
[----:B------:R-:W3:Y:S01]  /*19a0*/  @P0 LDG.E R25, [R24.64] ;  /* 0x0000000a18190981 */ /* 0x000ee2000c1e1900 */
[----:B--2---:R-:W-:-:S04]  /*19b0*/  FADD.FTZ R2, R2, R23 ;  /* 0x0000001702027221 */ /* 0x004fc80000010000 */
[----:B---3--:R-:W-:Y:S02]  /*19c0*/  @P0 FADD.FTZ R2, R2, R25 ;  /* 0x0000001902020221 */ /* 0x008fe40000010000 */
.L_x_544:
[----:B------:R-:W-:Y:S05]  /*19d0*/  BSYNC B3 ;  /* 0x0000000000037941 */ /* 0x000fea0003800000 */
.L_x_543:
[----:B------:R-:W-:Y:S02]  /*19e0*/  IMAD.MOV.U32 R0, RZ, RZ, c[0x0][0x188] ;  /* 0x00006200ff007624 */ /* 0x000fe400078e00ff */
[----:B------:R-:W-:-:S03]  /*19f0*/  IMAD.MOV.U32 R20, RZ, RZ, c[0x0][0x18c] ;  /* 0x00006300ff147624 */ /* 0x000fc600078e00ff */
[----:B------:R-:W-:-:S04]  /*1a00*/  LEA R15, P0, R0, R15, 0x2 ;  /* 0x0000000f000f7211 */ /* 0x000fc800078010ff */
[----:B------:R-:W-:Y:S01]  /*1a10*/  LEA.HI.X R27, R0, R27, R20, 0x2, P0 ;  /* 0x0000001b001b7211 */ /* 0x000fe200000f1414 */
[----:B------:R-:W-:Y:S05]  /*1a20*/  @!P2 BRA `(.L_x_554) ;  /* 0xfffff3b00000a947 */ /* 0x000fea000383ffff */
.L_x_542:
[----:B------:R-:W-:Y:S05]  /*1a30*/  BSYNC B4 ;  /* 0x0000000000047941 */ /* 0x000fea0003800000 */
.L_x_541:
[----:B------:R-:W0:Y:S01]  /*1a40*/  I2F R12, R12 ;  /* 0x0000000c000c7306 */ /* 0x000e220000201400 */
[----:B------:R-:W-:-:S04]  /*1a50*/  IADD3 R0, P0, R10, R9, RZ ;  /* 0x000000090a007210 */ /* 0x000fc80007f1e0ff */
[----:B------:R-:W-:Y:S02]  /*1a60*/  LEA.HI.X.SX32 R23, R10, R11, 0x1, P0 ;  /* 0x0000000b0a177211 */ /* 0x000fe400000f0eff */
[----:B------:R-:W-:Y:S01]  /*1a70*/  LEA R14, P0, R0, c[0x0][0x168], 0x2 ;  /* 0x00005a00000e7a11 */ /* 0x000fe200078010ff */
[----:B-1----:R-:W1:Y:S01]  /*1a80*/  MUFU.RCP R15, R8 ;  /* 0x00000008000f7308 */ /* 0x002e620000001000 */
[----:B------:R-:W-:-:S07]  /*1a90*/  IADD3 R10, R10, c[0x0][0x0], RZ ;  /* 0x000000000a0a7a10 */ /* 0x000fce0007ffe0ff */
[----:B0-----:R-:W0:Y:S01]  /*1aa0*/  MUFU.RCP R21, R12 ;  /* 0x0000000c00157308 */ /* 0x001e220000001000 */
[----:B-1----:R-:W-:Y:S01]  /*1ab0*/  FMUL.FTZ R2, R15, R2 ;  /* 0x000000020f027220 */ /* 0x002fe20000410000 */
[----:B------:R-:W-:Y:S02]  /*1ac0*/  LEA.HI.X R15, R0, c[0x0][0x16c], R23, 0x2, P0 ;  /* 0x00005b00000f7a11 */ /* 0x000fe400000f1417 */
[----:B------:R-:W-:Y:S01]  /*1ad0*/  ISETP.GE.AND P0, PT, R10, c[0x0][0x17c], PT ;  /* 0x00005f000a007a0c */ /* 0x000fe20003f06270 */
[----:B0-----:R-:W-:-:S05]  /*1ae0*/  FMUL.FTZ R21, R2, R21 ;  /* 0x0000001502157220 */ /* 0x001fca0000410000 */
[----:B------:R0:W-:Y:S07]  /*1af0*/  STG.E [R14.64], R21 ;  /* 0x000000150e007986 */ /* 0x0001ee000c10190a */
[----:B------:R-:W-:Y:S01]  /*1b00*/  @P0 CALL.REL.NOINC `(.L_x_537) ;  /* 0x0000001000000944 */ /* 0x000fe20003c00000 */
[----:B------:R-:W-:Y:S05]  /*1b10*/  BRA `(.L_x_555) ;  /* 0xffffec7000007947 */ /* 0x000fea000383ffff */
.L_x_537:
[----:B------:R-:W-:Y:S05]  /*1b20*/  BSYNC B0 ;  /* 0x0000000000007941 */ /* 0x000fea0003800000 */
.L_x_536:
[----:B------:R-:W-:-:S04]  /*1b30*/  IMAD.MOV.U32 R9, RZ, RZ, c[0x0][0x4] ;  /* 0x00000100ff097624 */ /* 0x000fc800078e00ff */
[----:B------:R-:W-:-:S05]  /*1b40*/  IMAD R4, R9, c[0x0][0x10], R4 ;  /* 0x0000040009047a24 */ /* 0x000fca00078e0204 */
[----:B------:R-:W-:-:S13]  /*1b50*/  ISETP.GE.AND P0, PT, R4, c[0x0][0x178], PT ;  /* 0x00005e0004007a0c */ /* 0x000fda0003f06270 */
[----:B------:R-:W-:Y:S01]  /*1b60*/  @P0 CALL.REL.NOINC `(.L_x_556) ;  /* 0x0000001000000944 */ /* 0x000fe20003c00000 */
[----:B------:R-:W-:Y:S05]  /*1b70*/  BRA `(.L_x_557) ;  /* 0xffffe62000007947 */ /* 0x000fea000383ffff */
.L_x_556:
[----:B------:R-:W-:Y:S05]  /*1b80*/  EXIT ;  /* 0x000000000000794d */ /* 0x000fea0003800000 */
        .weak           $__internal_13_$__cuda_sm20_div_s64
        .type           $__internal_13_$__cuda_sm20_div_s64,@function
        .size           $__internal_13_$__cuda_sm20_div_s64,(.L_x_708 - $__internal_13_$__cuda_sm20_div_s64)
$__internal_13_$__cuda_sm20_div_s64:
        /* <DEDUP_REMOVED lines=76> */
[----:B------:R-:W-:Y:S06]  /*2050*/  RET.REL.NODEC R22 `(_ZN2at6native58_GLOBAL__N__9a069279_25_AdaptiveAveragePooling_cu_ef17039c21adaptive_average_poolIfEEvPKT_PS3_iiiilll) ;  /* 0xffffdfa016007950 */ /* 0x000fec0003c3ffff */
.L_x_558:
        /* <DEDUP_REMOVED lines=10> */
.L_x_708:


//--------------------- .text._ZN2at6native58_GLOBAL__N__9a069279_25_AdaptiveAveragePooling_cu_ef17039c21adaptive_average_poolIdEEvPKT_PS3_iiiilll --------------------------
	.section	.text._ZN2at6native58_GLOBAL__N__9a069279_25_AdaptiveAveragePooling_cu_ef17039c21adaptive_average_poolIdEEvPKT_PS3_iiiilll,"ax",@progbits
	.sectioninfo	@"SHI_REGISTERS=40"
	.align	128
.text._ZN2at6native58_GLOBAL__N__9a069279_25_AdaptiveAveragePooling_cu_ef17039c21adaptive_average_poolIdEEvPKT_PS3_iiiilll:
        .type           _ZN2at6native58_GLOBAL__N__9a069279_25_AdaptiveAveragePooling_cu_ef17039c21adaptive_average_poolIdEEvPKT_PS3_iiiilll,@function
        .size           _ZN2at6native58_GLOBAL__N__9a069279_25_AdaptiveAveragePooling_cu_ef17039c21adaptive_average_poolIdEEvPKT_PS3_iiiilll,(.L_x_710 - _ZN2at6native58_GLOBAL__N__9a069279_25_AdaptiveAveragePooling_cu_ef17039c21adaptive_average_poolIdEEvPKT_PS3_iiiilll)
        .other          _ZN2at6native58_GLOBAL__N__9a069279_25_AdaptiveAveragePooling_cu_ef17039c21adaptive_average_poolIdEEvPKT_PS3_iiiilll,@"STO_CUDA_ENTRY STV_DEFAULT"
_ZN2at6native58_GLOBAL__N__9a069279_25_AdaptiveAveragePooling_cu_ef17039c21adaptive_average_poolIdEEvPKT_PS3_iiiilll:
        /* <DEDUP_REMOVED lines=10> */
[----:B------:R-:W-:Y:S02]  /*00a0*/  USHF.R.S32.HI UR7, URZ, 0x1f, UR8 ;  /* 0x0000001f3f077899 */ /* 0x000fe40008011408 */
[----:B------:R-:W-:Y:S02]  /*00b0*/  ULDC.64 UR12, c[0x0][0x178] ;  /* 0x00005e00000c7ab9 */ /* 0x000fe40000000a00 */
[----:B------:R-:W-:-:S02]  /*00c0*/  USHF.R.S32.HI UR9, URZ, 0x1f, UR9 ;  /* 0x0000001f3f097899 */ /* 0x000fc40008011409 */
[----:B------:R-:W-:Y:S02]  /*00d0*/  USHF.R.S32.HI UR16, URZ, 0x1f, UR13 ;  /* 0x0000001f3f107899 */ /* 0x000fe4000801140d */
[----:B------:R-:W-:Y:S02]  /*00e0*/  ULDC.64 UR14, c[0x0][0x118] ;  /* 0x00004600000e7ab9 */ /* 0x000fe40000000a00 */
[----:B0-----:R-:W-:-:S04]  /*00f0*/  USHF.R.S32.HI UR4, URZ, 0x1f, UR6 ;  /* 0x0000001f3f047899 */ /* 0x001fc80008011406 */
[----:B------:R-:W-:Y:S02]  /*0100*/  UIMAD UR8, UR4, UR10, URZ ;  /* 0x0000000a040872a4 */ /* 0x000fe4000f8e023f */
[----:B------:R-:W-:Y:S02]  /*0110*/  UIMAD.WIDE.U32 UR4, UR6, UR10, URZ ;  /* 0x0000000a060472a5 */ /* 0x000fe4000f8e003f */
[----:B------:R-:W-:-:S03]  /*0120*/  UIMAD UR10, UR6, UR11, UR8 ;  /* 0x0000000b060a72a4 */ /* 0x000fc6000f8e0208 */
[----:B------:R-:W-:Y:S02]  /*0130*/  ULDC UR8, c[0x0][0x178] ;  /* 0x00005e0000087ab9 */ /* 0x000fe40000000800 */
[----:B------:R-:W-:Y:S02]  /*0140*/  UIMAD UR6, UR6, UR8, URZ ;  /* 0x00000008060672a4 */ /* 0x000fe4000f8e023f */
[----:B------:R-:W-:Y:S02]  /*0150*/  USHF.R.S32.HI UR8, URZ, 0x1f, UR12 ;  /* 0x0000001f3f087899 */ /* 0x000fe4000801140c */
[----:B------:R-:W-:Y:S02]  /*0160*/  UIMAD UR6, UR6, UR13, URZ ;  /* 0x0000000d060672a4 */ /* 0x000fe4000f8e023f */
[----:B-1----:R-:W-:Y:S02]  /*0170*/  UIADD3 UR10, UR5, UR10, URZ ;  /* 0x0000000a050a7290 */ /* 0x002fe4000fffe03f */
.L_x_588:
        /* <DEDUP_REMOVED lines=8> */
[----:B-1----:R0:W1:Y:S02]  /*0200*/  F2I.FTZ.U32.TRUNC.NTZ R5, R4 ;  /* 0x0000000400057305 */ /* 0x002064000021f000 */
        /* <DEDUP_REMOVED lines=46> */
[----:B------:R-:W-:Y:S05]  /*04f0*/  CALL.REL.NOINC `($__internal_15_$__cuda_sm20_div_s64) ;  /* 0x00001fb000007944 */ /* 0x000fea0003c00000 */
[----:B------:R-:W-:Y:S01]  /*0500*/  IMAD.MOV.U32 R4, RZ, RZ, R17 ;  /* 0x000000ffff047224 */ /* 0x000fe200078e0011 */
[----:B------:R-:W-:Y:S05]  /*0510*/  BRA `(.L_x_561) ;  /* 0x0000012000007947 */ /* 0x000fea0003800000 */
.L_x_560:
        /* <DEDUP_REMOVED lines=18> */
.L_x_561:
[----:B------:R-:W-:Y:S05]  /*0640*/  BSYNC B0 ;  /* 0x0000000000007941 */ /* 0x000fea0003800000 */
.L_x_559:
[----:B------:R-:W-:Y:S01]  /*0650*/  ISETP.GE.AND P0, PT, R0, c[0x0][0x17c], PT ;  /* 0x00005f0000007a0c */ /* 0x000fe20003f06270 */
[----:B------:R-:W-:-:S12]  /*0660*/  BSSY B0, `(.L_x_562) ;  /* 0x0000181000007945 */ /* 0x000fd80003800000 */
[----:B------:R-:W-:Y:S05]  /*0670*/  @P0 BRA `(.L_x_563) ;  /* 0x000017f000000947 */ /* 0x000fea0003800000 */
[--C-:B------:R-:W-:Y:S01]  /*0680*/  IADD3 R3, R4, 0x1, -R5.reuse ;  /* 0x0000000104037810 */ /* 0x100fe20007ffe805 */
[----:B------:R-:W-:Y:S01]  /*0690*/  IMAD.U32 R7, RZ, RZ, UR5 ;  /* 0x00000005ff077e24 */ /* 0x000fe2000f8e00ff */
[----:B------:R-:W-:Y:S01]  /*06a0*/  SHF.R.S32.HI R7, RZ, 0x1f, R5 ;  /* 0x0000001fff077819 */ /* 0x000fe20000011405 */
[----:B------:R-:W-:Y:S01]  /*06b0*/  IMAD.U32 R6, RZ, RZ, UR4 ;  /* 0x00000004ff067e24 */ /* 0x000fe2000f8e00ff */
[----:B------:R0:W1:Y:S01]  /*06c0*/  I2F.F64 R12, R3 ;  /* 0x00000003000c7312 */ /* 0x0000620000201c00 */
[----:B------:R-:W-:Y:S02]  /*06d0*/  IMAD R4, R2, c[0x0][0x17c], RZ ;  /* 0x00005f0002047a24 */ /* 0x000fe400078e02ff */
[----:B------:R-:W-:Y:S02]  /*06e0*/  IMAD.U32 R11, RZ, RZ, UR10 ;  /* 0x0000000aff0b7e24 */ /* 0x000fe4000f8e00ff */
[----:B------:R-:W-:Y:S01]  /*06f0*/  IMAD.MOV.U32 R10, RZ, RZ, R6 ;  /* 0x000000ffff0a7224 */ /* 0x000fe200078e0006 */
[----:B------:R-:W-:Y:S01]  /*0700*/  SHF.R.S32.HI R6, RZ, 0x1f, R4 ;  /* 0x0000001fff067819 */ /* 0x000fe20000011404 */
[----:B------:R-:W-:Y:S01]  /*0710*/  IMAD R8, R7, c[0x0][0x188], RZ ;  /* 0x0000620007087a24 */ /* 0x000fe200078e02ff */
[----:B------:R-:W-:Y:S01]  /*0720*/  IADD3 R4, P0, R4, UR6, RZ ;  /* 0x0000000604047c10 */ /* 0x000fe2000ff1e0ff */
[----:B------:R-:W-:-:S02]  /*0730*/  IMAD.U32 R9, RZ, RZ, UR6 ;  /* 0x00000006ff097e24 */ /* 0x000fc4000f8e00ff */
[----:B------:R-:W-:-:S04]  /*0740*/  IMAD.WIDE.U32 R10, R5, c[0x0][0x188], R10 ;  /* 0x00006200050a7a25 */ /* 0x000fc800078e000a */
[----:B------:R-:W-:Y:S01]  /*0750*/  IMAD R7, R5, c[0x0][0x18c], R8 ;  /* 0x0000630005077a24 */ /* 0x000fe200078e0208 */
[----:B------:R-:W-:Y:S01]  /*0760*/  LEA.HI.X.SX32 R5, R9, R6, 0x1, P0 ;  /* 0x0000000609057211 */ /* 0x000fe200000f0eff */
[----:B------:R-:W-:Y:S02]  /*0770*/  IMAD.MOV.U32 R6, RZ, RZ, R0 ;  /* 0x000000ffff067224 */ /* 0x000fe400078e0000 */
[----:B01----:R-:W-:Y:S02]  /*0780*/  IMAD.IADD R7, R11, 0x1, R7 ;  /* 0x000000010b077824 */ /* 0x003fe400078e0207 */
.L_x_586:
[----:B0-----:R-:W-:Y:S01]  /*0790*/  IABS R8, c[0x0][0x17c] ;  /* 0x00005f0000087a13 */ /* 0x001fe20000000000 */
[----:B------:R-:W-:Y:S01]  /*07a0*/  IMAD.MOV.U32 R19, RZ, RZ, c[0x0][0x174] ;  /* 0x00005d00ff137624 */ /* 0x000fe200078e00ff */
[----:B------:R-:W-:Y:S01]  /*07b0*/  IABS R16, R6 ;  /* 0x0000000600107213 */ /* 0x000fe20000000000 */
[----:B------:R-:W-:Y:S01]  /*07c0*/  BSSY B1, `(.L_x_564) ;  /* 0x000004a000017945 */ /* 0x000fe20003800000 */
[----:B------:R-:W0:Y:S08]  /*07d0*/  I2F.RP R9, R8 ;  /* 0x0000000800097306 */ /* 0x000e300000209400 */
[----:B0-----:R-:W0:Y:S02]  /*07e0*/  MUFU.RCP R9, R9 ;  /* 0x0000000900097308 */ /* 0x001e240000001000 */
[----:B0-----:R-:W-:-:S06]  /*07f0*/  IADD3 R14, R9, 0xffffffe, RZ ;  /* 0x0ffffffe090e7810 */ /* 0x001fcc0007ffe0ff */
[----:B-1----:R0:W1:Y:S02]  /*0800*/  F2I.FTZ.U32.TRUNC.NTZ R15, R14 ;  /* 0x0000000e000f7305 */ /* 0x002064000021f000 */
[----:B0-----:R-:W-:Y:S02]  /*0810*/  IMAD.MOV.U32 R14, RZ, RZ, RZ ;  /* 0x000000ffff0e7224 */ /* 0x001fe400078e00ff */
[----:B-1----:R-:W-:-:S04]  /*0820*/  IMAD.MOV R17, RZ, RZ, -R15 ;  /* 0x000000ffff117224 */ /* 0x002fc800078e0a0f */
[----:B------:R-:W-:-:S04]  /*0830*/  IMAD R17, R17, R8, RZ ;  /* 0x0000000811117224 */ /* 0x000fc800078e02ff */
[----:B------:R-:W-:Y:S01]  /*0840*/  IMAD.HI.U32 R15, R15, R17, R14 ;  /* 0x000000110f0f7227 */ /* 0x000fe200078e000e */
[----:B------:R-:W-:-:S03]  /*0850*/  LOP3.LUT R14, RZ, c[0x0][0x17c], RZ, 0x33, !PT ;  /* 0x00005f00ff0e7a12 */ /* 0x000fc600078e33ff */
        /* <DEDUP_REMOVED lines=22> */
[----:B------:R-:W-:Y:S01]  /*09c0*/  IMAD R17, R8, R16, R17 ;  /* 0x0000001008117224 */ /* 0x000fe200078e0211 */
[----:B------:R-:W-:-:S04]  /*09d0*/  IADD3 R16, R6, 0x1, RZ ;  /* 0x0000000106107810 */ /* 0x000fc80007ffe0ff */
[----:B------:R-:W-:-:S13]  /*09e0*/  ISETP.GT.U32.AND P2, PT, R8, R17, PT ;  /* 0x000000110800720c */ /* 0x000fda0003f44070 */
[----:B------:R-:W-:Y:S01]  /*09f0*/  @!P2 IMAD.IADD R17, R17, 0x1, -R8 ;  /* 0x000000011111a824 */ /* 0x000fe200078e0a08 */
[----:B------:R-:W-:-:S04]  /*0a00*/  @!P2 IADD3 R15, R15, 0x1, RZ ;  /* 0x000000010f0fa810 */ /* 0x000fc80007ffe0ff */
[----:B------:R-:W-:Y:S02]  /*0a10*/  ISETP.GE.U32.AND P1, PT, R17, R8, PT ;  /* 0x000000081100720c */ /* 0x000fe40003f26070 */
[----:B------:R-:W-:-:S05]  /*0a20*/  SHF.R.S32.HI R8, RZ, 0x1f, R16 ;  /* 0x0000001fff087819 */ /* 0x000fca0000011410 */
[----:B------:R-:W-:Y:S02]  /*0a30*/  IMAD R17, R8, c[0x0][0x174], RZ ;  /* 0x00005d0008117a24 */ /* 0x000fe400078e02ff */
[----:B------:R-:W-:-:S04]  /*0a40*/  IMAD.WIDE.U32 R8, R16, R19, c[0x2][0x0] ;  /* 0x0080000010087625 */ /* 0x000fc800078e0013 */
[----:B------:R-:W-:Y:S01]  /*0a50*/  IMAD R17, R16, UR9, R17 ;  /* 0x0000000910117c24 */ /* 0x000fe2000f8e0211 */
        /* <DEDUP_REMOVED lines=12> */
[----:B------:R-:W-:Y:S05]  /*0b20*/  CALL.REL.NOINC `($__internal_15_$__cuda_sm20_div_s64) ;  /* 0x0000198000007944 */ /* 0x000fea0003c00000 */
[----:B------:R-:W-:Y:S05]  /*0b30*/  BRA `(.L_x_566) ;  /* 0x0000012000007947 */ /* 0x000fea0003800000 */
.L_x_565:
        /* <DEDUP_REMOVED lines=18> */
.L_x_566:
[----:B------:R-:W-:Y:S05]  /*0c60*/  BSYNC B1 ;  /* 0x0000000000017941 */ /* 0x000fea0003800000 */
.L_x_564:
[----:B------:R-:W-:Y:S01]  /*0c70*/  SHF.R.S32.HI R8, RZ, 0x1f, R22 ;  /* 0x0000001fff087819 */ /* 0x000fe20000011416 */
[----:B------:R-:W-:Y:S01]  /*0c80*/  IMAD.MOV.U32 R9, RZ, RZ, R7 ;  /* 0x000000ffff097224 */ /* 0x000fe200078e0007 */
[----:B------:R-:W-:Y:S01]  /*0c90*/  ISETP.GE.AND P0, PT, R3, 0x1, PT ;  /* 0x000000010300780c */ /* 0x000fe20003f06270 */
[----:B------:R-:W-:Y:S02]  /*0ca0*/  BSSY B4, `(.L_x_567) ;  /* 0x00000e6000047945 */ /* 0x000fe40003800000 */
[----:B------:R-:W-:Y:S02]  /*0cb0*/  IMAD R21, R8, c[0x0][0x190], RZ ;  /* 0x0000640008157a24 */ /* 0x000fe400078e02ff */
[----:B------:R-:W-:Y:S02]  /*0cc0*/  IMAD.MOV.U32 R8, RZ, RZ, R10 ;  /* 0x000000ffff087224 */ /* 0x000fe400078e000a */
[C---:B------:R-:W-:Y:S02]  /*0cd0*/  IMAD R21, R22.reuse, c[0x0][0x194], R21 ;  /* 0x0000650016157a24 */ /* 0x040fe400078e0215 */
[----:B------:R-:W-:Y:S01]  /*0ce0*/  IMAD.WIDE.U32 R14, R22, c[0x0][0x190], R8 ;  /* 0x00006400160e7a25 */ /* 0x000fe200078e0008 */
[----:B------:R-:W-:-:S03]  /*0cf0*/  IADD3 R8, R17, 0x1, -R22 ;  /* 0x0000000111087810 */ /* 0x000fc60007ffe816 */
[----:B------:R-:W-:Y:S01]  /*0d00*/  IMAD.IADD R31, R15, 0x1, R21 ;  /* 0x000000010f1f7824 */ /* 0x000fe200078e0215 */
[----:B------:R-:W-:Y:S01]  /*0d10*/  LEA R29, P1, R14, c[0x0][0x160], 0x3 ;  /* 0x000058000e1d7a11 */ /* 0x000fe200078218ff */
[----:B------:R-:W-:-:S03]  /*0d20*/  CS2R R20, SRZ ;  /* 0x0000000000147805 */ /* 0x000fc6000001ff00 */
[----:B------:R-:W-:Y:S01]  /*0d30*/  LEA.HI.X R31, R14, c[0x0][0x164], R31, 0x3, P1 ;  /* 0x000059000e1f7a11 */ /* 0x000fe200008f1c1f */
[----:B------:R-:W-:Y:S05]  /*0d40*/  @!P0 BRA `(.L_x_568) ;  /* 0x00000db000008947 */ /* 0x000fea0003800000 */
[----:B------:R-:W-:Y:S01]  /*0d50*/  IMAD.MOV R30, RZ, RZ, -R18 ;  /* 0x000000ffff1e7224 */ /* 0x000fe200078e0a12 */
[----:B------:R-:W-:Y:S01]  /*0d60*/  LOP3.LUT R28, R8, 0x3, RZ, 0xc0, !PT ;  /* 0x00000003081c7812 */ /* 0x000fe200078ec0ff */
[----:B------:R-:W-:Y:S01]  /*0d70*/  IMAD.IADD R22, R17, 0x1, -R22 ;  /* 0x0000000111167824 */ /* 0x000fe200078e0a16 */
[----:B------:R-:W-:Y:S01]  /*0d80*/  CS2R R20, SRZ ;  /* 0x0000000000147805 */ /* 0x000fe2000001ff00 */
[----:B------:R-:W-:Y:S02]  /*0d90*/  IMAD R30, R30, c[0x0][0x174], R17 ;  /* 0x00005d001e1e7a24 */ /* 0x000fe400078e0211 */
[----:B------:R-:W-:Y:S01]  /*0da0*/  IMAD.MOV.U32 R32, RZ, RZ, RZ ;  /* 0x000000ffff207224 */ /* 0x000fe200078e00ff */
[----:B------:R-:W-:Y:S02]  /*0db0*/  ISETP.GE.U32.AND P1, PT, R22, 0x3, PT ;  /* 0x000000031600780c */ /* 0x000fe40003f26070 */
[----:B------:R-:W-:-:S02]  /*0dc0*/  IADD3 R30, -R19, R30, -R28 ;  /* 0x0000001e131e7210 */ /* 0x000fc40007ffe91c */
.L_x_581:
[----:B------:R-:W-:Y:S01]  /*0dd0*/  ISETP.GE.AND P0, PT, R8, 0x1, PT ;  /* 0x000000010800780c */ /* 0x000fe20003f06270 */
[----:B------:R-:W-:Y:S01]  /*0de0*/  BSSY B3, `(.L_x_569) ;  /* 0x00000cc000037945 */ /* 0x000fe20003800000 */
[----:B------:R-:W-:-:S04]  /*0df0*/  IADD3 R32, R32, 0x1, RZ ;  /* 0x0000000120207810 */ /* 0x000fc80007ffe0ff */
[----:B------:R-:W-:-:S07]  /*0e00*/  ISETP.GE.AND P2, PT, R32, R3, PT ;  /* 0x000000032000720c */ /* 0x000fce0003f46270 */
[----:B-1----:R-:W-:Y:S05]  /*0e10*/  @!P0 BRA `(.L_x_570) ;  /* 0x00000c8000008947 */ /* 0x002fea0003800000 */
        /* <DEDUP_REMOVED lines=15> */
[----:B------:R-:W-:Y:S01]  /*0f10*/  IMAD.MOV.U32 R33, RZ, RZ, c[0x0][0x190] ;  /* 0x00006400ff217624 */ /* 0x000fe200078e00ff */
[----:B------:R-:W-:Y:S01]  /*0f20*/  PLOP3.LUT P0, PT, PT, PT, PT, 0x8, 0x0 ;  /* 0x000000000000781c */ /* 0x000fe20003f0e170 */
[----:B------:R-:W-:-:S05]  /*0f30*/  IMAD.MOV.U32 R14, RZ, RZ, 0x3 ;  /* 0x00000003ff0e7424 */ /* 0x000fca00078e00ff */
[C---:B------:R-:W-:Y:S01]  /*0f40*/  SHF.L.U64.HI R35, R33.reuse, R14, c[0x0][0x194] ;  /* 0x0000650021237619 */ /* 0x040fe2000001020e */
[----:B------:R-:W-:Y:S02]  /*0f50*/  IMAD.SHL.U32 R33, R33, 0x8, RZ ;  /* 0x0000000821217824 */ /* 0x000fe400078e00ff */
.L_x_577:
[----:B------:R-:W-:Y:S02]  /*0f60*/  IMAD.MOV.U32 R22, RZ, RZ, R26 ;  /* 0x000000ffff167224 */ /* 0x000fe400078e001a */
[----:B------:R-:W-:-:S06]  /*0f70*/  IMAD.MOV.U32 R23, RZ, RZ, R37 ;  /* 0x000000ffff177224 */ /* 0x000fcc00078e0025 */
[----:B------:R-:W2:Y:S01]  /*0f80*/  LDG.E.64 R22, [R22.64] ;  /* 0x0000000e16167981 */ /* 0x000ea2000c1e1b00 */
[----:B------:R-:W-:-:S05]  /*0f90*/  IADD3 R16, P3, R26, R33, RZ ;  /* 0x000000211a107210 */ /* 0x000fca0007f7e0ff */
[----:B------:R-:W-:-:S05]  /*0fa0*/  IMAD.X R17, R37, 0x1, R35, P3 ;  /* 0x0000000125117824 */ /* 0x000fca00018e0623 */
[----:B0-----:R0:W3:Y:S01]  /*0fb0*/  LDG.E.64 R14, [R16.64] ;  /* 0x0000000e100e7981 */ /* 0x0010e2000c1e1b00 */
[----:B------:R-:W-:-:S05]  /*0fc0*/  IADD3 R36, P3, R16, R33, RZ ;  /* 0x0000002110247210 */ /* 0x000fca0007f7e0ff */
[----:B------:R-:W-:Y:S01]  /*0fd0*/  IMAD.X R37, R17, 0x1, R35, P3 ;  /* 0x0000000111257824 */ /* 0x000fe200018e0623 */
[----:B------:R-:W-:-:S04]  /*0fe0*/  IADD3 R26, P3, R36, R33, RZ ;  /* 0x00000021241a7210 */ /* 0x000fc80007f7e0ff */
[----:B0-----:R0:W4:Y:S01]  /*0ff0*/  LDG.E.64 R16, [R36.64] ;  /* 0x0000000e24107981 */ /* 0x001122000c1e1b00 */
[----:B------:R-:W-:-:S05]  /*1000*/  IMAD.X R27, R37, 0x1, R35, P3 ;  /* 0x00000001251b7824 */ /* 0x000fca00018e0623 */
[----:B-1----:R1:W5:Y:S01]  /*1010*/  LDG.E.64 R18, [R26.64] ;  /* 0x0000000e1a127981 */ /* 0x002362000c1e1b00 */
[----:B--2---:R2:W3:Y:S02]  /*1020*/  DADD R20, R22, R20 ;  /* 0x0000000016147229 */ /* 0x0044e40000000014 */
[----:B--2---:R-:W-:-:S05]  /*1030*/  IADD3 R22, P3, R26, R33, RZ ;  /* 0x000000211a167210 */ /* 0x004fca0007f7e0ff */
[----:B------:R-:W-:Y:S01]  /*1040*/  IMAD.X R23, R27, 0x1, R35, P3 ;  /* 0x000000011b177824 */ /* 0x000fe200018e0623 */
[----:B------:R-:W-:-:S04]  /*1050*/  IADD3 R24, P3, R22, R33, RZ ;  /* 0x0000002116187210 */ /* 0x000fc80007f7e0ff */
[----:B-1----:R1:W2:Y:S01]  /*1060*/  LDG.E.64 R26, [R22.64] ;  /* 0x0000000e161a7981 */ /* 0x0022a2000c1e1b00 */
[----:B------:R-:W-:Y:S01]  /*1070*/  IMAD.X R25, R23, 0x1, R35, P3 ;  /* 0x0000000117197824 */ /* 0x000fe200018e0623 */
[----:B---3--:R3:W4:-:S04]  /*1080*/  DADD R20, R20, R14 ;  /* 0x0000000014147229 */ /* 0x008708000000000e */
[----:B---3--:R-:W3:Y:S01]  /*1090*/  LDG.E.64 R14, [R24.64] ;  /* 0x0000000e180e7981 */ /* 0x008ee2000c1e1b00 */
[----:B0-----:R-:W-:Y:S01]  /*10a0*/  IADD3 R36, P3, R24, R33, RZ ;  /* 0x0000002118247210 */ /* 0x001fe20007f7e0ff */
[----:B----4-:R0:W5:-:S04]  /*10b0*/  DADD R20, R20, R16 ;  /* 0x0000000014147229 */ /* 0x0101480000000010 */
[----:B------:R-:W-:Y:S01]  /*10c0*/  IMAD.X R37, R25, 0x1, R35, P3 ;  /* 0x0000000119257824 */ /* 0x000fe200018e0623 */
[----:B-1----:R-:W-:-:S04]  /*10d0*/  IADD3 R22, P3, R36, R33, RZ ;  /* 0x0000002124167210 */ /* 0x002fc80007f7e0ff */
[----:B0-----:R0:W4:Y:S01]  /*10e0*/  LDG.E.64 R16, [R36.64] ;  /* 0x0000000e24107981 */ /* 0x001122000c1e1b00 */
[----:B------:R-:W-:Y:S01]  /*10f0*/  IMAD.X R23, R37, 0x1, R35, P3 ;  /* 0x0000000125177824 */ /* 0x000fe200018e0623 */
[----:B-----5:R1:W2:-:S04]  /*1100*/  DADD R20, R20, R18 ;  /* 0x0000000014147229 */ /* 0x0202880000000012 */
[----:B-1----:R1:W5:Y:S02]  /*1110*/  LDG.E.64 R18, [R22.64] ;  /* 0x0000000e16127981 */ /* 0x002364000c1e1b00 */
[----:B--2---:R2:W3:Y:S02]  /*1120*/  DADD R26, R20, R26 ;  /* 0x00000000141a7229 */ /* 0x0044e4000000001a */
[----:B--2---:R-:W-:-:S04]  /*1130*/  IADD3 R20, P3, R22, R33, RZ ;  /* 0x0000002116147210 */ /* 0x004fc80007f7e0ff */
[----:B---3--:R2:W4:Y:S01]  /*1140*/  DADD R26, R26, R14 ;  /* 0x000000001a1a7229 */ /* 0x008522000000000e */
[----:B------:R-:W-:Y:S01]  /*1150*/  IMAD.X R21, R23, 0x1, R35, P3 ;  /* 0x0000000117157824 */ /* 0x000fe200018e0623 */
[----:B--2---:R-:W-:-:S04]  /*1160*/  IADD3 R14, P3, R20, R33, RZ ;  /* 0x00000021140e7210 */ /* 0x004fc80007f7e0ff */
[----:B------:R-:W2:Y:S01]  /*1170*/  LDG.E.64 R24, [R20.64] ;  /* 0x0000000e14187981 */ /* 0x000ea2000c1e1b00 */
[----:B------:R-:W-:Y:S01]  /*1180*/  IMAD.X R15, R21, 0x1, R35, P3 ;  /* 0x00000001150f7824 */ /* 0x000fe200018e0623 */
[----:B0-----:R-:W-:-:S05]  /*1190*/  IADD3 R36, P3, R14, R33, RZ ;  /* 0x000000210e247210 */ /* 0x001fca0007f7e0ff */
[--C-:B------:R-:W-:Y:S02]  /*11a0*/  IMAD.X R37, R15, 0x1, R35.reuse, P3 ;  /* 0x000000010f257824 */ /* 0x100fe400018e0623 */
[----:B------:R-:W3:Y:S01]  /*11b0*/  LDG.E.64 R14, [R14.64] ;  /* 0x0000000e0e0e7981 */ /* 0x000ee2000c1e1b00 */
[----:B----4-:R0:W5:Y:S01]  /*11c0*/  DADD R26, R26, R16 ;  /* 0x000000001a1a7229 */ /* 0x0101620000000010 */
[----:B-1----:R-:W-:Y:S02]  /*11d0*/  IADD3 R22, P3, R36, R33, RZ ;  /* 0x0000002124167210 */ /* 0x002fe40007f7e0ff */
[----:B0-----:R-:W4:Y:S03]  /*11e0*/  LDG.E.64 R16, [R36.64] ;  /* 0x0000000e24107981 */ /* 0x001f26000c1e1b00 */
[----:B------:R-:W-:Y:S01]  /*11f0*/  IMAD.X R23, R37, 0x1, R35, P3 ;  /* 0x0000000125177824 */ /* 0x000fe200018e0623 */
[----:B-----5:R0:W2:-:S04]  /*1200*/  DADD R26, R26, R18 ;  /* 0x000000001a1a7229 */ /* 0x0200880000000012 */
[----:B0-----:R-:W5:Y:S02]  /*1210*/  LDG.E.64 R18, [R22.64] ;  /* 0x0000000e16127981 */ /* 0x001f64000c1e1b00 */
[----:B--2---:R0:W3:Y:S02]  /*1220*/  DADD R24, R26, R24 ;  /* 0x000000001a187229 */ /* 0x0040e40000000018 */
[----:B0-----:R-:W-:-:S05]  /*1230*/  IADD3 R26, P3, R22, R33, RZ ;  /* 0x00000021161a7210 */ /* 0x001fca0007f7e0ff */
[----:B------:R-:W-:Y:S01]  /*1240*/  IMAD.X R27, R23, 0x1, R35, P3 ;  /* 0x00000001171b7824 */ /* 0x000fe200018e0623 */
[----:B------:R-:W-:Y:S01]  /*1250*/  IADD3 R20, P3, R26, R33, RZ ;  /* 0x000000211a147210 */ /* 0x000fe20007f7e0ff */
[----:B---3--:R0:W4:-:S04]  /*1260*/  DADD R14, R24, R14 ;  /* 0x00000000180e7229 */ /* 0x008108000000000e */
[----:B------:R-:W-:Y:S01]  /*1270*/  IMAD.X R21, R27, 0x1, R35, P3 ;  /* 0x000000011b157824 */ /* 0x000fe200018e0623 */
[----:B0-----:R-:W-:Y:S01]  /*1280*/  IADD3 R24, P3, R20, R33, RZ ;  /* 0x0000002114187210 */ /* 0x001fe20007f7e0ff */
[----:B------:R-:W2:Y:S01]  /*1290*/  LDG.E.64 R26, [R26.64] ;  /* 0x0000000e1a1a7981 */ /* 0x000ea2000c1e1b00 */
[----:B----4-:R0:W5:-:S03]  /*12a0*/  DADD R14, R14, R16 ;  /* 0x000000000e0e7229 */ /* 0x0101460000000010 */
[--C-:B------:R-:W-:Y:S01]  /*12b0*/  IMAD.X R25, R21, 0x1, R35.reuse, P3 ;  /* 0x0000000115197824 */ /* 0x100fe200018e0623 */
[----:B0-----:R-:W-:Y:S01]  /*12c0*/  IADD3 R16, P3, R24, R33, RZ ;  /* 0x0000002118107210 */ /* 0x001fe20007f7e0ff */
[----:B------:R-:W3:Y:S04]  /*12d0*/  LDG.E.64 R20, [R20.64] ;  /* 0x0000000e14147981 */ /* 0x000ee8000c1e1b00 */
[----:B------:R-:W-:Y:S02]  /*12e0*/  IMAD.X R17, R25, 0x1, R35, P3 ;  /* 0x0000000119117824 */ /* 0x000fe400018e0623 */
[----:B------:R-:W4:Y:S01]  /*12f0*/  LDG.E.64 R24, [R24.64] ;  /* 0x0000000e18187981 */ /* 0x000f22000c1e1b00 */
[----:B-----5:R0:W2:-:S03]  /*1300*/  DADD R18, R14, R18 ;  /* 0x000000000e127229 */ /* 0x0200860000000012 */
[----:B0-----:R-:W5:Y:S01]  /*1310*/  LDG.E.64 R14, [R16.64] ;  /* 0x0000000e100e7981 */ /* 0x001f62000c1e1b00 */
[----:B------:R-:W-:Y:S02]  /*1320*/  IADD3 R34, R34, -0x10, RZ ;  /* 0xfffffff022227810 */ /* 0x000fe40007ffe0ff */
[----:B------:R-:W-:Y:S02]  /*1330*/  IADD3 R9, R9, 0x10, RZ ;  /* 0x0000001009097810 */ /* 0x000fe40007ffe0ff */
[----:B------:R-:W-:Y:S01]  /*1340*/  ISETP.GT.AND P3, PT, R34, 0xb, PT ;  /* 0x0000000b2200780c */ /* 0x000fe20003f64270 */
[----:B--2---:R0:W3:Y:S02]  /*1350*/  DADD R18, R18, R26 ;  /* 0x0000000012127229 */ /* 0x0040e4000000001a */
[----:B0-----:R-:W-:-:S04]  /*1360*/  IADD3 R26, P4, R16, R33, RZ ;  /* 0x00000021101a7210 */ /* 0x001fc80007f9e0ff */
[----:B---3--:R-:W4:Y:S01]  /*1370*/  DADD R18, R18, R20 ;  /* 0x0000000012127229 */ /* 0x008f220000000014 */
[----:B------:R-:W-:-:S05]  /*1380*/  IMAD.X R37, R17, 0x1, R35, P4 ;  /* 0x0000000111257824 */ /* 0x000fca00020e0623 */
[----:B----4-:R-:W5:-:S06]  /*1390*/  DADD R18, R18, R24 ;  /* 0x0000000012127229 */ /* 0x010f4c0000000018 */
[----:B-----5:R0:W1:Y:S01]  /*13a0*/  DADD R20, R18, R14 ;  /* 0x0000000012147229 */ /* 0x020062000000000e */
[----:B------:R-:W-:Y:S05]  /*13b0*/  @P3 BRA `(.L_x_577) ;  /* 0xfffffba000003947 */ /* 0x000fea000383ffff */
.L_x_576:
[----:B------:R-:W-:Y:S05]  /*13c0*/  BSYNC B5 ;  /* 0x0000000000057941 */ /* 0x000fea0003800000 */
.L_x_575:
[----:B0-----:R-:W-:Y:S01]  /*13d0*/  IADD3 R14, R34, 0x1, RZ ;  /* 0x00000001220e7810 */ /* 0x001fe20007ffe0ff */
[----:B------:R-:W-:Y:S03]  /*13e0*/  BSSY B5, `(.L_x_578) ;  /* 0x000002b000057945 */ /* 0x000fe60003800000 */
[----:B------:R-:W-:-:S13]  /*13f0*/  ISETP.GT.AND P3, PT, R14, 0x4, PT ;  /* 0x000000040e00780c */ /* 0x000fda0003f64270 */
[----:B------:R-:W-:Y:S05]  /*1400*/  @!P3 BRA `(.L_x_579) ;  /* 0x000002800000b947 */ /* 0x000fea0003800000 */
[----:B------:R-:W-:Y:S01]  /*1410*/  ULDC.64 UR12, c[0x0][0x190] ;  /* 0x00006400000c7ab9 */ /* 0x000fe20000000a00 */
[----:B------:R-:W-:Y:S01]  /*1420*/  IMAD.MOV.U32 R27, RZ, RZ, R37 ;  /* 0x000000ffff1b7224 */ /* 0x000fe200078e0025 */
[----:B------:R-:W-:Y:S02]  /*1430*/  USHF.L.U32 UR17, UR12, 0x3, URZ ;  /* 0x000000030c117899 */ /* 0x000fe4000800063f */
[----:B------:R-:W-:Y:S02]  /*1440*/  UMOV UR11, 0x3 ;  /* 0x00000003000b7882 */ /* 0x000fe40000000000 */
[----:B------:R-:W-:Y:S02]  /*1450*/  USHF.L.U64.HI UR11, UR12, UR11, UR13 ;  /* 0x0000000b0c0b7299 */ /* 0x000fe4000801020d */
[----:B------:R-:W-:Y:S02]  /*1460*/  IADD3 R22, P0, R26, UR17, RZ ;  /* 0x000000111a167c10 */ /* 0x000fe4000ff1e0ff */
[----:B------:R-:W2:Y:S02]  /*1470*/  LDG.E.64 R26, [R26.64] ;  /* 0x0000000e1a1a7981 */ /* 0x000ea4000c1e1b00 */
[----:B------:R-:W-:-:S02]  /*1480*/  IADD3.X R23, R37, UR11, RZ, P0, !PT ;  /* 0x0000000b25177c10 */ /* 0x000fc400087fe4ff */
[----:B------:R-:W-:-:S03]  /*1490*/  IADD3 R24, P0, R22, UR17, RZ ;  /* 0x0000001116187c10 */ /* 0x000fc6000ff1e0ff */
[----:B------:R0:W3:Y:S01]  /*14a0*/  LDG.E.64 R14, [R22.64] ;  /* 0x0000000e160e7981 */ /* 0x0000e2000c1e1b00 */
[----:B------:R-:W-:-:S05]  /*14b0*/  IADD3.X R25, R23, UR11, RZ, P0, !PT ;  /* 0x0000000b17197c10 */ /* 0x000fca00087fe4ff */
[----:B------:R4:W5:Y:S01]  /*14c0*/  LDG.E.64 R18, [R24.64] ;  /* 0x0000000e18127981 */ /* 0x000962000c1e1b00 */
[----:B------:R-:W-:-:S04]  /*14d0*/  IADD3 R16, P0, R24, UR17, RZ ;  /* 0x0000001118107c10 */ /* 0x000fc8000ff1e0ff */
[----:B------:R-:W-:Y:S02]  /*14e0*/  IADD3.X R17, R25, UR11, RZ, P0, !PT ;  /* 0x0000000b19117c10 */ /* 0x000fe400087fe4ff */
[----:B------:R-:W-:-:S04]  /*14f0*/  IADD3 R36, P0, R16, UR17, RZ ;  /* 0x0000001110247c10 */ /* 0x000fc8000ff1e0ff */
[----:B------:R-:W-:Y:S02]  /*1500*/  IADD3.X R37, R17, UR11, RZ, P0, !PT ;  /* 0x0000000b11257c10 */ /* 0x000fe400087fe4ff */
[----:B------:R-:W5:Y:S01]  /*1510*/  LDG.E.64 R16, [R16.64] ;  /* 0x0000000e10107981 */ /* 0x000f62000c1e1b00 */
[----:B----4-:R-:W-:-:S04]  /*1520*/  IADD3 R24, P0, R36, UR17, RZ ;  /* 0x0000001124187c10 */ /* 0x010fc8000ff1e0ff */
[----:B------:R-:W-:Y:S02]  /*1530*/  IADD3.X R25, R37, UR11, RZ, P0, !PT ;  /* 0x0000000b25197c10 */ /* 0x000fe400087fe4ff */
[----:B0-----:R-:W-:-:S04]  /*1540*/  IADD3 R22, P0, R24, UR17, RZ ;  /* 0x0000001118167c10 */ /* 0x001fc8000ff1e0ff */
[----:B------:R-:W-:Y:S02]  /*1550*/  IADD3.X R23, R25, UR11, RZ, P0, !PT ;  /* 0x0000000b19177c10 */ /* 0x000fe400087fe4ff */
[----:B------:R-:W4:Y:S01]  /*1560*/  LDG.E.64 R24, [R24.64] ;  /* 0x0000000e18187981 */ /* 0x000f22000c1e1b00 */
[----:B-12---:R0:W3:-:S03]  /*1570*/  DADD R26, R20, R26 ;  /* 0x00000000141a7229 */ /* 0x0060c6000000001a */
[----:B0-----:R0:W2:Y:S03]  /*1580*/  LDG.E.64 R20, [R36.64] ;  /* 0x0000000e24147981 */ /* 0x0010a6000c1e1b00 */
[----:B---3--:R1:W5:Y:S02]  /*1590*/  DADD R26, R26, R14 ;  /* 0x000000001a1a7229 */ /* 0x008364000000000e */
[----:B-1----:R-:W-:-:S04]  /*15a0*/  IADD3 R14, P0, R22, UR17, RZ ;  /* 0x00000011160e7c10 */ /* 0x002fc8000ff1e0ff */
[----:B------:R-:W-:Y:S02]  /*15b0*/  IADD3.X R15, R23, UR11, RZ, P0, !PT ;  /* 0x0000000b170f7c10 */ /* 0x000fe400087fe4ff */
[----:B------:R-:W3:Y:S01]  /*15c0*/  LDG.E.64 R22, [R22.64] ;  /* 0x0000000e16167981 */ /* 0x000ee2000c1e1b00 */
[----:B-----5:R1:W5:-:S03]  /*15d0*/  DADD R26, R26, R18 ;  /* 0x000000001a1a7229 */ /* 0x0203460000000012 */
[----:B-1----:R-:W3:Y:S03]  /*15e0*/  LDG.E.64 R18, [R14.64] ;  /* 0x0000000e0e127981 */ /* 0x002ee6000c1e1b00 */
[----:B-----5:R1:W2:Y:S02]  /*15f0*/  DADD R16, R26, R16 ;  /* 0x000000001a107229 */ /* 0x0202a40000000010 */
[----:B-1----:R-:W-:Y:S02]  /*1600*/  IADD3 R26, P3, R14, UR17, RZ ;  /* 0x000000110e1a7c10 */ /* 0x002fe4000ff7e0ff */
[----:B------:R-:W-:Y:S02]  /*1610*/  PLOP3.LUT P0, PT, PT, PT, PT, 0x8, 0x0 ;  /* 0x000000000000781c */ /* 0x000fe40003f0e170 */
[----:B------:R-:W-:Y:S02]  /*1620*/  IADD3 R9, R9, 0x8, RZ ;  /* 0x0000000809097810 */ /* 0x000fe40007ffe0ff */
[----:B------:R-:W-:-:S02]  /*1630*/  IADD3 R34, R34, -0x8, RZ ;  /* 0xfffffff822227810 */ /* 0x000fc40007ffe0ff */
[----:B0-----:R-:W-:Y:S01]  /*1640*/  IADD3.X R37, R15, UR11, RZ, P3, !PT ;  /* 0x0000000b0f257c10 */ /* 0x001fe20009ffe4ff */
[----:B--2---:R-:W4:-:S06]  /*1650*/  DADD R16, R16, R20 ;  /* 0x0000000010107229 */ /* 0x004f0c0000000014 */
[----:B----4-:R-:W3:-:S06]  /*1660*/  DADD R16, R16, R24 ;  /* 0x0000000010107229 */ /* 0x010ecc0000000018 */
[----:B---3--:R-:W0:-:S06]  /*1670*/  DADD R20, R16, R22 ;  /* 0x0000000010147229 */ /* 0x008e0c0000000016 */
[----:B0-----:R0:W1:-:S06]  /*1680*/  DADD R20, R20, R18 ;  /* 0x0000000014147229 */ /* 0x00104c0000000012 */
.L_x_579:
[----:B------:R-:W-:Y:S05]  /*1690*/  BSYNC B5 ;  /* 0x0000000000057941 */ /* 0x000fea0003800000 */
.L_x_578:
[----:B------:R-:W-:-:S13]  /*16a0*/  ISETP.NE.OR P0, PT, R34, -0x1, P0 ;  /* 0xffffffff2200780c */ /* 0x000fda0000705670 */
[----:B------:R-:W-:Y:S01]  /*16b0*/  @!P0 BREAK B1 ;  /* 0x0000000000018942 */ /* 0x000fe20003800000 */
[----:B------:R-:W-:Y:S05]  /*16c0*/  @!P0 BRA `(.L_x_572) ;  /* 0x000001a000008947 */ /* 0x000fea0003800000 */
.L_x_574:
[----:B------:R-:W-:Y:S05]  /*16d0*/  BSYNC B1 ;  /* 0x0000000000017941 */ /* 0x000fea0003800000 */
.L_x_573:
[----:B------:R-:W-:Y:S02]  /*16e0*/  IMAD.MOV.U32 R27, RZ, RZ, c[0x0][0x190] ;  /* 0x00006400ff1b7624 */ /* 0x000fe400078e00ff */
[----:B------:R-:W-:-:S05]  /*16f0*/  IMAD.MOV.U32 R14, RZ, RZ, 0x3 ;  /* 0x00000003ff0e7424 */ /* 0x000fca00078e00ff */
[C---:B------:R-:W-:Y:S01]  /*1700*/  SHF.L.U64.HI R33, R27.reuse, R14, c[0x0][0x194] ;  /* 0x000065001b217619 */ /* 0x040fe2000001020e */
[----:B------:R-:W-:-:S05]  /*1710*/  IMAD.SHL.U32 R27, R27, 0x8, RZ ;  /* 0x000000081b1b7824 */ /* 0x000fca00078e00ff */
.L_x_580:
[----:B------:R-:W-:Y:S01]  /*1720*/  IADD3 R22, P0, R26, R27, RZ ;  /* 0x0000001b1a167210 */ /* 0x000fe20007f1e0ff */
[----:B------:R-:W-:-:S04]  /*1730*/  IMAD.MOV.U32 R36, RZ, RZ, R26 ;  /* 0x000000ffff247224 */ /* 0x000fc800078e001a */
[----:B------:R-:W-:Y:S01]  /*1740*/  IMAD.X R23, R37, 0x1, R33, P0 ;  /* 0x0000000125177824 */ /* 0x000fe200000e0621 */
[----:B------:R2:W3:Y:S01]  /*1750*/  LDG.E.64 R24, [R36.64] ;  /* 0x0000000e24187981 */ /* 0x0004e2000c1e1b00 */
[----:B0-----:R-:W-:-:S05]  /*1760*/  IADD3 R18, P0, R22, R27, RZ ;  /* 0x0000001b16127210 */ /* 0x001fca0007f1e0ff */
[--C-:B------:R-:W-:Y:S01]  /*1770*/  IMAD.X R19, R23, 0x1, R33.reuse, P0 ;  /* 0x0000000117137824 */ /* 0x100fe200000e0621 */
[----:B------:R-:W-:Y:S01]  /*1780*/  IADD3 R14, P0, R18, R27, RZ ;  /* 0x0000001b120e7210 */ /* 0x000fe20007f1e0ff */
[----:B------:R-:W4:Y:S04]  /*1790*/  LDG.E.64 R22, [R22.64] ;  /* 0x0000000e16167981 */ /* 0x000f28000c1e1b00 */
[----:B------:R-:W-:Y:S02]  /*17a0*/  IMAD.X R15, R19, 0x1, R33, P0 ;  /* 0x00000001130f7824 */ /* 0x000fe400000e0621 */
[----:B------:R-:W5:Y:S04]  /*17b0*/  LDG.E.64 R18, [R18.64] ;  /* 0x0000000e12127981 */ /* 0x000f68000c1e1b00 */
[----:B------:R-:W5:Y:S01]  /*17c0*/  LDG.E.64 R16, [R14.64] ;  /* 0x0000000e0e107981 */ /* 0x000f62000c1e1b00 */
[----:B------:R-:W-:-:S02]  /*17d0*/  IADD3 R34, R34, -0x4, RZ ;  /* 0xfffffffc22227810 */ /* 0x000fc40007ffe0ff */
[----:B------:R-:W-:Y:S02]  /*17e0*/  IADD3 R26, P3, R14, R27, RZ ;  /* 0x0000001b0e1a7210 */ /* 0x000fe40007f7e0ff */
[----:B------:R-:W-:Y:S02]  /*17f0*/  ISETP.NE.AND P0, PT, R34, -0x1, PT ;  /* 0xffffffff2200780c */ /* 0x000fe40003f05270 */
[----:B------:R-:W-:Y:S01]  /*1800*/  IADD3 R9, R9, 0x4, RZ ;  /* 0x0000000409097810 */ /* 0x000fe20007ffe0ff */
[----:B--2---:R-:W-:Y:S01]  /*1810*/  IMAD.X R37, R15, 0x1, R33, P3 ;  /* 0x000000010f257824 */ /* 0x004fe200018e0621 */
[----:B-1-3--:R-:W4:-:S06]  /*1820*/  DADD R24, R24, R20 ;  /* 0x0000000018187229 */ /* 0x00af0c0000000014 */
[----:B----4-:R-:W5:-:S06]  /*1830*/  DADD R20, R24, R22 ;  /* 0x0000000018147229 */ /* 0x010f4c0000000016 */
[----:B-----5:R-:W0:-:S06]  /*1840*/  DADD R20, R20, R18 ;  /* 0x0000000014147229 */ /* 0x020e0c0000000012 */
[----:B0-----:R0:W1:Y:S01]  /*1850*/  DADD R20, R20, R16 ;  /* 0x0000000014147229 */ /* 0x0010620000000010 */
[----:B------:R-:W-:Y:S05]  /*1860*/  @P0 BRA `(.L_x_580) ;  /* 0xfffffeb000000947 */ /* 0x000fea000383ffff */
.L_x_572:
[----:B------:R-:W-:Y:S05]  /*1870*/  BSYNC B2 ;  /* 0x0000000000027941 */ /* 0x000fea0003800000 */
.L_x_571:
[----:B------:R-:W-:-:S13]  /*1880*/  ISETP.NE.AND P0, PT, R28, RZ, PT ;  /* 0x000000ff1c00720c */ /* 0x000fda0003f05270 */
[----:B------:R-:W-:Y:S05]  /*1890*/  @!P0 BRA `(.L_x_570) ;  /* 0x0000020000008947 */ /* 0x000fea0003800000 */
[----:B------:R-:W-:Y:S01]  /*18a0*/  SHF.R.S32.HI R14, RZ, 0x1f, R9 ;  /* 0x0000001fff0e7819 */ /* 0x000fe20000011409 */
[----:B0-----:R-:W-:-:S04]  /*18b0*/  IMAD.WIDE.U32 R16, R9, c[0x0][0x190], RZ ;  /* 0x0000640009107a25 */ /* 0x001fc800078e00ff */
[----:B------:R-:W-:-:S04]  /*18c0*/  IMAD R14, R14, c[0x0][0x190], RZ ;  /* 0x000064000e0e7a24 */ /* 0x000fc800078e02ff */
[----:B------:R-:W-:Y:S01]  /*18d0*/  IMAD R15, R9, c[0x0][0x194], R14 ;  /* 0x00006500090f7a24 */ /* 0x000fe200078e020e */
[----:B------:R-:W-:-:S03]  /*18e0*/  LEA R14, P0, R16, R29, 0x3 ;  /* 0x0000001d100e7211 */ /* 0x000fc600078018ff */
[----:B------:R-:W-:-:S05]  /*18f0*/  IMAD.IADD R15, R17, 0x1, R15 ;  /* 0x00000001110f7824 */ /* 0x000fca00078e020f */
[----:B------:R-:W-:-:S06]  /*1900*/  LEA.HI.X R15, R16, R31, R15, 0x3, P0 ;  /* 0x0000001f100f7211 */ /* 0x000fcc00000f1c0f */
[----:B------:R-:W2:Y:S01]  /*1910*/  LDG.E.64 R14, [R14.64] ;  /* 0x0000000e0e0e7981 */ /* 0x000ea2000c1e1b00 */
[----:B------:R-:W-:Y:S01]  /*1920*/  ISETP.NE.AND P0, PT, R28, 0x1, PT ;  /* 0x000000011c00780c */ /* 0x000fe20003f05270 */
[----:B-12---:R0:W1:-:S12]  /*1930*/  DADD R20, R20, R14 ;  /* 0x0000000014147229 */ /* 0x006058000000000e */
[----:B------:R-:W-:Y:S05]  /*1940*/  @!P0 BRA `(.L_x_570) ;  /* 0x0000015000008947 */ /* 0x000fea0003800000 */
[----:B------:R-:W-:Y:S02]  /*1950*/  ISETP.NE.AND P0, PT, R28, 0x2, PT ;  /* 0x000000021c00780c */ /* 0x000fe40003f05270 */
[----:B0-----:R-:W-:-:S04]  /*1960*/  IADD3 R14, R9, 0x1, RZ ;  /* 0x00000001090e7810 */ /* 0x001fc80007ffe0ff */
[----:B------:R-:W-:Y:S01]  /*1970*/  SHF.R.S32.HI R15, RZ, 0x1f, R14 ;  /* 0x0000001fff0f7819 */ /* 0x000fe2000001140e */
[----:B------:R-:W-:-:S04]  /*1980*/  IMAD.WIDE.U32 R22, R14, c[0x0][0x190], RZ ;  /* 0x000064000e167a25 */ /* 0x000fc800078e00ff */
[----:B------:R-:W-:Y:S01]  /*1990*/  IMAD R15, R15, c[0x0][0x190], RZ ;  /* 0x000064000f0f7a24 */ /* 0x000fe200078e02ff */
[----:B------:R-:W-:Y:S02]  /*19a0*/  LEA R18, P3, R22, R29, 0x3 ;  /* 0x0000001d16127211 */ /* 0x000fe400078618ff */
[----:B------:R-:W-:Y:S01]  /*19b0*/  @P0 IADD3 R9, R9, 0x2, RZ ;  /* 0x0000000209090810 */ /* 0x000fe20007ffe0ff */
[----:B------:R-:W-:-:S03]  /*19c0*/  IMAD R17, R14, c[0x0][0x194], R15 ;  /* 0x000065000e117a24 */ /* 0x000fc600078e020f */
[----:B------:R-:W-:Y:S01]  /*19d0*/  @P0 SHF.R.S32.HI R16, RZ, 0x1f, R9 ;  /* 0x0000001fff100819 */ /* 0x000fe20000011409 */
[----:B------:R-:W-:-:S04]  /*19e0*/  @P0 IMAD.WIDE.U32 R14, R9, c[0x0][0x190], RZ ;  /* 0x00006400090e0a25 */ /* 0x000fc800078e00ff */
[----:B------:R-:W-:-:S04]  /*19f0*/  @P0 IMAD R16, R16, c[0x0][0x190], RZ ;  /* 0x0000640010100a24 */ /* 0x000fc800078e02ff */
[----:B------:R-:W-:Y:S01]  /*1a00*/  @P0 IMAD R25, R9, c[0x0][0x194], R16 ;  /* 0x0000650009190a24 */ /* 0x000fe200078e0210 */
[----:B------:R-:W-:Y:S01]  /*1a10*/  @P0 LEA R16, P4, R14, R29, 0x3 ;  /* 0x0000001d0e100211 */ /* 0x000fe200078818ff */
[----:B------:R-:W-:-:S05]  /*1a20*/  IMAD.IADD R9, R23, 0x1, R17 ;  /* 0x0000000117097824 */ /* 0x000fca00078e0211 */
[----:B------:R-:W-:Y:S01]  /*1a30*/  LEA.HI.X R19, R22, R31, R9, 0x3, P3 ;  /* 0x0000001f16137211 */ /* 0x000fe200018f1c09 */
[----:B------:R-:W-:-:S05]  /*1a40*/  @P0 IMAD.IADD R9, R15, 0x1, R25 ;  /* 0x000000010f090824 */ /* 0x000fca00078e0219 */
[----:B------:R-:W-:Y:S01]  /*1a50*/  @P0 LEA.HI.X R17, R14, R31, R9, 0x3, P4 ;  /* 0x0000001f0e110211 */ /* 0x000fe200020f1c09 */
[----:B------:R-:W2:Y:S05]  /*1a60*/  LDG.E.64 R18, [R18.64] ;  /* 0x0000000e12127981 */ /* 0x000eaa000c1e1b00 */
[----:B------:R-:W3:Y:S01]  /*1a70*/  @P0 LDG.E.64 R16, [R16.64] ;  /* 0x0000000e10100981 */ /* 0x000ee2000c1e1b00 */
[----:B-12---:R-:W3:-:S06]  /*1a80*/  DADD R20, R20, R18 ;  /* 0x0000000014147229 */ /* 0x006ecc0000000012 */
[----:B---3--:R0:W1:-:S06]  /*1a90*/  @P0 DADD R20, R20, R16 ;  /* 0x0000000014140229 */ /* 0x00804c0000000010 */
.L_x_570:
[----:B------:R-:W-:Y:S05]  /*1aa0*/  BSYNC B3 ;  /* 0x0000000000037941 */ /* 0x000fea0003800000 */
.L_x_569:
[----:B0-----:R-:W-:Y:S02]  /*1ab0*/  IMAD.MOV.U32 R14, RZ, RZ, c[0x0][0x188] ;  /* 0x00006200ff0e7624 */ /* 0x001fe400078e00ff */
[----:B------:R-:W-:-:S03]  /*1ac0*/  IMAD.MOV.U32 R9, RZ, RZ, c[0x0][0x18c] ;  /* 0x00006300ff097624 */ /* 0x000fc600078e00ff */
[----:B------:R-:W-:-:S04]  /*1ad0*/  LEA R29, P0, R14, R29, 0x3 ;  /* 0x0000001d0e1d7211 */ /* 0x000fc800078018ff */
[----:B------:R-:W-:Y:S01]  /*1ae0*/  LEA.HI.X R31, R14, R31, R9, 0x3, P0 ;  /* 0x0000001f0e1f7211 */ /* 0x000fe200000f1c09 */
[----:B------:R-:W-:Y:S05]  /*1af0*/  @!P2 BRA `(.L_x_581) ;  /* 0xfffff2d00000a947 */ /* 0x000fea000383ffff */
.L_x_568:
[----:B------:R-:W-:Y:S05]  /*1b00*/  BSYNC B4 ;  /* 0x0000000000047941 */ /* 0x000fea0003800000 */
.L_x_567:
[----:B------:R-:W0:Y:S01]  /*1b10*/  MUFU.RCP64H R15, R13 ;  /* 0x0000000d000f7308 */ /* 0x000e220000001800 */
[----:B------:R-:W-:Y:S01]  /*1b20*/  IMAD.MOV.U32 R14, RZ, RZ, 0x1 ;  /* 0x00000001ff0e7424 */ /* 0x000fe200078e00ff */
[----:B-1----:R-:W-:Y:S01]  /*1b30*/  FSETP.GEU.AND P1, PT, |R21|, 6.5827683646048100446e-37, PT ;  /* 0x036000001500780b */ /* 0x002fe20003f2e200 */
        /* <DEDUP_REMOVED lines=8> */
[----:B0-----:R0:W1:Y:S02]  /*1bc0*/  DFMA R16, R14, R18, R16 ;  /* 0x000000120e10722b */ /* 0x0010640000000010 */
[----:B0-----:R0:W2:Y:S08]  /*1bd0*/  I2F.F64 R14, R8 ;  /* 0x00000008000e7312 */ /* 0x0010b00000201c00 */
[----:B-1----:R-:W-:-:S05]  /*1be0*/  FFMA R9, RZ, R13, R17 ;  /* 0x0000000dff097223 */ /* 0x002fca0000000011 */
[----:B------:R-:W-:-:S13]  /*1bf0*/  FSETP.GT.AND P0, PT, |R9|, 1.469367938527859385e-39, PT ;  /* 0x001000000900780b */ /* 0x000fda0003f04200 */
[----:B------:R-:W-:Y:S05]  /*1c00*/  @P0 BRA P1, `(.L_x_583) ;  /* 0x0000004000000947 */ /* 0x000fea0000800000 */
[----:B0-2---:R-:W-:Y:S01]  /*1c10*/  IMAD.MOV.U32 R18, RZ, RZ, R12 ;  /* 0x000000ffff127224 */ /* 0x005fe200078e000c */
[----:B------:R-:W-:Y:S01]  /*1c20*/  MOV R8, 0x1c50 ;  /* 0x00001c5000087802 */ /* 0x000fe20000000f00 */
[----:B------:R-:W-:Y:S02]  /*1c30*/  IMAD.MOV.U32 R19, RZ, RZ, R13 ;  /* 0x000000ffff137224 */ /* 0x000fe400078e000d */
[----:B------:R-:W-:Y:S05]  /*1c40*/  CALL.REL.NOINC `($__internal_14_$__cuda_sm20_div_rn_f64_full) ;  /* 0x0000029000007944 */ /* 0x000fea0003c00000 */
.L_x_583:
[----:B0-2---:R-:W-:Y:S05]  /*1c50*/  BSYNC B1 ;  /* 0x0000000000017941 */ /* 0x005fea0003800000 */
.L_x_582:
[----:B------:R-:W0:Y:S01]  /*1c60*/  MUFU.RCP64H R9, R15 ;  /* 0x0000000f00097308 */ /* 0x000e220000001800 */
        /* <DEDUP_REMOVED lines=19> */
[----:B-1----:R-:W-:Y:S05]  /*1da0*/  CALL.REL.NOINC `($__internal_14_$__cuda_sm20_div_rn_f64_full) ;  /* 0x0000013000007944 */ /* 0x002fea0003c00000 */
[----:B------:R-:W-:Y:S02]  /*1db0*/  IMAD.MOV.U32 R8, RZ, RZ, R16 ;  /* 0x000000ffff087224 */ /* 0x000fe400078e0010 */
[----:B------:R-:W-:Y:S02]  /*1dc0*/  IMAD.MOV.U32 R9, RZ, RZ, R17 ;  /* 0x000000ffff097224 */ /* 0x000fe400078e0011 */
.L_x_585:
[----:B------:R-:W-:Y:S05]  /*1dd0*/  BSYNC B1 ;  /* 0x0000000000017941 */ /* 0x000fea0003800000 */
.L_x_584:
[----:B------:R-:W-:-:S04]  /*1de0*/  IADD3 R15, P0, R6, R4, RZ ;  /* 0x00000004060f7210 */ /* 0x000fc80007f1e0ff */
[C---:B------:R-:W-:Y:S02]  /*1df0*/  LEA.HI.X.SX32 R16, R6.reuse, R5, 0x1, P0 ;  /* 0x0000000506107211 */ /* 0x040fe400000f0eff */
[C---:B------:R-:W-:Y:S02]  /*1e00*/  LEA R14, P0, R15.reuse, c[0x0][0x168], 0x3 ;  /* 0x00005a000f0e7a11 */ /* 0x040fe400078018ff */
[----:B------:R-:W-:Y:S02]  /*1e10*/  IADD3 R6, R6, c[0x0][0x0], RZ ;  /* 0x0000000006067a10 */ /* 0x000fe40007ffe0ff */
[----:B------:R-:W-:Y:S02]  /*1e20*/  LEA.HI.X R15, R15, c[0x0][0x16c], R16, 0x3, P0 ;  /* 0x00005b000f0f7a11 */ /* 0x000fe400000f1c10 */
[----:B------:R-:W-:-:S03]  /*1e30*/  ISETP.GE.AND P0, PT, R6, c[0x0][0x17c], PT ;  /* 0x00005f0006007a0c */ /* 0x000fc60003f06270 */
[----:B------:R0:W-:Y:S10]  /*1e40*/  STG.E.64 [R14.64], R8 ;  /* 0x000000080e007986 */ /* 0x0001f4000c101b0e */
[----:B------:R-:W-:Y:S01]  /*1e50*/  @P0 CALL.REL.NOINC `(.L_x_563) ;  /* 0x0000001000000944 */ /* 0x000fe20003c00000 */
[----:B------:R-:W-:Y:S05]  /*1e60*/  BRA `(.L_x_586) ;  /* 0xffffe92000007947 */ /* 0x000fea000383ffff */
.L_x_563:
[----:B------:R-:W-:Y:S05]  /*1e70*/  BSYNC B0 ;  /* 0x0000000000007941 */ /* 0x000fea0003800000 */
.L_x_562:
[----:B------:R-:W-:-:S04]  /*1e80*/  IMAD.MOV.U32 R3, RZ, RZ, c[0x0][0x4] ;  /* 0x00000100ff037624 */ /* 0x000fc800078e00ff */
[----:B------:R-:W-:-:S05]  /*1e90*/  IMAD R2, R3, c[0x0][0x10], R2 ;  /* 0x0000040003027a24 */ /* 0x000fca00078e0202 */
[----:B------:R-:W-:-:S13]  /*1ea0*/  ISETP.GE.AND P0, PT, R2, c[0x0][0x178], PT ;  /* 0x00005e0002007a0c */ /* 0x000fda0003f06270 */
[----:B------:R-:W-:Y:S01]  /*1eb0*/  @P0 CALL.REL.NOINC `(.L_x_587) ;  /* 0x0000001000000944 */ /* 0x000fe20003c00000 */
[----:B------:R-:W-:Y:S05]  /*1ec0*/  BRA `(.L_x_588) ;  /* 0xffffe2b000007947 */ /* 0x000fea000383ffff */
.L_x_587:
[----:B------:R-:W-:Y:S05]  /*1ed0*/  EXIT ;  /* 0x000000000000794d */ /* 0x000fea0003800000 */
        .weak           $__internal_14_$__cuda_sm20_div_rn_f64_full
        .type           $__internal_14_$__cuda_sm20_div_rn_f64_full,@function
        .size           $__internal_14_$__cuda_sm20_div_rn_f64_full,($__internal_15_$__cuda_sm20_div_s64 - $__internal_14_$__cuda_sm20_div_rn_f64_full)
$__internal_14_$__cuda_sm20_div_rn_f64_full:
[C---:B------:R-:W-:Y:S01]  /*1ee0*/  FSETP.GEU.AND P0, PT, |R19|.reuse, 1.469367938527859385e-39, PT ;  /* 0x001000001300780b */ /* 0x040fe20003f0e200 */
[----:B------:R-:W-:Y:S01]  /*1ef0*/  IMAD.MOV.U32 R30, RZ, RZ, 0x1ca00000 ;  /* 0x1ca00000ff1e7424 */ /* 0x000fe200078e00ff */
[----:B------:R-:W-:Y:S01]  /*1f00*/  LOP3.LUT R16, R19, 0x800fffff, RZ, 0xc0, !PT ;  /* 0x800fffff13107812 */ /* 0x000fe200078ec0ff */
[----:B------:R-:W-:Y:S01]  /*1f10*/  IMAD.MOV.U32 R24, RZ, RZ, 0x1 ;  /* 0x00000001ff187424 */ /* 0x000fe200078e00ff */
[C---:B------:R-:W-:Y:S01]  /*1f20*/  FSETP.GEU.AND P2, PT, |R21|.reuse, 1.469367938527859385e-39, PT ;  /* 0x001000001500780b */ /* 0x040fe20003f4e200 */
[----:B------:R-:W-:Y:S01]  /*1f30*/  BSSY B2, `(.L_x_589) ;  /* 0x0000053000027945 */ /* 0x000fe20003800000 */
[----:B------:R-:W-:Y:S01]  /*1f40*/  LOP3.LUT R17, R16, 0x3ff00000, RZ, 0xfc, !PT ;  /* 0x3ff0000010117812 */ /* 0x000fe200078efcff */
[----:B------:R-:W-:Y:S01]  /*1f50*/  IMAD.MOV.U32 R16, RZ, RZ, R18 ;  /* 0x000000ffff107224 */ /* 0x000fe200078e0012 */
[----:B------:R-:W-:Y:S02]  /*1f60*/  LOP3.LUT R9, R21, 0x7ff00000, RZ, 0xc0, !PT ;  /* 0x7ff0000015097812 */ /* 0x000fe400078ec0ff */
[----:B------:R-:W-:-:S03]  /*1f70*/  LOP3.LUT R32, R19, 0x7ff00000, RZ, 0xc0, !PT ;  /* 0x7ff0000013207812 */ /* 0x000fc600078ec0ff */
[----:B------:R-:W0:Y:S01]  /*1f80*/  @!P0 DMUL R16, R18, 8.98846567431157953865e+307 ;  /* 0x7fe0000012108828 */ /* 0x000e220000000000 */
[----:B------:R-:W-:Y:S01]  /*1f90*/  ISETP.GE.U32.AND P1, PT, R9, R32, PT ;  /* 0x000000200900720c */ /* 0x000fe20003f26070 */
[----:B------:R-:W-:Y:S02]  /*1fa0*/  IMAD.MOV.U32 R31, RZ, RZ, R9 ;  /* 0x000000ffff1f7224 */ /* 0x000fe400078e0009 */
[----:B------:R-:W-:Y:S01]  /*1fb0*/  @!P2 LOP3.LUT R22, R19, 0x7ff00000, RZ, 0xc0, !PT ;  /* 0x7ff000001316a812 */ /* 0x000fe200078ec0ff */
[----:B------:R-:W-:Y:S01]  /*1fc0*/  @!P2 IMAD.MOV.U32 R28, RZ, RZ, RZ ;  /* 0x000000ffff1ca224 */ /* 0x000fe200078e00ff */
[----:B0-----:R-:W0:Y:S01]  /*1fd0*/  MUFU.RCP64H R25, R17 ;  /* 0x0000001100197308 */ /* 0x001e220000001800 */
[----:B------:R-:W-:Y:S02]  /*1fe0*/  SEL R23, R30, 0x63400000, !P1 ;  /* 0x634000001e177807 */ /* 0x000fe40004800000 */
[----:B------:R-:W-:Y:S01]  /*1ff0*/  @!P2 ISETP.GE.U32.AND P3, PT, R9, R22, PT ;  /* 0x000000160900a20c */ /* 0x000fe20003f66070 */
[----:B------:R-:W-:Y:S01]  /*2000*/  IMAD.MOV.U32 R22, RZ, RZ, R20 ;  /* 0x000000ffff167224 */ /* 0x000fe200078e0014 */
[----:B------:R-:W-:-:S02]  /*2010*/  LOP3.LUT R23, R23, 0x800fffff, R21, 0xf8, !PT ;  /* 0x800fffff17177812 */ /* 0x000fc400078ef815 */
[----:B------:R-:W-:Y:S02]  /*2020*/  @!P2 SEL R29, R30, 0x63400000, !P3 ;  /* 0x634000001e1da807 */ /* 0x000fe40005800000 */
[----:B------:R-:W-:Y:S02]  /*2030*/  @!P0 LOP3.LUT R32, R17, 0x7ff00000, RZ, 0xc0, !PT ;  /* 0x7ff0000011208812 */ /* 0x000fe400078ec0ff */
[----:B------:R-:W-:Y:S02]  /*2040*/  @!P2 LOP3.LUT R29, R29, 0x80000000, R21, 0xf8, !PT ;  /* 0x800000001d1da812 */ /* 0x000fe400078ef815 */
[----:B------:R-:W-:Y:S02]  /*2050*/  IADD3 R33, R32, -0x1, RZ ;  /* 0xffffffff20217810 */ /* 0x000fe40007ffe0ff */
[----:B------:R-:W-:Y:S01]  /*2060*/  @!P2 LOP3.LUT R29, R29, 0x100000, RZ, 0xfc, !PT ;  /* 0x001000001d1da812 */ /* 0x000fe200078efcff */
[----:B0-----:R-:W0:-:S05]  /*2070*/  DFMA R26, R24, -R16, 1 ;  /* 0x3ff00000181a742b */ /* 0x001e0a0000000810 */
[----:B------:R-:W-:-:S04]  /*2080*/  @!P2 DFMA R22, R22, 2, -R28 ;  /* 0x400000001616a82b */ /* 0x000fc8000000081c */
[----:B0-----:R-:W0:-:S06]  /*2090*/  DFMA R26, R26, R26, R26 ;  /* 0x0000001a1a1a722b */ /* 0x001e0c000000001a */
[----:B0-----:R-:W0:Y:S01]  /*20a0*/  DFMA R24, R24, R26, R24 ;  /* 0x0000001a1818722b */ /* 0x001e220000000018 */
[----:B------:R-:W-:-:S04]  /*20b0*/  @!P2 LOP3.LUT R31, R23, 0x7ff00000, RZ, 0xc0, !PT ;  /* 0x7ff00000171fa812 */ /* 0x000fc800078ec0ff */
[----:B------:R-:W-:Y:S01]  /*20c0*/  IADD3 R28, R31, -0x1, RZ ;  /* 0xffffffff1f1c7810 */ /* 0x000fe20007ffe0ff */
[----:B0-----:R-:W0:-:S03]  /*20d0*/  DFMA R26, R24, -R16, 1 ;  /* 0x3ff00000181a742b */ /* 0x001e060000000810 */
[----:B------:R-:W-:-:S03]  /*20e0*/  ISETP.GT.U32.AND P0, PT, R28, 0x7feffffe, PT ;  /* 0x7feffffe1c00780c */ /* 0x000fc60003f04070 */
[----:B0-----:R-:W0:Y:S01]  /*20f0*/  DFMA R24, R24, R26, R24 ;  /* 0x0000001a1818722b */ /* 0x001e220000000018 */
[----:B------:R-:W-:-:S05]  /*2100*/  ISETP.GT.U32.OR P0, PT, R33, 0x7feffffe, P0 ;  /* 0x7feffffe2100780c */ /* 0x000fca0000704470 */
[----:B0-----:R-:W0:-:S06]  /*2110*/  DMUL R26, R24, R22 ;  /* 0x00000016181a7228 */ /* 0x001e0c0000000000 */
[----:B0-----:R-:W0:-:S06]  /*2120*/  DFMA R28, R26, -R16, R22 ;  /* 0x800000101a1c722b */ /* 0x001e0c0000000016 */
[----:B0-----:R0:W1:Y:S01]  /*2130*/  DFMA R28, R24, R28, R26 ;  /* 0x0000001c181c722b */ /* 0x001062000000001a */
[----:B------:R-:W-:Y:S05]  /*2140*/  @P0 BRA `(.L_x_590) ;  /* 0x000001c000000947 */ /* 0x000fea0003800000 */
[----:B0-----:R-:W-:-:S04]  /*2150*/  LOP3.LUT R24, R19, 0x7ff00000, RZ, 0xc0, !PT ;  /* 0x7ff0000013187812 */ /* 0x001fc800078ec0ff */
[C---:B------:R-:W-:Y:S01]  /*2160*/  ISETP.GE.U32.AND P0, PT, R9.reuse, R24, PT ;  /* 0x000000180900720c */ /* 0x040fe20003f06070 */
[----:B------:R-:W-:-:S03]  /*2170*/  IMAD.IADD R20, R9, 0x1, -R24 ;  /* 0x0000000109147824 */ /* 0x000fc600078e0a18 */
[----:B------:R-:W-:Y:S02]  /*2180*/  SEL R30, R30, 0x63400000, !P0 ;  /* 0x634000001e1e7807 */ /* 0x000fe40004000000 */
[----:B------:R-:W-:-:S04]  /*2190*/  IMNMX R20, R20, -0x46a00000, !PT ;  /* 0xb960000014147817 */ /* 0x000fc80007800200 */
[----:B------:R-:W-:Y:S01]  /*21a0*/  IMNMX R9, R20, 0x46a00000, PT ;  /* 0x46a0000014097817 */ /* 0x000fe20003800200 */
[----:B------:R-:W-:-:S04]  /*21b0*/  IMAD.MOV.U32 R20, RZ, RZ, RZ ;  /* 0x000000ffff147224 */ /* 0x000fc800078e00ff */
[----:B------:R-:W-:-:S05]  /*21c0*/  IMAD.IADD R9, R9, 0x1, -R30 ;  /* 0x0000000109097824 */ /* 0x000fca00078e0a1e */
[----:B------:R-:W-:-:S06]  /*21d0*/  IADD3 R21, R9, 0x7fe00000, RZ ;  /* 0x7fe0000009157810 */ /* 0x000fcc0007ffe0ff */
[----:B-1----:R-:W0:-:S10]  /*21e0*/  DMUL R24, R28, R20 ;  /* 0x000000141c187228 */ /* 0x002e140000000000 */
[----:B0-----:R-:W-:-:S13]  /*21f0*/  FSETP.GTU.AND P0, PT, |R25|, 1.469367938527859385e-39, PT ;  /* 0x001000001900780b */ /* 0x001fda0003f0c200 */
[----:B------:R-:W-:Y:S05]  /*2200*/  @P0 BRA `(.L_x_591) ;  /* 0x0000025000000947 */ /* 0x000fea0003800000 */
[----:B------:R-:W0:Y:S01]  /*2210*/  DFMA R16, R28, -R16, R22 ;  /* 0x800000101c10722b */ /* 0x000e220000000016 */
[----:B------:R-:W-:-:S09]  /*2220*/  IMAD.MOV.U32 R20, RZ, RZ, RZ ;  /* 0x000000ffff147224 */ /* 0x000fd200078e00ff */
[C---:B0-----:R-:W-:Y:S02]  /*2230*/  FSETP.NEU.AND P0, PT, R17.reuse, RZ, PT ;  /* 0x000000ff1100720b */ /* 0x041fe40003f0d000 */
[----:B------:R-:W-:-:S04]  /*2240*/  LOP3.LUT R19, R17, 0x80000000, R19, 0x48, !PT ;  /* 0x8000000011137812 */ /* 0x000fc800078e4813 */
[----:B------:R-:W-:-:S07]  /*2250*/  LOP3.LUT R21, R19, R21, RZ, 0xfc, !PT ;  /* 0x0000001513157212 */ /* 0x000fce00078efcff */
[----:B------:R-:W-:Y:S05]  /*2260*/  @!P0 BRA `(.L_x_591) ;  /* 0x000001f000008947 */ /* 0x000fea0003800000 */
[----:B------:R-:W-:Y:S01]  /*2270*/  IMAD.MOV R17, RZ, RZ, -R9 ;  /* 0x000000ffff117224 */ /* 0x000fe200078e0a09 */
[----:B------:R-:W0:Y:S01]  /*2280*/  DMUL.RP R20, R28, R20 ;  /* 0x000000141c147228 */ /* 0x000e220000008000 */
[----:B------:R-:W-:Y:S01]  /*2290*/  IMAD.MOV.U32 R16, RZ, RZ, RZ ;  /* 0x000000ffff107224 */ /* 0x000fe200078e00ff */
[----:B------:R-:W-:-:S05]  /*22a0*/  IADD3 R9, -R9, -0x43300000, RZ ;  /* 0xbcd0000009097810 */ /* 0x000fca0007ffe1ff */
[----:B------:R-:W1:-:S03]  /*22b0*/  DFMA R16, R24, -R16, R28 ;  /* 0x800000101810722b */ /* 0x000e46000000001c */
[----:B0-----:R-:W-:-:S07]  /*22c0*/  LOP3.LUT R19, R21, R19, RZ, 0x3c, !PT ;  /* 0x0000001315137212 */ /* 0x001fce00078e3cff */
[----:B-1----:R-:W-:-:S04]  /*22d0*/  FSETP.NEU.AND P0, PT, |R17|, R9, PT ;  /* 0x000000091100720b */ /* 0x002fc80003f0d200 */
[----:B------:R-:W-:Y:S02]  /*22e0*/  FSEL R24, R20, R24, !P0 ;  /* 0x0000001814187208 */ /* 0x000fe40004000000 */
[----:B------:R-:W-:Y:S01]  /*22f0*/  FSEL R25, R19, R25, !P0 ;  /* 0x0000001913197208 */ /* 0x000fe20004000000 */
[----:B------:R-:W-:Y:S05]  /*2300*/  BRA `(.L_x_591) ;  /* 0x0000015000007947 */ /* 0x000fea0003800000 */
.L_x_590:
        /* <DEDUP_REMOVED lines=16> */
.L_x_593:
[----:B0-----:R-:W-:Y:S01]  /*2410*/  LOP3.LUT R25, R19, 0x80000, RZ, 0xfc, !PT ;  /* 0x0008000013197812 */ /* 0x001fe200078efcff */
[----:B------:R-:W-:Y:S01]  /*2420*/  IMAD.MOV.U32 R24, RZ, RZ, R18 ;  /* 0x000000ffff187224 */ /* 0x000fe200078e0012 */
[----:B------:R-:W-:Y:S05]  /*2430*/  BRA `(.L_x_591) ;  /* 0x0000002000007947 */ /* 0x000fea0003800000 */
.L_x_592:
[----:B0-----:R-:W-:Y:S01]  /*2440*/  LOP3.LUT R25, R21, 0x80000, RZ, 0xfc, !PT ;  /* 0x0008000015197812 */ /* 0x001fe200078efcff */
[----:B------:R-:W-:Y:S02]  /*2450*/  IMAD.MOV.U32 R24, RZ, RZ, R20 ;  /* 0x000000ffff187224 */ /* 0x000fe400078e0014 */
.L_x_591:
[----:B------:R-:W-:Y:S05]  /*2460*/  BSYNC B2 ;  /* 0x0000000000027941 */ /* 0x000fea0003800000 */
.L_x_589:
[----:B------:R-:W-:Y:S02]  /*2470*/  IMAD.MOV.U32 R9, RZ, RZ, 0x0 ;  /* 0x00000000ff097424 */ /* 0x000fe400078e00ff */
[----:B------:R-:W-:-:S02]  /*2480*/  IMAD.MOV.U32 R16, RZ, RZ, R24 ;  /* 0x000000ffff107224 */ /* 0x000fc400078e0018 */
[----:B------:R-:W-:Y:S01]  /*2490*/  IMAD.MOV.U32 R17, RZ, RZ, R25 ;  /* 0x000000ffff117224 */ /* 0x000fe200078e0019 */
[----:B------:R-:W-:Y:S06]  /*24a0*/  RET.REL.NODEC R8 `(_ZN2at6native58_GLOBAL__N__9a069279_25_AdaptiveAveragePooling_cu_ef17039c21adaptive_average_poolIdEEvPKT_PS3_iiiilll) ;  /* 0xffffdb5008007950 */ /* 0x000fec0003c3ffff */
        .weak           $__internal_15_$__cuda_sm20_div_s64
        .type           $__internal_15_$__cuda_sm20_div_s64,@function
        .size           $__internal_15_$__cuda_sm20_div_s64,(.L_x_710 - $__internal_15_$__cuda_sm20_div_s64)
$__internal_15_$__cuda_sm20_div_s64:
        /* <DEDUP_REMOVED lines=65> */
[----:B------:R-:W-:Y:S02]  /*28c0*/  ISETP.GE.U32.AND P0, PT, R15, R8, PT ;  /* 0x000000080f00720c */ /* 0x000fe40003f06070 */
        /* <DEDUP_REMOVED lines=9> */
[----:B------:R-:W-:Y:S06]  /*2960*/  RET.REL.NODEC R20 `(_ZN2at6native58_GLOBAL__N__9a069279_25_AdaptiveAveragePooling_cu_ef17039c21adaptive_average_poolIdEEvPKT_PS3_iiiilll) ;  /* 0xffffd69014007950 */ /* 0x000fec0003c3ffff */
.L_x_594:
        /* <DEDUP_REMOVED lines=9> */
.L_x_710:


//--------------------- .text._ZN2at6native58_GLOBAL__N__9a069279_25_AdaptiveAveragePooling_cu_ef17039c26adaptive_average_pool_nhwcIiN3c108BFloat16EEEvPKT0_PS5_iiiiiiiiT_S9_S9_S9_ --------------------------
	.section	.text._ZN2at6native58_GLOBAL__N__9a069279_25_AdaptiveAveragePooling_cu_ef17039c26adaptive_average_pool_nhwcIiN3c108BFloat16EEEvPKT0_PS5_iiiiiiiiT_S9_S9_S9_,"ax",@progbits
	.sectioninfo	@"SHI_REGISTERS=31"
	.align	128
.text._ZN2at6native58_GLOBAL__N__9a069279_25_AdaptiveAveragePooling_cu_ef17039c26adaptive_average_pool_nhwcIiN3c108BFloat16EEEvPKT0_PS5_iiiiiiiiT_S9_S9_S9_:
        .type           _ZN2at6native58_GLOBAL__N__9a069279_25_AdaptiveAveragePooling_cu_ef17039c26adaptive_average_pool_nhwcIiN3c108BFloat16EEEvPKT0_PS5_iiiiiiiiT_S9_S9_S9_,@function
        .size           _ZN2at6native58_GLOBAL__N__9a069279_25_AdaptiveAveragePooling_cu_ef17039c26adaptive_average_pool_nhwcIiN3c108BFloat16EEEvPKT0_PS5_iiiiiiiiT_S9_S9_S9_,(.L_x_713 - _ZN2at6native58_GLOBAL__N__9a069279_25_AdaptiveAveragePooling_cu_ef17039c26adaptive_average_pool_nhwcIiN3c108BFloat16EEEvPKT0_PS5_iiiiiiiiT_S9_S9_S9_)
        .other          _ZN2at6native58_GLOBAL__N__9a069279_25_AdaptiveAveragePooling_cu_ef17039c26adaptive_average_pool_nhwcIiN3c108BFloat16EEEvPKT0_PS5_iiiiiiiiT_S9_S9_S9_,@"STO_CUDA_ENTRY STV_DEFAULT"
_ZN2at6native58_GLOBAL__N__9a069279_25_AdaptiveAveragePooling_cu_ef17039c26adaptive_average_pool_nhwcIiN3c108BFloat16EEEvPKT0_PS5_iiiiiiiiT_S9_S9_S9_:
[----:B------:R-:W-:Y:S02]  /*0000*/  IMAD.MOV.U32 R1, RZ, RZ, c[0x0][0x28] ;  /* 0x00000a00ff017624 */ /* 0x000fe400078e00ff */
[----:B------:R-:W0:Y:S01]  /*0010*/  I2F.U32.RP R0, c[0x0][0x170] ;  /* 0x00005c0000007b06 */ /* 0x000e220000209000 */
[----:B------:R-:W1:Y:S01]  /*0020*/  S2R R4, SR_TID.Z ;  /* 0x0000000000047919 */ /* 0x000e620000002300 */
[----:B------:R-:W-:Y:S01]  /*0030*/  ULDC.64 UR4, c[0x0][0x0] ;  /* 0x0000000000047ab9 */ /* 0x000fe20000000a00 */
[----:B------:R-:W-:Y:S01]  /*0040*/  BSSY B0, `(.L_x_595) ;  /* 0x0000038000007945 */ /* 0x000fe20003800000 */
[----:B------:R-:W-:Y:S01]  /*0050*/  UIMAD UR4, UR4, UR5, URZ ;  /* 0x00000005040472a4 */ /* 0x000fe2000f8e023f */
[----:B------:R-:W1:Y:S01]  /*0060*/  S2R R13, SR_TID.Y ;  /* 0x00000000000d7919 */ /* 0x000e620000002200 */
[----:B------:R-:W-:Y:S02]  /*0070*/  ULDC UR6, c[0x0][0x18c] ;  /* 0x0000630000067ab9 */ /* 0x000fe40000000800 */
[----:B------:R-:W2:Y:S01]  /*0080*/  I2F.U32.RP R2, c[0x0][0x14] ;  /* 0x0000050000027b06 */ /* 0x000ea20000209000 */
[----:B------:R-:W-:Y:S02]  /*0090*/  ULDC UR5, c[0x0][0x8] ;  /* 0x0000020000057ab9 */ /* 0x000fe40000000800 */
[----:B------:R-:W-:-:S04]  /*00a0*/  UIMAD UR4, UR4, UR5, URZ ;  /* 0x00000005040472a4 */ /* 0x000fc8000f8e023f */
[----:B------:R-:W-:Y:S01]  /*00b0*/  UIMAD UR5, UR4, UR6, URZ ;  /* 0x00000006040572a4 */ /* 0x000fe2000f8e023f */
[----:B0-----:R-:W0:Y:S08]  /*00c0*/  MUFU.RCP R0, R0 ;  /* 0x0000000000007308 */ /* 0x001e300000001000 */
[----:B------:R-:W3:Y:S08]  /*00d0*/  I2F.U32.RP R3, c[0x0][0x10] ;  /* 0x0000040000037b06 */ /* 0x000ef00000209000 */
[----:B--2---:R-:W2:Y:S01]  /*00e0*/  MUFU.RCP R2, R2 ;  /* 0x0000000200027308 */ /* 0x004ea20000001000 */
[----:B0-----:R-:W-:Y:S01]  /*00f0*/  IADD3 R6, R0, 0xffffffe, RZ ;  /* 0x0ffffffe00067810 */ /* 0x001fe20007ffe0ff */
[----:B------:R-:W-:-:S05]  /*0100*/  IMAD.MOV.U32 R0, RZ, RZ, c[0x0][0x14] ;  /* 0x00000500ff007624 */ /* 0x000fca00078e00ff */
[----:B------:R-:W-:Y:S01]  /*0110*/  IADD3 R0, R0, c[0x0][0x180], RZ ;  /* 0x0000600000007a10 */ /* 0x000fe20007ffe0ff */
[----:B------:R0:W4:Y:S08]  /*0120*/  F2I.FTZ.U32.TRUNC.NTZ R7, R6 ;  /* 0x0000000600077305 */ /* 0x000130000021f000 */
[----:B---3--:R-:W3:Y:S01]  /*0130*/  MUFU.RCP R3, R3 ;  /* 0x0000000300037308 */ /* 0x008ee20000001000 */
[----:B--2---:R-:W-:Y:S01]  /*0140*/  IADD3 R8, R2, 0xffffffe, RZ ;  /* 0x0ffffffe02087810 */ /* 0x004fe20007ffe0ff */
[----:B0-----:R-:W-:-:S02]  /*0150*/  IMAD.MOV.U32 R6, RZ, RZ, RZ ;  /* 0x000000ffff067224 */ /* 0x001fc400078e00ff */
[----:B------:R-:W-:-:S04]  /*0160*/  IMAD.MOV.U32 R2, RZ, RZ, RZ ;  /* 0x000000ffff027224 */ /* 0x000fc800078e00ff */
[----:B------:R0:W2:Y:S01]  /*0170*/  F2I.FTZ.U32.TRUNC.NTZ R9, R8 ;  /* 0x0000000800097305 */ /* 0x0000a2000021f000 */
[----:B----4-:R-:W-:-:S04]  /*0180*/  IMAD.MOV R5, RZ, RZ, -R7 ;  /* 0x000000ffff057224 */ /* 0x010fc800078e0a07 */
[----:B------:R-:W-:Y:S01]  /*0190*/  IMAD R5, R5, c[0x0][0x170], RZ ;  /* 0x00005c0005057a24 */ /* 0x000fe200078e02ff */
[----:B---3--:R-:W-:-:S03]  /*01a0*/  IADD3 R10, R3, 0xffffffe, RZ ;  /* 0x0ffffffe030a7810 */ /* 0x008fc60007ffe0ff */
[----:B------:R-:W-:Y:S02]  /*01b0*/  IMAD.HI.U32 R6, R7, R5, R6 ;  /* 0x0000000507067227 */ /* 0x000fe400078e0006 */
[----:B------:R-:W3:Y:S01]  /*01c0*/  S2R R5, SR_TID.X ;  /* 0x0000000000057919 */ /* 0x000ee20000002100 */
[----:B------:R4:W5:Y:S01]  /*01d0*/  F2I.FTZ.U32.TRUNC.NTZ R3, R10 ;  /* 0x0000000a00037305 */ /* 0x000962000021f000 */
[----:B0-----:R-:W-:Y:S02]  /*01e0*/  IMAD.MOV.U32 R8, RZ, RZ, RZ ;  /* 0x000000ffff087224 */ /* 0x001fe400078e00ff */
[----:B------:R-:W0:Y:S01]  /*01f0*/  S2R R7, SR_CTAID.X ;  /* 0x0000000000077919 */ /* 0x000e220000002500 */
[----:B--2---:R-:W-:-:S04]  /*0200*/  IMAD.MOV R11, RZ, RZ, -R9 ;  /* 0x000000ffff0b7224 */ /* 0x004fc800078e0a09 */
[----:B------:R-:W-:Y:S02]  /*0210*/  IMAD R11, R11, c[0x0][0x14], RZ ;  /* 0x000005000b0b7a24 */ /* 0x000fe400078e02ff */
[----:B----4-:R-:W-:Y:S02]  /*0220*/  IMAD.MOV.U32 R10, RZ, RZ, c[0x0][0x10] ;  /* 0x00000400ff0a7624 */ /* 0x010fe400078e00ff */
[----:B------:R-:W-:Y:S01]  /*0230*/  IMAD.HI.U32 R9, R9, R11, R8 ;  /* 0x0000000b09097227 */ /* 0x000fe200078e0008 */
[----:B------:R-:W-:Y:S02]  /*0240*/  IADD3 R8, R0, -0x1, RZ ;  /* 0xffffffff00087810 */ /* 0x000fe40007ffe0ff */
[----:B------:R-:W-:Y:S01]  /*0250*/  IADD3 R10, R10, c[0x0][0x184], RZ ;  /* 0x000061000a0a7a10 */ /* 0x000fe20007ffe0ff */
[----:B-----5:R-:W-:Y:S02]  /*0260*/  IMAD.MOV R11, RZ, RZ, -R3 ;  /* 0x000000ffff0b7224 */ /* 0x020fe400078e0a03 */
[----:B-1----:R-:W-:-:S02]  /*0270*/  IMAD R0, R4, c[0x0][0x4], R13 ;  /* 0x0000010004007a24 */ /* 0x002fc400078e020d */
[----:B------:R-:W-:Y:S02]  /*0280*/  IMAD R11, R11, c[0x0][0x10], RZ ;  /* 0x000004000b0b7a24 */ /* 0x000fe400078e02ff */
[----:B------:R-:W-:Y:S02]  /*0290*/  IMAD R0, R0, c[0x0][0x0], RZ ;  /* 0x0000000000007a24 */ /* 0x000fe400078e02ff */
[----:B------:R-:W-:Y:S01]  /*02a0*/  IMAD.HI.U32 R12, R3, R11, R2 ;  /* 0x0000000b030c7227 */ /* 0x000fe200078e0002 */
[----:B------:R-:W-:-:S03]  /*02b0*/  IADD3 R11, R10, -0x1, RZ ;  /* 0xffffffff0a0b7810 */ /* 0x000fc60007ffe0ff */
[----:B---3--:R-:W-:Y:S02]  /*02c0*/  IMAD.IADD R2, R0, 0x1, R5 ;  /* 0x0000000100027824 */ /* 0x008fe400078e0205 */
[----:B------:R-:W-:-:S03]  /*02d0*/  IMAD.HI.U32 R9, R9, R8, RZ ;  /* 0x0000000809097227 */ /* 0x000fc600078e00ff */
[----:B------:R-:W-:Y:S01]  /*02e0*/  ISETP.GE.U32.AND P0, PT, R2, UR5, PT ;  /* 0x0000000502007c0c */ /* 0x000fe2000bf06070 */
[----:B------:R-:W-:Y:S02]  /*02f0*/  IMAD.MOV R15, RZ, RZ, -R9 ;  /* 0x000000ffff0f7224 */ /* 0x000fe400078e0a09 */
[----:B0-----:R-:W-:-:S04]  /*0300*/  IMAD.HI.U32 R10, R6, R7, RZ ;  /* 0x00000007060a7227 */ /* 0x001fc800078e00ff */
[----:B------:R-:W-:Y:S02]  /*0310*/  IMAD R8, R15, c[0x0][0x14], R8 ;  /* 0x000005000f087a24 */ /* 0x000fe400078e0208 */
[----:B------:R-:W-:-:S03]  /*0320*/  IMAD.HI.U32 R12, R12, R11, RZ ;  /* 0x0000000b0c0c7227 */ /* 0x000fc600078e00ff */
[----:B------:R-:W-:Y:S01]  /*0330*/  ISETP.GE.U32.AND P3, PT, R8, c[0x0][0x14], PT ;  /* 0x0000050008007a0c */ /* 0x000fe20003f66070 */
[----:B------:R-:W-:Y:S02]  /*0340*/  IMAD.MOV R6, RZ, RZ, -R10 ;  /* 0x000000ffff067224 */ /* 0x000fe400078e0a0a */
[----:B------:R-:W-:Y:S02]  /*0350*/  IMAD.MOV R14, RZ, RZ, -R12 ;  /* 0x000000ffff0e7224 */ /* 0x000fe400078e0a0c */
[----:B------:R-:W-:Y:S01]  /*0360*/  IMAD R3, R6, c[0x0][0x170], R7 ;  /* 0x00005c0006037a24 */ /* 0x000fe200078e0207 */
[----:B------:R-:W-:Y:S05]  /*0370*/  @P0 BRA `(.L_x_596) ;  /* 0x0000004000000947 */ /* 0x000fea0003800000 */
.L_x_597:
[----:B------:R0:W-:Y:S02]  /*0380*/  STS [R2.X4], RZ ;  /* 0x000000ff02007388 */ /* 0x0001e40000004800 */
[----:B0-----:R-:W-:-:S04]  /*0390*/  IADD3 R2, R2, UR4, RZ ;  /* 0x0000000402027c10 */ /* 0x001fc8000fffe0ff */
[----:B------:R-:W-:-:S13]  /*03a0*/  ISETP.GE.U32.AND P0, PT, R2, UR5, PT ;  /* 0x0000000502007c0c */ /* 0x000fda000bf06070 */
[----:B------:R-:W-:Y:S05]  /*03b0*/  @!P0 BRA `(.L_x_597) ;  /* 0xffffffc000008947 */ /* 0x000fea000383ffff */
.L_x_596:
[----:B------:R-:W-:Y:S05]  /*03c0*/  BSYNC B0 ;  /* 0x0000000000007941 */ /* 0x000fea0003800000 */
.L_x_595:
[----:B------:R-:W0:Y:S01]  /*03d0*/  S2UR UR6, SR_CTAID.Z ;  /* 0x00000000000679c3 */ /* 0x000e220000002700 */
[----:B------:R-:W-:Y:S01]  /*03e0*/  @P3 IADD3 R8, R8, -c[0x0][0x14], RZ ;  /* 0x8000050008083a10 */ /* 0x000fe20007ffe0ff */
[----:B------:R-:W-:Y:S01]  /*03f0*/  IMAD R11, R14, c[0x0][0x10], R11 ;  /* 0x000004000e0b7a24 */ /* 0x000fe200078e020b */
[----:B------:R-:W-:Y:S01]  /*0400*/  BAR.SYNC.DEFER_BLOCKING 0x0 ;  /* 0x0000000000007b1d */ /* 0x000fe20000010000 */
[----:B------:R-:W-:Y:S02]  /*0410*/  ISETP.NE.U32.AND P2, PT, RZ, c[0x0][0x14], PT ;  /* 0x00000500ff007a0c */ /* 0x000fe40003f45070 */
[----:B------:R-:W-:Y:S02]  /*0420*/  ISETP.GE.U32.AND P4, PT, R8, c[0x0][0x14], PT ;  /* 0x0000050008007a0c */ /* 0x000fe40003f86070 */
[----:B------:R-:W-:Y:S01]  /*0430*/  ISETP.GE.U32.AND P1, PT, R11, c[0x0][0x10], PT ;  /* 0x000004000b007a0c */ /* 0x000fe20003f26070 */
[----:B------:R-:W1:Y:S01]  /*0440*/  S2UR UR7, SR_CTAID.Y ;  /* 0x00000000000779c3 */ /* 0x000e620000002600 */
[----:B------:R-:W-:-:S02]  /*0450*/  ISETP.GE.U32.AND P0, PT, R3, c[0x0][0x170], PT ;  /* 0x00005c0003007a0c */ /* 0x000fc40003f06070 */
[----:B------:R-:W-:-:S07]  /*0460*/  @P3 IADD3 R9, R9, 0x1, RZ ;  /* 0x0000000109093810 */ /* 0x000fce0007ffe0ff */
[----:B------:R-:W-:Y:S02]  /*0470*/  @P4 IADD3 R9, R9, 0x1, RZ ;  /* 0x0000000109094810 */ /* 0x000fe40007ffe0ff */
[----:B------:R-:W-:Y:S02]  /*0480*/  @P1 IADD3 R11, R11, -c[0x0][0x10], RZ ;  /* 0x800004000b0b1a10 */ /* 0x000fe40007ffe0ff */
[----:B------:R-:W-:Y:S02]  /*0490*/  @!P2 LOP3.LUT R9, RZ, c[0x0][0x14], RZ, 0x33, !PT ;  /* 0x00000500ff09aa12 */ /* 0x000fe400078e33ff */
[----:B------:R-:W-:Y:S02]  /*04a0*/  ISETP.GE.U32.AND P2, PT, R11, c[0x0][0x10], PT ;  /* 0x000004000b007a0c */ /* 0x000fe40003f46070 */
[----:B------:R-:W-:Y:S01]  /*04b0*/  @P0 IADD3 R3, R3, -c[0x0][0x170], RZ ;  /* 0x80005c0003030a10 */ /* 0x000fe20007ffe0ff */
[----:B0-----:R-:W-:Y:S01]  /*04c0*/  IMAD R11, R9, UR6, R4 ;  /* 0x00000006090b7c24 */ /* 0x001fe2000f8e0204 */
[----:B------:R-:W-:-:S02]  /*04d0*/  ISETP.NE.U32.AND P4, PT, RZ, c[0x0][0x170], PT ;  /* 0x00005c00ff007a0c */ /* 0x000fc40003f85070 */
[----:B------:R-:W-:Y:S01]  /*04e0*/  ISETP.GE.U32.AND P3, PT, R3, c[0x0][0x170], PT ;  /* 0x00005c0003007a0c */ /* 0x000fe20003f66070 */
[----:B------:R-:W-:Y:S01]  /*04f0*/  IMAD.IADD R6, R9, 0x1, R11 ;  /* 0x0000000109067824 */ /* 0x000fe200078e020b */
[----:B------:R-:W-:Y:S02]  /*0500*/  @P0 IADD3 R10, R10, 0x1, RZ ;  /* 0x000000010a0a0810 */ /* 0x000fe40007ffe0ff */
[----:B------:R-:W-:Y:S02]  /*0510*/  ISETP.NE.U32.AND P0, PT, RZ, c[0x0][0x10], PT ;  /* 0x00000400ff007a0c */ /* 0x000fe40003f05070 */
[----:B------:R-:W-:Y:S02]  /*0520*/  IMNMX R6, R6, c[0x0][0x180], PT ;  /* 0x0000600006067a17 */ /* 0x000fe40003800200 */
[----:B------:R-:W-:Y:S02]  /*0530*/  @P1 IADD3 R12, R12, 0x1, RZ ;  /* 0x000000010c0c1810 */ /* 0x000fe40007ffe0ff */
[----:B------:R-:W-:-:S02]  /*0540*/  ISETP.GE.AND P1, PT, R11, R6, PT ;  /* 0x000000060b00720c */ /* 0x000fc40003f26270 */
[----:B------:R-:W-:Y:S02]  /*0550*/  @P2 IADD3 R12, R12, 0x1, RZ ;  /* 0x000000010c0c2810 */ /* 0x000fe40007ffe0ff */
[----:B------:R-:W-:Y:S02]  /*0560*/  @P3 IADD3 R10, R10, 0x1, RZ ;  /* 0x000000010a0a3810 */ /* 0x000fe40007ffe0ff */
[----:B------:R-:W-:Y:S02]  /*0570*/  @!P4 LOP3.LUT R10, RZ, c[0x0][0x170], RZ, 0x33, !PT ;  /* 0x00005c00ff0aca12 */ /* 0x000fe400078e33ff */
[----:B------:R-:W-:-:S03]  /*0580*/  @!P0 LOP3.LUT R12, RZ, c[0x0][0x10], RZ, 0x33, !PT ;  /* 0x00000400ff0c8a12 */ /* 0x000fc600078e33ff */
[----:B------:R-:W-:Y:S02]  /*0590*/  IMAD.MOV R4, RZ, RZ, -R10 ;  /* 0x000000ffff047224 */ /* 0x000fe400078e0a0a */
[----:B-1----:R-:W-:Y:S02]  /*05a0*/  IMAD R13, R12, UR7, R13 ;  /* 0x000000070c0d7c24 */ /* 0x002fe4000f8e020d */
[----:B------:R-:W-:Y:S01]  /*05b0*/  IMAD R4, R4, c[0x0][0x170], R7 ;  /* 0x00005c0004047a24 */ /* 0x000fe200078e0207 */
[----:B------:R-:W-:Y:S06]  /*05c0*/  @P1 EXIT ;  /* 0x000000000000194d */ /* 0x000fec0003800000 */
[----:B------:R-:W-:Y:S01]  /*05d0*/  IMAD.IADD R8, R12, 0x1, R13 ;  /* 0x000000010c087824 */ /* 0x000fe200078e020d */
[----:B------:R-:W-:Y:S01]  /*05e0*/  ULDC.64 UR8, c[0x0][0x118] ;  /* 0x0000460000087ab9 */ /* 0x000fe20000000a00 */
[--C-:B------:R-:W-:Y:S02]  /*05f0*/  IMAD R7, R0, c[0x0][0x18c], R5.reuse ;  /* 0x0000630000077a24 */ /* 0x100fe400078e0205 */
[----:B------:R-:W-:Y:S01]  /*0600*/  IMAD R10, R10, c[0x0][0x0], R5 ;  /* 0x000000000a0a7a24 */ /* 0x000fe200078e0205 */
[----:B------:R-:W-:Y:S01]  /*0610*/  IMNMX R8, R8, c[0x0][0x184], PT ;  /* 0x0000610008087a17 */ /* 0x000fe20003800200 */
[----:B------:R-:W-:-:S02]  /*0620*/  IMAD R9, R4, c[0x0][0x190], RZ ;  /* 0x0000640004097a24 */ /* 0x000fc400078e02ff */
[----:B------:R-:W-:Y:S02]  /*0630*/  IMAD.SHL.U32 R7, R7, 0x4, RZ ;  /* 0x0000000407077824 */ /* 0x000fe400078e00ff */
.L_x_613:
[----:B------:R-:W-:Y:S01]  /*0640*/  IABS R12, c[0x0][0x180] ;  /* 0x00006000000c7a13 */ /* 0x000fe20000000000 */
[----:B------:R-:W-:Y:S01]  /*0650*/  IMAD R14, R11, c[0x0][0x178], RZ ;  /* 0x00005e000b0e7a24 */ /* 0x000fe200078e02ff */
[----:B------:R-:W-:Y:S02]  /*0660*/  BSSY B0, `(.L_x_598) ;  /* 0x00000ae000007945 */ /* 0x000fe40003800000 */
[----:B------:R-:W0:Y:S02]  /*0670*/  I2F.RP R15, R12 ;  /* 0x0000000c000f7306 */ /* 0x000e240000209400 */
[----:B------:R-:W-:-:S04]  /*0680*/  IADD3 R16, R14, c[0x0][0x178], RZ ;  /* 0x00005e000e107a10 */ /* 0x000fc80007ffe0ff */
[----:B------:R-:W-:-:S04]  /*0690*/  IADD3 R16, R16, c[0x0][0x180], RZ ;  /* 0x0000600010107a10 */ /* 0x000fc80007ffe0ff */
[----:B------:R-:W-:-:S04]  /*06a0*/  IADD3 R16, R16, -0x1, RZ ;  /* 0xffffffff10107810 */ /* 0x000fc80007ffe0ff */
[----:B------:R-:W-:Y:S01]  /*06b0*/  IABS R19, R16 ;  /* 0x0000001000137213 */ /* 0x000fe20000000000 */
[----:B0-----:R-:W0:Y:S01]  /*06c0*/  MUFU.RCP R15, R15 ;  /* 0x0000000f000f7308 */ /* 0x001e220000001000 */
[----:B------:R-:W-:-:S04]  /*06d0*/  LOP3.LUT R16, R16, c[0x0][0x180], RZ, 0x3c, !PT ;  /* 0x0000600010107a12 */ /* 0x000fc800078e3cff */
[----:B------:R-:W-:Y:S02]  /*06e0*/  ISETP.GE.AND P1, PT, R16, RZ, PT ;  /* 0x000000ff1000720c */ /* 0x000fe40003f26270 */
[----:B01----:R-:W-:Y:S02]  /*06f0*/  IADD3 R2, R15, 0xffffffe, RZ ;  /* 0x0ffffffe0f027810 */ /* 0x003fe40007ffe0ff */
[----:B------:R-:W-:Y:S02]  /*0700*/  IABS R15, R14 ;  /* 0x0000000e000f7213 */ /* 0x000fe40000000000 */
[----:B------:R0:W1:Y:S01]  /*0710*/  F2I.FTZ.U32.TRUNC.NTZ R3, R2 ;  /* 0x0000000200037305 */ /* 0x000062000021f000 */
[----:B------:R-:W-:-:S04]  /*0720*/  LOP3.LUT R14, R14, c[0x0][0x180], RZ, 0x3c, !PT ;  /* 0x000060000e0e7a12 */ /* 0x000fc800078e3cff */
[----:B------:R-:W-:Y:S02]  /*0730*/  ISETP.GE.AND P0, PT, R14, RZ, PT ;  /* 0x000000ff0e00720c */ /* 0x000fe40003f06270 */
[----:B------:R-:W-:Y:S01]  /*0740*/  LOP3.LUT R14, RZ, c[0x0][0x180], RZ, 0x33, !PT ;  /* 0x00006000ff0e7a12 */ /* 0x000fe200078e33ff */
[----:B0-----:R-:W-:Y:S02]  /*0750*/  IMAD.MOV.U32 R2, RZ, RZ, RZ ;  /* 0x000000ffff027224 */ /* 0x001fe400078e00ff */
[----:B-1----:R-:W-:-:S04]  /*0760*/  IMAD.MOV R17, RZ, RZ, -R3 ;  /* 0x000000ffff117224 */ /* 0x002fc800078e0a03 */
        /* <DEDUP_REMOVED lines=21> */
[----:B------:R-:W-:-:S03]  /*08c0*/  @!P1 IMAD.MOV R2, RZ, RZ, -R2 ;  /* 0x000000ffff029224 */ /* 0x000fc600078e0a02 */
[C---:B------:R-:W-:Y:S02]  /*08d0*/  SEL R15, R14.reuse, R3, !P2 ;  /* 0x000000030e0f7207 */ /* 0x040fe40005000000 */
[----:B------:R-:W-:-:S05]  /*08e0*/  SEL R14, R14, R2, !P2 ;  /* 0x000000020e0e7207 */ /* 0x000fca0005000000 */
[----:B------:R-:W-:Y:S05]  /*08f0*/  @P3 BRA `(.L_x_599) ;  /* 0x0000084000003947 */ /* 0x000fea0003800000 */
[----:B------:R-:W-:-:S03]  /*0900*/  IMAD.MOV.U32 R12, RZ, RZ, R13 ;  /* 0x000000ffff0c7224 */ /* 0x000fc600078e000d */
.L_x_612:
[----:B------:R-:W-:Y:S01]  /*0910*/  IABS R16, c[0x0][0x184] ;  /* 0x0000610000107a13 */ /* 0x000fe20000000000 */
[----:B------:R-:W-:Y:S01]  /*0920*/  IMAD R17, R12, c[0x0][0x17c], RZ ;  /* 0x00005f000c117a24 */ /* 0x000fe200078e02ff */
[----:B------:R-:W-:Y:S02]  /*0930*/  BSSY B1, `(.L_x_600) ;  /* 0x000005d000017945 */ /* 0x000fe40003800000 */
[----:B------:R-:W0:Y:S02]  /*0940*/  I2F.RP R19, R16 ;  /* 0x0000001000137306 */ /* 0x000e240000209400 */
[----:B-1----:R-:W-:-:S04]  /*0950*/  IADD3 R18, R17, c[0x0][0x17c], RZ ;  /* 0x00005f0011127a10 */ /* 0x002fc80007ffe0ff */
[----:B------:R-:W-:-:S04]  /*0960*/  IADD3 R18, R18, c[0x0][0x184], RZ ;  /* 0x0000610012127a10 */ /* 0x000fc80007ffe0ff */
[----:B------:R-:W-:-:S04]  /*0970*/  IADD3 R18, R18, -0x1, RZ ;  /* 0xffffffff12127810 */ /* 0x000fc80007ffe0ff */
[----:B------:R-:W-:Y:S01]  /*0980*/  IABS R20, R18 ;  /* 0x0000001200147213 */ /* 0x000fe20000000000 */
[----:B0-----:R-:W0:Y:S01]  /*0990*/  MUFU.RCP R19, R19 ;  /* 0x0000001300137308 */ /* 0x001e220000001000 */
[----:B------:R-:W-:-:S04]  /*09a0*/  LOP3.LUT R18, R18, c[0x0][0x184], RZ, 0x3c, !PT ;  /* 0x0000610012127a12 */ /* 0x000fc800078e3cff */
[----:B------:R-:W-:Y:S02]  /*09b0*/  ISETP.GE.AND P1, PT, R18, RZ, PT ;  /* 0x000000ff1200720c */ /* 0x000fe40003f26270 */
[----:B0-----:R-:W-:Y:S02]  /*09c0*/  IADD3 R2, R19, 0xffffffe, RZ ;  /* 0x0ffffffe13027810 */ /* 0x001fe40007ffe0ff */
[----:B------:R-:W-:Y:S02]  /*09d0*/  IABS R19, R17 ;  /* 0x0000001100137213 */ /* 0x000fe40000000000 */
[----:B------:R0:W1:Y:S01]  /*09e0*/  F2I.FTZ.U32.TRUNC.NTZ R3, R2 ;  /* 0x0000000200037305 */ /* 0x000062000021f000 */
[----:B------:R-:W-:-:S04]  /*09f0*/  LOP3.LUT R17, R17, c[0x0][0x184], RZ, 0x3c, !PT ;  /* 0x0000610011117a12 */ /* 0x000fc800078e3cff */
[----:B------:R-:W-:Y:S01]  /*0a00*/  ISETP.GE.AND P0, PT, R17, RZ, PT ;  /* 0x000000ff1100720c */ /* 0x000fe20003f06270 */
[----:B0-----:R-:W-:Y:S02]  /*0a10*/  IMAD.MOV.U32 R2, RZ, RZ, RZ ;  /* 0x000000ffff027224 */ /* 0x001fe400078e00ff */
[----:B-1----:R-:W-:-:S04]  /*0a20*/  IMAD.MOV R21, RZ, RZ, -R3 ;  /* 0x000000ffff157224 */ /* 0x002fc800078e0a03 */
[----:B------:R-:W-:-:S04]  /*0a30*/  IMAD R21, R21, R16, RZ ;  /* 0x0000001015157224 */ /* 0x000fc800078e02ff */
[----:B------:R-:W-:-:S04]  /*0a40*/  IMAD.HI.U32 R2, R3, R21, R2 ;  /* 0x0000001503027227 */ /* 0x000fc800078e0002 */
        /* <DEDUP_REMOVED lines=18> */
[----:B------:R-:W-:Y:S01]  /*0b70*/  IMAD.MOV.U32 R17, RZ, RZ, R2 ;  /* 0x000000ffff117224 */ /* 0x000fe200078e0002 */
[----:B------:R-:W-:Y:S01]  /*0b80*/  LOP3.LUT R2, RZ, c[0x0][0x184], RZ, 0x33, !PT ;  /* 0x00006100ff027a12 */ /* 0x000fe200078e33ff */
[----:B------:R-:W-:Y:S01]  /*0b90*/  @!P0 IMAD.MOV R3, RZ, RZ, -R3 ;  /* 0x000000ffff038224 */ /* 0x000fe200078e0a03 */
[----:B------:R-:W-:Y:S01]  /*0ba0*/  ISETP.GT.AND P0, PT, R14, R15, PT ;  /* 0x0000000f0e00720c */ /* 0x000fe20003f04270 */
[----:B------:R-:W-:-:S03]  /*0bb0*/  @!P1 IMAD.MOV R17, RZ, RZ, -R17 ;  /* 0x000000ffff119224 */ /* 0x000fc600078e0a11 */
[----:B------:R-:W-:Y:S01]  /*0bc0*/  SEL R16, R2, R3, !P2 ;  /* 0x0000000302107207 */ /* 0x000fe20005000000 */
[----:B------:R-:W-:Y:S01]  /*0bd0*/  IMAD.IADD R3, R14, 0x1, -R15 ;  /* 0x000000010e037824 */ /* 0x000fe200078e0a0f */
[----:B------:R-:W-:-:S05]  /*0be0*/  SEL R17, R2, R17, !P2 ;  /* 0x0000001102117207 */ /* 0x000fca0005000000 */
[----:B------:R-:W-:-:S04]  /*0bf0*/  IMAD.IADD R2, R17, 0x1, -R16 ;  /* 0x0000000111027824 */ /* 0x000fc800078e0a10 */
[----:B------:R-:W-:-:S06]  /*0c00*/  IMAD R2, R2, R3, RZ ;  /* 0x0000000302027224 */ /* 0x000fcc00078e02ff */
[----:B------:R-:W0:Y:S02]  /*0c10*/  I2F R2, R2 ;  /* 0x0000000200027306 */ /* 0x000e240000201400 */
[----:B0-----:R-:W-:-:S04]  /*0c20*/  F2FP.BF16.PACK_AB R3, RZ, R2 ;  /* 0x00000002ff03723e */ /* 0x001fc800000010ff */
[----:B------:R-:W-:-:S06]  /*0c30*/  PRMT R3, RZ, 0x5410, R3 ;  /* 0x00005410ff037816 */ /* 0x000fcc0000000003 */
[----:B------:R-:W0:Y:S02]  /*0c40*/  MUFU.RCP R3, R3 ;  /* 0x0000000300037308 */ /* 0x000e240000001000 */
[----:B0-----:R-:W-:-:S05]  /*0c50*/  FADD.FTZ R18, R3, -RZ ;  /* 0x800000ff03127221 */ /* 0x001fca0000010000 */
[----:B------:R-:W-:Y:S01]  /*0c60*/  F2FP.BF16.PACK_AB R18, RZ, R18 ;  /* 0x00000012ff12723e */ /* 0x000fe200000010ff */
[----:B------:R-:W-:Y:S05]  /*0c70*/  @!P0 BRA `(.L_x_601) ;  /* 0x0000028000008947 */ /* 0x000fea0003800000 */
[----:B------:R-:W-:Y:S02]  /*0c80*/  IMAD.MOV.U32 R19, RZ, RZ, R15 ;  /* 0x000000ffff137224 */ /* 0x000fe400078e000f */
.L_x_608:
[----:B------:R-:W-:Y:S01]  /*0c90*/  ISETP.GT.AND P0, PT, R17, R16, PT ;  /* 0x000000101100720c */ /* 0x000fe20003f04270 */
[----:B------:R-:W-:-:S12]  /*0ca0*/  BSSY B2, `(.L_x_602) ;  /* 0x0000022000027945 */ /* 0x000fd80003800000 */
[----:B------:R-:W-:Y:S05]  /*0cb0*/  @!P0 BRA `(.L_x_603) ;  /* 0x0000020000008947 */ /* 0x000fea0003800000 */
[----:B------:R-:W-:Y:S02]  /*0cc0*/  IMAD R2, R19, c[0x0][0x198], RZ ;  /* 0x0000660013027a24 */ /* 0x000fe400078e02ff */
[----:B------:R-:W-:-:S03]  /*0cd0*/  IMAD.MOV.U32 R22, RZ, RZ, R16 ;  /* 0x000000ffff167224 */ /* 0x000fc600078e0010 */
[----:B------:R-:W-:Y:S02]  /*0ce0*/  IADD3 R20, P0, R9, R2, RZ ;  /* 0x0000000209147210 */ /* 0x000fe40007f1e0ff */
[----:B------:R-:W-:-:S04]  /*0cf0*/  SHF.R.S32.HI R2, RZ, 0x1f, R2 ;  /* 0x0000001fff027819 */ /* 0x000fc80000011402 */
[----:B------:R-:W-:Y:S02]  /*0d00*/  LEA.HI.X.SX32 R21, R9, R2, 0x1, P0 ;  /* 0x0000000209157211 */ /* 0x000fe400000f0eff */
.L_x_607:
[----:B------:R-:W-:Y:S01]  /*0d10*/  ISETP.GE.AND P0, PT, R10, c[0x0][0x174], PT ;  /* 0x00005d000a007a0c */ /* 0x000fe20003f06270 */
[----:B------:R-:W-:-:S12]  /*0d20*/  BSSY B3, `(.L_x_604) ;  /* 0x0000016000037945 */ /* 0x000fd80003800000 */
[----:B------:R-:W-:Y:S05]  /*0d30*/  @P0 BRA `(.L_x_605) ;  /* 0x0000014000000947 */ /* 0x000fea0003800000 */
[----:B------:R-:W-:Y:S02]  /*0d40*/  IMAD R26, R22, c[0x0][0x19c], RZ ;  /* 0x00006700161a7a24 */ /* 0x000fe400078e02ff */
[----:B------:R-:W-:Y:S02]  /*0d50*/  IMAD.MOV.U32 R24, RZ, RZ, R7 ;  /* 0x000000ffff187224 */ /* 0x000fe400078e0007 */
[----:B------:R-:W-:Y:S01]  /*0d60*/  IMAD.MOV.U32 R25, RZ, RZ, R10 ;  /* 0x000000ffff197224 */ /* 0x000fe200078e000a */
[----:B------:R-:W-:-:S04]  /*0d70*/  IADD3 R23, P0, R26, R20, RZ ;  /* 0x000000141a177210 */ /* 0x000fc80007f1e0ff */
[----:B------:R-:W-:Y:S02]  /*0d80*/  LEA.HI.X.SX32 R26, R26, R21, 0x1, P0 ;  /* 0x000000151a1a7211 */ /* 0x000fe400000f0eff */
.L_x_606:
[----:B------:R-:W-:Y:S01]  /*0d90*/  IMAD R2, R25, c[0x0][0x194], RZ ;  /* 0x0000650019027a24 */ /* 0x000fe200078e02ff */
[----:B------:R-:W0:Y:S04]  /*0da0*/  LDS R27, [R24] ;  /* 0x00000000181b7984 */ /* 0x000e280000000800 */
[----:B------:R-:W-:-:S04]  /*0db0*/  IADD3 R3, P0, R2, R23, RZ ;  /* 0x0000001702037210 */ /* 0x000fc80007f1e0ff */
[----:B------:R-:W-:Y:S02]  /*0dc0*/  LEA.HI.X.SX32 R28, R2, R26, 0x1, P0 ;  /* 0x0000001a021c7211 */ /* 0x000fe400000f0eff */
[----:B------:R-:W-:-:S04]  /*0dd0*/  LEA R2, P0, R3, c[0x0][0x160], 0x1 ;  /* 0x0000580003027a11 */ /* 0x000fc800078008ff */
[----:B------:R-:W-:-:S05]  /*0de0*/  LEA.HI.X R3, R3, c[0x0][0x164], R28, 0x1, P0 ;  /* 0x0000590003037a11 */ /* 0x000fca00000f0c1c */
[----:B------:R-:W2:Y:S01]  /*0df0*/  LDG.E.U16.CONSTANT R2, [R2.64] ;  /* 0x0000000802027981 */ /* 0x000ea2000c1e9500 */
[----:B------:R-:W-:-:S04]  /*0e00*/  IMAD.MOV.U32 R28, RZ, RZ, c[0x0][0x0] ;  /* 0x00000000ff1c7624 */ /* 0x000fc800078e00ff */
[----:B------:R-:W-:-:S05]  /*0e10*/  IMAD R25, R28, c[0x0][0x188], R25 ;  /* 0x000062001c197a24 */ /* 0x000fca00078e0219 */
[----:B------:R-:W-:Y:S02]  /*0e20*/  ISETP.GE.AND P0, PT, R25, c[0x0][0x174], PT ;  /* 0x00005d0019007a0c */ /* 0x000fe40003f06270 */
[----:B--2---:R-:W-:-:S05]  /*0e30*/  PRMT R2, RZ, 0x5410, R2 ;  /* 0x00005410ff027816 */ /* 0x004fca0000000002 */
[----:B0-----:R-:W-:-:S05]  /*0e40*/  FADD.FTZ R27, R2, R27 ;  /* 0x0000001b021b7221 */ /* 0x001fca0000010000 */
[----:B------:R0:W-:Y:S02]  /*0e50*/  STS [R24], R27 ;  /* 0x0000001b18007388 */ /* 0x0001e40000000800 */
[----:B0-----:R-:W-:Y:S01]  /*0e60*/  IMAD R24, R28, 0x4, R24 ;  /* 0x000000041c187824 */ /* 0x001fe200078e0218 */
[----:B------:R-:W-:Y:S05]  /*0e70*/  @!P0 BRA `(.L_x_606) ;  /* 0xffffff1000008947 */ /* 0x000fea000383ffff */
.L_x_605:
[----:B------:R-:W-:Y:S05]  /*0e80*/  BSYNC B3 ;  /* 0x0000000000037941 */ /* 0x000fea0003800000 */
.L_x_604:
[----:B------:R-:W-:-:S04]  /*0e90*/  IADD3 R22, R22, 0x1, RZ ;  /* 0x0000000116167810 */ /* 0x000fc80007ffe0ff */
[----:B------:R-:W-:-:S13]  /*0ea0*/  ISETP.GE.AND P0, PT, R22, R17, PT ;  /* 0x000000111600720c */ /* 0x000fda0003f06270 */
[----:B------:R-:W-:Y:S05]  /*0eb0*/  @!P0 BRA `(.L_x_607) ;  /* 0xfffffe5000008947 */ /* 0x000fea000383ffff */
.L_x_603:
[----:B------:R-:W-:Y:S05]  /*0ec0*/  BSYNC B2 ;  /* 0x0000000000027941 */ /* 0x000fea0003800000 */
.L_x_602:
[----:B------:R-:W-:-:S04]  /*0ed0*/  IADD3 R19, R19, 0x1, RZ ;  /* 0x0000000113137810 */ /* 0x000fc80007ffe0ff */
[----:B------:R-:W-:-:S13]  /*0ee0*/  ISETP.GE.AND P0, PT, R19, R14, PT ;  /* 0x0000000e1300720c */ /* 0x000fda0003f06270 */
[----:B------:R-:W-:Y:S05]  /*0ef0*/  @!P0 BRA `(.L_x_608) ;  /* 0xfffffd9000008947 */ /* 0x000fea000383ffff */
.L_x_601:
[----:B------:R-:W-:Y:S05]  /*0f00*/  BSYNC B1 ;  /* 0x0000000000017941 */ /* 0x000fea0003800000 */
.L_x_600:
[----:B------:R-:W-:Y:S01]  /*0f10*/  ISETP.GE.AND P0, PT, R10, c[0x0][0x174], PT ;  /* 0x00005d000a007a0c */ /* 0x000fe20003f06270 */
[----:B------:R-:W-:-:S12]  /*0f20*/  BSSY B1, `(.L_x_609) ;  /* 0x000001e000017945 */ /* 0x000fd80003800000 */
[----:B------:R-:W-:Y:S05]  /*0f30*/  @P0 BRA `(.L_x_610) ;  /* 0x000001c000000947 */ /* 0x000fea0003800000 */
[----:B------:R-:W-:Y:S01]  /*0f40*/  ULDC UR6, c[0x0][0x174] ;  /* 0x00005d0000067ab9 */ /* 0x000fe20000000800 */
[----:B------:R-:W-:Y:S01]  /*0f50*/  IMAD R2, R11, c[0x0][0x184], R12 ;  /* 0x000061000b027a24 */ /* 0x000fe200078e020c */
[----:B------:R-:W-:Y:S01]  /*0f60*/  ULDC.64 UR4, c[0x0][0x180] ;  /* 0x0000600000047ab9 */ /* 0x000fe20000000a00 */
[----:B------:R-:W-:Y:S01]  /*0f70*/  IMAD.MOV.U32 R19, RZ, RZ, R10 ;  /* 0x000000ffff137224 */ /* 0x000fe200078e000a */
[----:B------:R-:W-:Y:S01]  /*0f80*/  UIMAD UR4, UR4, UR6, URZ ;  /* 0x00000006040472a4 */ /* 0x000fe2000f8e023f */
[----:B------:R-:W-:Y:S01]  /*0f90*/  IMAD R3, R2, c[0x0][0x174], RZ ;  /* 0x00005d0002037a24 */ /* 0x000fe200078e02ff */
[----:B------:R-:W-:Y:S01]  /*0fa0*/  PRMT R23, RZ, 0x5410, R18 ;  /* 0x00005410ff177816 */ /* 0x000fe20000000012 */
[----:B------:R-:W-:Y:S01]  /*0fb0*/  IMAD.MOV.U32 R17, RZ, RZ, R5 ;  /* 0x000000ffff117224 */ /* 0x000fe200078e0005 */
[----:B------:R-:W-:Y:S01]  /*0fc0*/  UIMAD UR4, UR4, UR5, URZ ;  /* 0x00000005040472a4 */ /* 0x000fe2000f8e023f */
[----:B------:R-:W-:-:S05]  /*0fd0*/  IMAD.MOV.U32 R26, RZ, RZ, c[0x0][0x0] ;  /* 0x00000000ff1a7624 */ /* 0x000fca00078e00ff */
[----:B------:R-:W-:-:S05]  /*0fe0*/  IMAD R2, R4, UR4, RZ ;  /* 0x0000000404027c24 */ /* 0x000fca000f8e02ff */
[----:B------:R-:W-:Y:S02]  /*0ff0*/  IADD3 R16, P0, R2, R3, RZ ;  /* 0x0000000302107210 */ /* 0x000fe40007f1e0ff */
[----:B------:R-:W-:-:S04]  /*1000*/  SHF.R.S32.HI R3, RZ, 0x1f, R3 ;  /* 0x0000001fff037819 */ /* 0x000fc80000011403 */
[----:B------:R-:W-:Y:S02]  /*1010*/  LEA.HI.X.SX32 R24, R2, R3, 0x1, P0 ;  /* 0x0000000302187211 */ /* 0x000fe400000f0eff */
.L_x_611:
[----:B-1----:R-:W-:Y:S01]  /*1020*/  IMAD R18, R0, c[0x0][0x18c], R17 ;  /* 0x0000630000127a24 */ /* 0x002fe200078e0211 */
[----:B------:R-:W-:Y:S02]  /*1030*/  IADD3 R21, P0, R19, R16, RZ ;  /* 0x0000001013157210 */ /* 0x000fe40007f1e0ff */
[----:B------:R-:W-:Y:S02]  /*1040*/  IADD3 R17, R17, c[0x0][0x0], RZ ;  /* 0x0000000011117a10 */ /* 0x000fe40007ffe0ff */
[----:B------:R-:W0:Y:S01]  /*1050*/  LDS R2, [R18.X4] ;  /* 0x0000000012027984 */ /* 0x000e220000004800 */
[----:B------:R-:W-:Y:S01]  /*1060*/  LEA.HI.X.SX32 R22, R19, R24, 0x1, P0 ;  /* 0x0000001813167211 */ /* 0x000fe200000f0eff */
[----:B------:R-:W-:Y:S02]  /*1070*/  IMAD R19, R26, c[0x0][0x188], R19 ;  /* 0x000062001a137a24 */ /* 0x000fe400078e0213 */
[----:B------:R1:W-:Y:S01]  /*1080*/  STS [R18.X4], RZ ;  /* 0x000000ff12007388 */ /* 0x0003e20000004800 */
[----:B0-----:R-:W-:Y:S01]  /*1090*/  FMUL.FTZ R3, R2, R23 ;  /* 0x0000001702037220 */ /* 0x001fe20000410000 */
[----:B------:R-:W-:-:S04]  /*10a0*/  LEA R2, P0, R21, c[0x0][0x168], 0x1 ;  /* 0x00005a0015027a11 */ /* 0x000fc800078008ff */
[----:B------:R-:W-:Y:S02]  /*10b0*/  F2FP.BF16.PACK_AB R20, RZ, R3 ;  /* 0x00000003ff14723e */ /* 0x000fe400000010ff */
[----:B------:R-:W-:Y:S02]  /*10c0*/  LEA.HI.X R3, R21, c[0x0][0x16c], R22, 0x1, P0 ;  /* 0x00005b0015037a11 */ /* 0x000fe400000f0c16 */
[----:B------:R-:W-:-:S03]  /*10d0*/  ISETP.GE.AND P0, PT, R19, c[0x0][0x174], PT ;  /* 0x00005d0013007a0c */ /* 0x000fc60003f06270 */
[----:B------:R1:W-:Y:S10]  /*10e0*/  STG.E.U16 [R2.64], R20 ;  /* 0x0000001402007986 */ /* 0x0003f4000c101508 */
[----:B------:R-:W-:Y:S05]  /*10f0*/  @!P0 BRA `(.L_x_611) ;  /* 0xffffff2000008947 */ /* 0x000fea000383ffff */
.L_x_610:
[----:B------:R-:W-:Y:S05]  /*1100*/  BSYNC B1 ;  /* 0x0000000000017941 */ /* 0x000fea0003800000 */
.L_x_609:
[----:B------:R-:W-:-:S04]  /*1110*/  IADD3 R12, R12, c[0x0][0x4], RZ ;  /* 0x000001000c0c7a10 */ /* 0x000fc80007ffe0ff */
[----:B------:R-:W-:-:S13]  /*1120*/  ISETP.GE.AND P0, PT, R12, R8, PT ;  /* 0x000000080c00720c */ /* 0x000fda0003f06270 */
[----:B------:R-:W-:Y:S05]  /*1130*/  @!P0 BRA `(.L_x_612) ;  /* 0xfffff7d000008947 */ /* 0x000fea000383ffff */
.L_x_599:
[----:B------:R-:W-:Y:S05]  /*1140*/  BSYNC B0 ;  /* 0x0000000000007941 */ /* 0x000fea0003800000 */
.L_x_598:
[----:B------:R-:W-:-:S04]  /*1150*/  IADD3 R11, R11, c[0x0][0x8], RZ ;  /* 0x000002000b0b7a10 */ /* 0x000fc80007ffe0ff */
[----:B------:R-:W-:-:S13]  /*1160*/  ISETP.GE.AND P0, PT, R11, R6, PT ;  /* 0x000000060b00720c */ /* 0x000fda0003f06270 */
[----:B------:R-:W-:Y:S05]  /*1170*/  @!P0 BRA `(.L_x_613) ;  /* 0xfffff4c000008947 */ /* 0x000fea000383ffff */
[----:B------:R-:W-:Y:S05]  /*1180*/  EXIT ;  /* 0x000000000000794d */ /* 0x000fea0003800000 */
.L_x_614:
        /* <DEDUP_REMOVED lines=15> */
.L_x_713:


//--------------------- .text._ZN2at6native58_GLOBAL__N__9a069279_25_AdaptiveAveragePooling_cu_ef17039c26adaptive_average_pool_nhwcIiN3c104HalfEEEvPKT0_PS5_iiiiiiiiT_S9_S9_S9_ --------------------------
	.section	.text._ZN2at6native58_GLOBAL__N__9a069279_25_AdaptiveAveragePooling_cu_ef17039c26adaptive_average_pool_nhwcIiN3c104HalfEEEvPKT0_PS5_iiiiiiiiT_S9_S9_S9_,"ax",@progbits
	.sectioninfo	@"SHI_REGISTERS=31"
	.align	128
.text._ZN2at6native58_GLOBAL__N__9a069279_25_AdaptiveAveragePooling_cu_ef17039c26adaptive_average_pool_nhwcIiN3c104HalfEEEvPKT0_PS5_iiiiiiiiT_S9_S9_S9_:
        .type           _ZN2at6native58_GLOBAL__N__9a069279_25_AdaptiveAveragePooling_cu_ef17039c26adaptive_average_pool_nhwcIiN3c104HalfEEEvPKT0_PS5_iiiiiiiiT_S9_S9_S9_,@function
        .size           _ZN2at6native58_GLOBAL__N__9a069279_25_AdaptiveAveragePooling_cu_ef17039c26adaptive_average_pool_nhwcIiN3c104HalfEEEvPKT0_PS5_iiiiiiiiT_S9_S9_S9_,(.L_x_714 - _ZN2at6native58_GLOBAL__N__9a069279_25_AdaptiveAveragePooling_cu_ef17039c26adaptive_average_pool_nhwcIiN3c104HalfEEEvPKT0_PS5_iiiiiiiiT_S9_S9_S9_)
        .other          _ZN2at6native58_GLOBAL__N__9a069279_25_AdaptiveAveragePooling_cu_ef17039c26adaptive_average_pool_nhwcIiN3c104HalfEEEvPKT0_PS5_iiiiiiiiT_S9_S9_S9_,@"STO_CUDA_ENTRY STV_DEFAULT"
_ZN2at6native58_GLOBAL__N__9a069279_25_AdaptiveAveragePooling_cu_ef17039c26adaptive_average_pool_nhwcIiN3c104HalfEEEvPKT0_PS5_iiiiiiiiT_S9_S9_S9_:
        /* <DEDUP_REMOVED lines=56> */
.L_x_617:
[----:B------:R0:W-:Y:S02]  /*0380*/  STS [R2.X4], RZ ;  /* 0x000000ff02007388 */ /* 0x0001e40000004800 */
[----:B0-----:R-:W-:-:S04]  /*0390*/  IADD3 R2, R2, UR4, RZ ;  /* 0x0000000402027c10 */ /* 0x001fc8000fffe0ff */
[----:B------:R-:W-:-:S13]  /*03a0*/  ISETP.GE.U32.AND P0, PT, R2, UR5, PT ;  /* 0x0000000502007c0c */ /* 0x000fda000bf06070 */
[----:B------:R-:W-:Y:S05]  /*03b0*/  @!P0 BRA `(.L_x_617) ;  /* 0xffffffc000008947 */ /* 0x000fea000383ffff */
.L_x_616:
[----:B------:R-:W-:Y:S05]  /*03c0*/  BSYNC B0 ;  /* 0x0000000000007941 */ /* 0x000fea0003800000 */
.L_x_615:
        /* <DEDUP_REMOVED lines=39> */
.L_x_633:
        /* <DEDUP_REMOVED lines=45> */
.L_x_632:
[----:B------:R-:W-:Y:S01]  /*0910*/  IABS R16, c[0x0][0x184] ;  /* 0x0000610000107a13 */ /* 0x000fe20000000000 */
[----:B------:R-:W-:Y:S01]  /*0920*/  IMAD R17, R12, c[0x0][0x17c], RZ ;  /* 0x00005f000c117a24 */ /* 0x000fe200078e02ff */
[----:B------:R-:W-:Y:S02]  /*0930*/  BSSY B1, `(.L_x_620) ;  /* 0x000005d000017945 */ /* 0x000fe40003800000 */
[----:B------:R-:W0:Y:S02]  /*0940*/  I2F.RP R19, R16 ;  /* 0x0000001000137306 */ /* 0x000e240000209400 */
[----:B------:R-:W-:-:S04]  /*0950*/  IADD3 R18, R17, c[0x0][0x17c], RZ ;  /* 0x00005f0011127a10 */ /* 0x000fc80007ffe0ff */
[----:B------:R-:W-:-:S04]  /*0960*/  IADD3 R18, R18, c[0x0][0x184], RZ ;  /* 0x0000610012127a10 */ /* 0x000fc80007ffe0ff */
[----:B------:R-:W-:-:S04]  /*0970*/  IADD3 R18, R18, -0x1, RZ ;  /* 0xffffffff12127810 */ /* 0x000fc80007ffe0ff */
[----:B-1----:R-:W-:Y:S01]  /*0980*/  IABS R20, R18 ;  /* 0x0000001200147213 */ /* 0x002fe20000000000 */
        /* <DEDUP_REMOVED lines=41> */
[----:B0-----:R-:W-:-:S05]  /*0c20*/  F2FP.PACK_AB R3, RZ, R2 ;  /* 0x00000002ff03723e */ /* 0x001fca00000000ff */
[----:B------:R-:W-:-:S06]  /*0c30*/  HADD2.F32 R3, -RZ, R3.H0_H0 ;  /* 0x20000003ff037230 */ /* 0x000fcc0000004100 */
[----:B------:R-:W0:Y:S02]  /*0c40*/  MUFU.RCP R3, R3 ;  /* 0x0000000300037308 */ /* 0x000e240000001000 */
[----:B0-----:R-:W-:-:S05]  /*0c50*/  FADD.FTZ R18, R3, -RZ ;  /* 0x800000ff03127221 */ /* 0x001fca0000010000 */
[----:B------:R-:W-:Y:S01]  /*0c60*/  F2FP.PACK_AB R18, RZ, R18 ;  /* 0x00000012ff12723e */ /* 0x000fe200000000ff */
[----:B------:R-:W-:Y:S05]  /*0c70*/  @!P0 BRA `(.L_x_621) ;  /* 0x0000028000008947 */ /* 0x000fea0003800000 */
[----:B------:R-:W-:Y:S02]  /*0c80*/  IMAD.MOV.U32 R19, RZ, RZ, R15 ;  /* 0x000000ffff137224 */ /* 0x000fe400078e000f */
.L_x_628:
        /* <DEDUP_REMOVED lines=8> */
.L_x_627:
        /* <DEDUP_REMOVED lines=8> */
.L_x_626:
[----:B------:R-:W-:-:S05]  /*0d90*/  IMAD R2, R25, c[0x0][0x194], RZ ;  /* 0x0000650019027a24 */ /* 0x000fca00078e02ff */
[----:B------:R-:W-:-:S04]  /*0da0*/  IADD3 R3, P0, R2, R23, RZ ;  /* 0x0000001702037210 */ /* 0x000fc80007f1e0ff */
[----:B------:R-:W-:Y:S02]  /*0db0*/  LEA.HI.X.SX32 R28, R2, R26, 0x1, P0 ;  /* 0x0000001a021c7211 */ /* 0x000fe400000f0eff */
[----:B------:R-:W-:-:S04]  /*0dc0*/  LEA R2, P0, R3, c[0x0][0x160], 0x1 ;  /* 0x0000580003027a11 */ /* 0x000fc800078008ff */
[----:B------:R-:W-:Y:S02]  /*0dd0*/  LEA.HI.X R3, R3, c[0x0][0x164], R28, 0x1, P0 ;  /* 0x0000590003037a11 */ /* 0x000fe400000f0c1c */
[----:B------:R-:W0:Y:S04]  /*0de0*/  LDS R28, [R24] ;  /* 0x00000000181c7984 */ /* 0x000e280000000800 */
[----:B------:R-:W2:Y:S02]  /*0df0*/  LDG.E.U16.CONSTANT R2, [R2.64] ;  /* 0x0000000802027981 */ /* 0x000ea4000c1e9500 */
[----:B--2---:R-:W-:-:S05]  /*0e00*/  HADD2.F32 R27, -RZ, R2.H0_H0 ;  /* 0x20000002ff1b7230 */ /* 0x004fca0000004100 */
[----:B0-----:R-:W-:Y:S02]  /*0e10*/  FADD.FTZ R27, R27, R28 ;  /* 0x0000001c1b1b7221 */ /* 0x001fe40000010000 */
[----:B------:R-:W-:-:S03]  /*0e20*/  IMAD.MOV.U32 R28, RZ, RZ, c[0x0][0x0] ;  /* 0x00000000ff1c7624 */ /* 0x000fc600078e00ff */
[----:B------:R0:W-:Y:S01]  /*0e30*/  STS [R24], R27 ;  /* 0x0000001b18007388 */ /* 0x0001e20000000800 */
[----:B------:R-:W-:-:S05]  /*0e40*/  IMAD R25, R28, c[0x0][0x188], R25 ;  /* 0x000062001c197a24 */ /* 0x000fca00078e0219 */
[----:B------:R-:W-:Y:S01]  /*0e50*/  ISETP.GE.AND P0, PT, R25, c[0x0][0x174], PT ;  /* 0x00005d0019007a0c */ /* 0x000fe20003f06270 */
[----:B0-----:R-:W-:-:S12]  /*0e60*/  IMAD R24, R28, 0x4, R24 ;  /* 0x000000041c187824 */ /* 0x001fd800078e0218 */
[----:B------:R-:W-:Y:S05]  /*0e70*/  @!P0 BRA `(.L_x_626) ;  /* 0xffffff1000008947 */ /* 0x000fea000383ffff */
.L_x_625:
[----:B------:R-:W-:Y:S05]  /*0e80*/  BSYNC B3 ;  /* 0x0000000000037941 */ /* 0x000fea0003800000 */
.L_x_624:
[----:B------:R-:W-:-:S04]  /*0e90*/  IADD3 R22, R22, 0x1, RZ ;  /* 0x0000000116167810 */ /* 0x000fc80007ffe0ff */
[----:B------:R-:W-:-:S13]  /*0ea0*/  ISETP.GE.AND P0, PT, R22, R17, PT ;  /* 0x000000111600720c */ /* 0x000fda0003f06270 */
[----:B------:R-:W-:Y:S05]  /*0eb0*/  @!P0 BRA `(.L_x_627) ;  /* 0xfffffe5000008947 */ /* 0x000fea000383ffff */
.L_x_623:
[----:B------:R-:W-:Y:S05]  /*0ec0*/  BSYNC B2 ;  /* 0x0000000000027941 */ /* 0x000fea0003800000 */
.L_x_622:
[----:B------:R-:W-:-:S04]  /*0ed0*/  IADD3 R19, R19, 0x1, RZ ;  /* 0x0000000113137810 */ /* 0x000fc80007ffe0ff */
[----:B------:R-:W-:-:S13]  /*0ee0*/  ISETP.GE.AND P0, PT, R19, R14, PT ;  /* 0x0000000e1300720c */ /* 0x000fda0003f06270 */
[----:B------:R-:W-:Y:S05]  /*0ef0*/  @!P0 BRA `(.L_x_628) ;  /* 0xfffffd9000008947 */ /* 0x000fea000383ffff */
.L_x_621:
[----:B------:R-:W-:Y:S05]  /*0f00*/  BSYNC B1 ;  /* 0x0000000000017941 */ /* 0x000fea0003800000 */
.L_x_620:
[----:B------:R-:W-:Y:S01]  /*0f10*/  ISETP.GE.AND P0, PT, R10, c[0x0][0x174], PT ;  /* 0x00005d000a007a0c */ /* 0x000fe20003f06270 */
[----:B------:R-:W-:-:S12]  /*0f20*/  BSSY B1, `(.L_x_629) ;  /* 0x000001e000017945 */ /* 0x000fd80003800000 */
[----:B------:R-:W-:Y:S05]  /*0f30*/  @P0 BRA `(.L_x_630) ;  /* 0x000001c000000947 */ /* 0x000fea0003800000 */
[----:B------:R-:W-:Y:S01]  /*0f40*/  ULDC UR6, c[0x0][0x174] ;  /* 0x00005d0000067ab9 */ /* 0x000fe20000000800 */
[----:B------:R-:W-:Y:S01]  /*0f50*/  IMAD R2, R11, c[0x0][0x184], R12 ;  /* 0x000061000b027a24 */ /* 0x000fe200078e020c */
[----:B------:R-:W-:Y:S01]  /*0f60*/  ULDC.64 UR4, c[0x0][0x180] ;  /* 0x0000600000047ab9 */ /* 0x000fe20000000a00 */
[----:B------:R-:W-:Y:S01]  /*0f70*/  HADD2.F32 R18, -RZ, R18.H0_H0 ;  /* 0x20000012ff127230 */ /* 0x000fe20000004100 */
[----:B------:R-:W-:Y:S01]  /*0f80*/  UIMAD UR4, UR4, UR6, URZ ;  /* 0x00000006040472a4 */ /* 0x000fe2000f8e023f */
[----:B------:R-:W-:Y:S02]  /*0f90*/  IMAD R3, R2, c[0x0][0x174], RZ ;  /* 0x00005d0002037a24 */ /* 0x000fe400078e02ff */
[----:B------:R-:W-:Y:S01]  /*0fa0*/  IMAD.MOV.U32 R17, RZ, RZ, R10 ;  /* 0x000000ffff117224 */ /* 0x000fe200078e000a */
[----:B------:R-:W-:Y:S01]  /*0fb0*/  UIMAD UR4, UR4, UR5, URZ ;  /* 0x00000005040472a4 */ /* 0x000fe2000f8e023f */
[----:B------:R-:W-:Y:S01]  /*0fc0*/  IMAD.MOV.U32 R26, RZ, RZ, c[0x0][0x0] ;  /* 0x00000000ff1a7624 */ /* 0x000fe200078e00ff */
[----:B------:R-:W-:-:S04]  /*0fd0*/  SHF.R.S32.HI R19, RZ, 0x1f, R3 ;  /* 0x0000001fff137819 */ /* 0x000fc80000011403 */
[----:B------:R-:W-:-:S05]  /*0fe0*/  IMAD R2, R4, UR4, RZ ;  /* 0x0000000404027c24 */ /* 0x000fca000f8e02ff */
[----:B------:R-:W-:-:S04]  /*0ff0*/  IADD3 R16, P0, R2, R3, RZ ;  /* 0x0000000302107210 */ /* 0x000fc80007f1e0ff */
[----:B------:R-:W-:Y:S01]  /*1000*/  LEA.HI.X.SX32 R24, R2, R19, 0x1, P0 ;  /* 0x0000001302187211 */ /* 0x000fe200000f0eff */
[----:B------:R-:W-:-:S04]  /*1010*/  IMAD.MOV.U32 R19, RZ, RZ, R5 ;  /* 0x000000ffff137224 */ /* 0x000fc800078e0005 */
.L_x_631:
[----:B-1----:R-:W-:Y:S01]  /*1020*/  IMAD R20, R0, c[0x0][0x18c], R19 ;  /* 0x0000630000147a24 */ /* 0x002fe200078e0213 */
[----:B------:R-:W-:Y:S02]  /*1030*/  IADD3 R22, P0, R17, R16, RZ ;  /* 0x0000001011167210 */ /* 0x000fe40007f1e0ff */
[----:B------:R-:W-:Y:S02]  /*1040*/  IADD3 R19, R19, c[0x0][0x0], RZ ;  /* 0x0000000013137a10 */ /* 0x000fe40007ffe0ff */
[----:B------:R-:W0:Y:S01]  /*1050*/  LDS R3, [R20.X4] ;  /* 0x0000000014037984 */ /* 0x000e220000004800 */
[----:B------:R-:W-:Y:S01]  /*1060*/  LEA.HI.X.SX32 R23, R17, R24, 0x1, P0 ;  /* 0x0000001811177211 */ /* 0x000fe200000f0eff */
[----:B------:R-:W-:Y:S01]  /*1070*/  IMAD R17, R26, c[0x0][0x188], R17 ;  /* 0x000062001a117a24 */ /* 0x000fe200078e0211 */
[----:B------:R-:W-:Y:S01]  /*1080*/  LEA R2, P0, R22, c[0x0][0x168], 0x1 ;  /* 0x00005a0016027a11 */ /* 0x000fe200078008ff */
[----:B------:R1:W-:Y:S01]  /*1090*/  STS [R20.X4], RZ ;  /* 0x000000ff14007388 */ /* 0x0003e20000004800 */
[----:B0-----:R-:W-:-:S05]  /*10a0*/  FMUL.FTZ R3, R3, R18 ;  /* 0x0000001203037220 */ /* 0x001fca0000410000 */
[----:B------:R-:W-:Y:S02]  /*10b0*/  F2FP.PACK_AB R21, RZ, R3 ;  /* 0x00000003ff15723e */ /* 0x000fe400000000ff */
[----:B------:R-:W-:Y:S02]  /*10c0*/  LEA.HI.X R3, R22, c[0x0][0x16c], R23, 0x1, P0 ;  /* 0x00005b0016037a11 */ /* 0x000fe400000f0c17 */
[----:B------:R-:W-:-:S03]  /*10d0*/  ISETP.GE.AND P0, PT, R17, c[0x0][0x174], PT ;  /* 0x00005d0011007a0c */ /* 0x000fc60003f06270 */
[----:B------:R1:W-:Y:S10]  /*10e0*/  STG.E.U16 [R2.64], R21 ;  /* 0x0000001502007986 */ /* 0x0003f4000c101508 */
[----:B------:R-:W-:Y:S05]  /*10f0*/  @!P0 BRA `(.L_x_631) ;  /* 0xffffff2000008947 */ /* 0x000fea000383ffff */
.L_x_630:
[----:B------:R-:W-:Y:S05]  /*1100*/  BSYNC B1 ;  /* 0x0000000000017941 */ /* 0x000fea0003800000 */
.L_x_629:
[----:B------:R-:W-:-:S04]  /*1110*/  IADD3 R12, R12, c[0x0][0x4], RZ ;  /* 0x000001000c0c7a10 */ /* 0x000fc80007ffe0ff */
[----:B------:R-:W-:-:S13]  /*1120*/  ISETP.GE.AND P0, PT, R12, R8, PT ;  /* 0x000000080c00720c */ /* 0x000fda0003f06270 */
[----:B------:R-:W-:Y:S05]  /*1130*/  @!P0 BRA `(.L_x_632) ;  /* 0xfffff7d000008947 */ /* 0x000fea000383ffff */
.L_x_619:
[----:B------:R-:W-:Y:S05]  /*1140*/  BSYNC B0 ;  /* 0x0000000000007941 */ /* 0x000fea0003800000 */
.L_x_618:
[----:B------:R-:W-:-:S04]  /*1150*/  IADD3 R11, R11, c[0x0][0x8], RZ ;  /* 0x000002000b0b7a10 */ /* 0x000fc80007ffe0ff */
[----:B------:R-:W-:-:S13]  /*1160*/  ISETP.GE.AND P0, PT, R11, R6, PT ;  /* 0x000000060b00720c */ /* 0x000fda0003f06270 */
[----:B------:R-:W-:Y:S05]  /*1170*/  @!P0 BRA `(.L_x_633) ;  /* 0xfffff4c000008947 */ /* 0x000fea000383ffff */
[----:B------:R-:W-:Y:S05]  /*1180*/  EXIT ;  /* 0x000000000000794d */ /* 0x000fea0003800000 */
.L_x_634:
        /* <DEDUP_REMOVED lines=15> */
.L_x_714:


//--------------------- .text._ZN2at6native58_GLOBAL__N__9a069279_25_AdaptiveAveragePooling_cu_ef17039c26adaptive_average_pool_nhwcIifEEvPKT0_PS3_iiiiiiiiT_S7_S7_S7_ --------------------------
	.section	.text._ZN2at6native58_GLOBAL__N__9a069279_25_AdaptiveAveragePooling_cu_ef17039c26adaptive_average_pool_nhwcIifEEvPKT0_PS3_iiiiiiiiT_S7_S7_S7_,"ax",@progbits
	.sectioninfo	@"SHI_REGISTERS=30"
	.align	128
.text._ZN2at6native58_GLOBAL__N__9a069279_25_AdaptiveAveragePooling_cu_ef17039c26adaptive_average_pool_nhwcIifEEvPKT0_PS3_iiiiiiiiT_S7_S7_S7_:
        .type           _ZN2at6native58_GLOBAL__N__9a069279_25_AdaptiveAveragePooling_cu_ef17039c26adaptive_average_pool_nhwcIifEEvPKT0_PS3_iiiiiiiiT_S7_S7_S7_,@function
        .size           _ZN2at6native58_GLOBAL__N__9a069279_25_AdaptiveAveragePooling_cu_ef17039c26adaptive_average_pool_nhwcIifEEvPKT0_PS3_iiiiiiiiT_S7_S7_S7_,(.L_x_715 - _ZN2at6native58_GLOBAL__N__9a069279_25_AdaptiveAveragePooling_cu_ef17039c26adaptive_average_pool_nhwcIifEEvPKT0_PS3_iiiiiiiiT_S7_S7_S7_)
        .other          _ZN2at6native58_GLOBAL__N__9a069279_25_AdaptiveAveragePooling_cu_ef17039c26adaptive_average_pool_nhwcIifEEvPKT0_PS3_iiiiiiiiT_S7_S7_S7_,@"STO_CUDA_ENTRY STV_DEFAULT"
_ZN2at6native58_GLOBAL__N__9a069279_25_AdaptiveAveragePooling_cu_ef17039c26adaptive_average_pool_nhwcIifEEvPKT0_PS3_iiiiiiiiT_S7_S7_S7_:
        /* <DEDUP_REMOVED lines=9> */
[----:B------:R-:W3:Y:S01]  /*0090*/  S2R R6, SR_CTAID.X ;  /* 0x0000000000067919 */ /* 0x000ee20000002500 */
[----:B------:R-:W-:-:S02]  /*00a0*/  ULDC UR5, c[0x0][0x8] ;  /* 0x0000020000057ab9 */ /* 0x000fc40000000800 */
[----:B------:R-:W-:-:S04]  /*00b0*/  UIMAD UR4, UR4, UR5, URZ ;  /* 0x00000005040472a4 */ /* 0x000fc8000f8e023f */
[----:B0-----:R-:W0:Y:S01]  /*00c0*/  MUFU.RCP R0, R0 ;  /* 0x0000000000007308 */ /* 0x001e220000001000 */
[----:B------:R-:W-:-:S07]  /*00d0*/  UIMAD UR5, UR4, UR6, URZ ;  /* 0x00000006040572a4 */ /* 0x000fce000f8e023f */
[----:B------:R-:W4:Y:S08]  /*00e0*/  I2F.U32.RP R3, c[0x0][0x10] ;  /* 0x0000040000037b06 */ /* 0x000f300000209000 */
[----:B--2---:R-:W2:Y:S01]  /*00f0*/  MUFU.RCP R2, R2 ;  /* 0x0000000200027308 */ /* 0x004ea20000001000 */
[----:B0-----:R-:W-:Y:S01]  /*0100*/  IADD3 R10, R0, 0xffffffe, RZ ;  /* 0x0ffffffe000a7810 */ /* 0x001fe20007ffe0ff */
[----:B------:R-:W-:-:S05]  /*0110*/  IMAD.MOV.U32 R0, RZ, RZ, c[0x0][0x14] ;  /* 0x00000500ff007624 */ /* 0x000fca00078e00ff */
[----:B------:R-:W-:Y:S01]  /*0120*/  IADD3 R0, R0, c[0x0][0x180], RZ ;  /* 0x0000600000007a10 */ /* 0x000fe20007ffe0ff */
[----:B------:R0:W5:Y:S08]  /*0130*/  F2I.FTZ.U32.TRUNC.NTZ R11, R10 ;  /* 0x0000000a000b7305 */ /* 0x000170000021f000 */
[----:B----4-:R-:W4:Y:S01]  /*0140*/  MUFU.RCP R3, R3 ;  /* 0x0000000300037308 */ /* 0x010f220000001000 */
[----:B--2---:R-:W-:Y:S01]  /*0150*/  IADD3 R8, R2, 0xffffffe, RZ ;  /* 0x0ffffffe02087810 */ /* 0x004fe20007ffe0ff */
[----:B0-----:R-:W-:-:S02]  /*0160*/  IMAD.MOV.U32 R10, RZ, RZ, RZ ;  /* 0x000000ffff0a7224 */ /* 0x001fc400078e00ff */
[----:B------:R-:W-:-:S04]  /*0170*/  IMAD.MOV.U32 R2, RZ, RZ, RZ ;  /* 0x000000ffff027224 */ /* 0x000fc800078e00ff */
[----:B------:R0:W2:Y:S01]  /*0180*/  F2I.FTZ.U32.TRUNC.NTZ R9, R8 ;  /* 0x0000000800097305 */ /* 0x0000a2000021f000 */
[----:B-----5:R-:W-:-:S04]  /*0190*/  IMAD.MOV R5, RZ, RZ, -R11 ;  /* 0x000000ffff057224 */ /* 0x020fc800078e0a0b */
[----:B------:R-:W-:Y:S01]  /*01a0*/  IMAD R5, R5, c[0x0][0x170], RZ ;  /* 0x00005c0005057a24 */ /* 0x000fe200078e02ff */
[----:B----4-:R-:W-:-:S03]  /*01b0*/  IADD3 R12, R3, 0xffffffe, RZ ;  /* 0x0ffffffe030c7810 */ /* 0x010fc60007ffe0ff */
[----:B------:R-:W-:Y:S02]  /*01c0*/  IMAD.HI.U32 R11, R11, R5, R10 ;  /* 0x000000050b0b7227 */ /* 0x000fe400078e000a */
[----:B------:R-:W4:Y:S01]  /*01d0*/  S2R R5, SR_TID.X ;  /* 0x0000000000057919 */ /* 0x000f220000002100 */
[----:B------:R5:W1:Y:S01]  /*01e0*/  F2I.FTZ.U32.TRUNC.NTZ R3, R12 ;  /* 0x0000000c00037305 */ /* 0x000a62000021f000 */
[----:B0-----:R-:W-:Y:S02]  /*01f0*/  IMAD.MOV.U32 R8, RZ, RZ, RZ ;  /* 0x000000ffff087224 */ /* 0x001fe400078e00ff */
[----:B------:R-:W-:Y:S02]  /*0200*/  IMAD.MOV.U32 R10, RZ, RZ, c[0x0][0x10] ;  /* 0x00000400ff0a7624 */ /* 0x000fe400078e00ff */
[----:B--2---:R-:W-:-:S03]  /*0210*/  IMAD.MOV R13, RZ, RZ, -R9 ;  /* 0x000000ffff0d7224 */ /* 0x004fc600078e0a09 */
[----:B------:R-:W-:Y:S01]  /*0220*/  IADD3 R10, R10, c[0x0][0x184], RZ ;  /* 0x000061000a0a7a10 */ /* 0x000fe20007ffe0ff */
[----:B------:R-:W-:-:S03]  /*0230*/  IMAD R13, R13, c[0x0][0x14], RZ ;  /* 0x000005000d0d7a24 */ /* 0x000fc600078e02ff */
[----:B-----5:R-:W-:Y:S01]  /*0240*/  IADD3 R12, R10, -0x1, RZ ;  /* 0xffffffff0a0c7810 */ /* 0x020fe20007ffe0ff */
[----:B------:R-:W-:Y:S01]  /*0250*/  IMAD.HI.U32 R9, R9, R13, R8 ;  /* 0x0000000d09097227 */ /* 0x000fe200078e0008 */
[----:B------:R-:W-:-:S03]  /*0260*/  IADD3 R8, R0, -0x1, RZ ;  /* 0xffffffff00087810 */ /* 0x000fc60007ffe0ff */
[----:B-1----:R-:W-:Y:S02]  /*0270*/  IMAD.MOV R15, RZ, RZ, -R3 ;  /* 0x000000ffff0f7224 */ /* 0x002fe400078e0a03 */
[----:B------:R-:W-:Y:S02]  /*0280*/  IMAD R0, R4, c[0x0][0x4], R7 ;  /* 0x0000010004007a24 */ /* 0x000fe400078e0207 */
[----:B------:R-:W-:Y:S02]  /*0290*/  IMAD R15, R15, c[0x0][0x10], RZ ;  /* 0x000004000f0f7a24 */ /* 0x000fe400078e02ff */
[----:B------:R-:W-:Y:S02]  /*02a0*/  IMAD R0, R0, c[0x0][0x0], RZ ;  /* 0x0000000000007a24 */ /* 0x000fe400078e02ff */
[----:B------:R-:W-:-:S04]  /*02b0*/  IMAD.HI.U32 R3, R3, R15, R2 ;  /* 0x0000000f03037227 */ /* 0x000fc800078e0002 */
[----:B----4-:R-:W-:Y:S02]  /*02c0*/  IMAD.IADD R2, R0, 0x1, R5 ;  /* 0x0000000100027824 */ /* 0x010fe400078e0205 */
[----:B------:R-:W-:-:S03]  /*02d0*/  IMAD.HI.U32 R9, R9, R8, RZ ;  /* 0x0000000809097227 */ /* 0x000fc600078e00ff */
[----:B------:R-:W-:Y:S01]  /*02e0*/  ISETP.GE.U32.AND P0, PT, R2, UR5, PT ;  /* 0x0000000502007c0c */ /* 0x000fe2000bf06070 */
[----:B------:R-:W-:Y:S02]  /*02f0*/  IMAD.MOV R13, RZ, RZ, -R9 ;  /* 0x000000ffff0d7224 */ /* 0x000fe400078e0a09 */
[----:B------:R-:W-:-:S04]  /*0300*/  IMAD.HI.U32 R14, R3, R12, RZ ;  /* 0x0000000c030e7227 */ /* 0x000fc800078e00ff */
[----:B------:R-:W-:Y:S02]  /*0310*/  IMAD R10, R13, c[0x0][0x14], R8 ;  /* 0x000005000d0a7a24 */ /* 0x000fe400078e0208 */
[----:B---3--:R-:W-:-:S03]  /*0320*/  IMAD.HI.U32 R8, R11, R6, RZ ;  /* 0x000000060b087227 */ /* 0x008fc600078e00ff */
[----:B------:R-:W-:Y:S01]  /*0330*/  ISETP.GE.U32.AND P3, PT, R10, c[0x0][0x14], PT ;  /* 0x000005000a007a0c */ /* 0x000fe20003f66070 */
[----:B------:R-:W-:Y:S02]  /*0340*/  IMAD.MOV R3, RZ, RZ, -R8 ;  /* 0x000000ffff037224 */ /* 0x000fe400078e0a08 */
[----:B------:R-:W-:Y:S02]  /*0350*/  IMAD.MOV R11, RZ, RZ, -R14 ;  /* 0x000000ffff0b7224 */ /* 0x000fe400078e0a0e */
[----:B------:R-:W-:Y:S01]  /*0360*/  IMAD R3, R3, c[0x0][0x170], R6 ;  /* 0x00005c0003037a24 */ /* 0x000fe200078e0206 */
[----:B------:R-:W-:Y:S05]  /*0370*/  @P0 BRA `(.L_x_636) ;  /* 0x0000004000000947 */ /* 0x000fea0003800000 */
.L_x_637:
[----:B------:R0:W-:Y:S02]  /*0380*/  STS [R2.X4], RZ ;  /* 0x000000ff02007388 */ /* 0x0001e40000004800 */
[----:B0-----:R-:W-:-:S04]  /*0390*/  IADD3 R2, R2, UR4, RZ ;  /* 0x0000000402027c10 */ /* 0x001fc8000fffe0ff */
[----:B------:R-:W-:-:S13]  /*03a0*/  ISETP.GE.U32.AND P0, PT, R2, UR5, PT ;  /* 0x0000000502007c0c */ /* 0x000fda000bf06070 */
[----:B------:R-:W-:Y:S05]  /*03b0*/  @!P0 BRA `(.L_x_637) ;  /* 0xffffffc000008947 */ /* 0x000fea000383ffff */
.L_x_636:
[----:B------:R-:W-:Y:S05]  /*03c0*/  BSYNC B0 ;  /* 0x0000000000007941 */ /* 0x000fea0003800000 */
.L_x_635:
        /* <DEDUP_REMOVED lines=11> */
[----:B------:R-:W-:Y:S02]  /*0480*/  @!P2 LOP3.LUT R9, RZ, c[0x0][0x14], RZ, 0x33, !PT ;  /* 0x00000500ff09aa12 */ /* 0x000fe400078e33ff */
[----:B------:R-:W-:Y:S02]  /*0490*/  @P0 IADD3 R3, R3, -c[0x0][0x170], RZ ;  /* 0x80005c0003030a10 */ /* 0x000fe40007ffe0ff */
[----:B------:R-:W-:Y:S01]  /*04a0*/  @P1 IADD3 R12, R12, -c[0x0][0x10], RZ ;  /* 0x800004000c0c1a10 */ /* 0x000fe20007ffe0ff */
[----:B0-----:R-:W-:Y:S01]  /*04b0*/  IMAD R2, R9, UR6, R4 ;  /* 0x0000000609027c24 */ /* 0x001fe2000f8e0204 */
[----:B------:R-:W-:Y:S02]  /*04c0*/  ISETP.GE.U32.AND P3, PT, R3, c[0x0][0x170], PT ;  /* 0x00005c0003007a0c */ /* 0x000fe40003f66070 */
[----:B------:R-:W-:Y:S01]  /*04d0*/  ISETP.NE.U32.AND P4, PT, RZ, c[0x0][0x170], PT ;  /* 0x00005c00ff007a0c */ /* 0x000fe20003f85070 */
[----:B------:R-:W-:Y:S01]  /*04e0*/  IMAD.IADD R4, R9, 0x1, R2 ;  /* 0x0000000109047824 */ /* 0x000fe200078e0202 */
[----:B------:R-:W-:-:S02]  /*04f0*/  ISETP.GE.U32.AND P2, PT, R12, c[0x0][0x10], PT ;  /* 0x000004000c007a0c */ /* 0x000fc40003f46070 */
[----:B------:R-:W-:Y:S02]  /*0500*/  @P0 IADD3 R8, R8, 0x1, RZ ;  /* 0x0000000108080810 */ /* 0x000fe40007ffe0ff */
[----:B------:R-:W-:Y:S02]  /*0510*/  ISETP.NE.U32.AND P0, PT, RZ, c[0x0][0x10], PT ;  /* 0x00000400ff007a0c */ /* 0x000fe40003f05070 */
[----:B------:R-:W-:Y:S02]  /*0520*/  IMNMX R4, R4, c[0x0][0x180], PT ;  /* 0x0000600004047a17 */ /* 0x000fe40003800200 */
[----:B------:R-:W-:Y:S02]  /*0530*/  @P1 IADD3 R14, R14, 0x1, RZ ;  /* 0x000000010e0e1810 */ /* 0x000fe40007ffe0ff */
[----:B------:R-:W-:Y:S02]  /*0540*/  ISETP.GE.AND P1, PT, R2, R4, PT ;  /* 0x000000040200720c */ /* 0x000fe40003f26270 */
[----:B------:R-:W-:-:S02]  /*0550*/  @P3 IADD3 R8, R8, 0x1, RZ ;  /* 0x0000000108083810 */ /* 0x000fc40007ffe0ff */
[----:B------:R-:W-:Y:S02]  /*0560*/  @!P4 LOP3.LUT R8, RZ, c[0x0][0x170], RZ, 0x33, !PT ;  /* 0x00005c00ff08ca12 */ /* 0x000fe400078e33ff */
[----:B------:R-:W-:Y:S02]  /*0570*/  @P2 IADD3 R14, R14, 0x1, RZ ;  /* 0x000000010e0e2810 */ /* 0x000fe40007ffe0ff */
[----:B------:R-:W-:Y:S01]  /*0580*/  @!P0 LOP3.LUT R14, RZ, c[0x0][0x10], RZ, 0x33, !PT ;  /* 0x00000400ff0e8a12 */ /* 0x000fe200078e33ff */
[----:B------:R-:W-:-:S04]  /*0590*/  IMAD.MOV R3, RZ, RZ, -R8 ;  /* 0x000000ffff037224 */ /* 0x000fc800078e0a08 */
        /* <DEDUP_REMOVED lines=8> */
[----:B------:R-:W-:Y:S02]  /*0620*/  IMAD.MOV.U32 R9, RZ, RZ, R2 ;  /* 0x000000ffff097224 */ /* 0x000fe400078e0002 */
[----:B------:R-:W-:-:S02]  /*0630*/  IMAD R10, R6, c[0x0][0x190], RZ ;  /* 0x00006400060a7a24 */ /* 0x000fc400078e02ff */
[----:B------:R-:W-:Y:S02]  /*0640*/  IMAD.SHL.U32 R11, R11, 0x4, RZ ;  /* 0x000000040b0b7824 */ /* 0x000fe400078e00ff */
.L_x_653:
[----:B------:R-:W-:Y:S01]  /*0650*/  IABS R13, c[0x0][0x180] ;  /* 0x00006000000d7a13 */ /* 0x000fe20000000000 */
[----:B------:R-:W-:Y:S01]  /*0660*/  IMAD R14, R9, c[0x0][0x178], RZ ;  /* 0x00005e00090e7a24 */ /* 0x000fe200078e02ff */
        /* <DEDUP_REMOVED lines=18> */
[----:B------:R-:W-:Y:S01]  /*0790*/  IMAD.MOV.U32 R17, RZ, RZ, R18 ;  /* 0x000000ffff117224 */ /* 0x000fe200078e0012 */
[----:B------:R-:W-:Y:S01]  /*07a0*/  LOP3.LUT R14, RZ, c[0x0][0x180], RZ, 0x33, !PT ;  /* 0x00006000ff0e7a12 */ /* 0x000fe200078e33ff */
        /* <DEDUP_REMOVED lines=24> */
[----:B------:R-:W-:-:S03]  /*0930*/  IMAD.MOV.U32 R15, RZ, RZ, R7 ;  /* 0x000000ffff0f7224 */ /* 0x000fc600078e0007 */
.L_x_652:
[----:B------:R-:W-:Y:S01]  /*0940*/  IABS R16, c[0x0][0x184] ;  /* 0x0000610000107a13 */ /* 0x000fe20000000000 */
[----:B------:R-:W-:Y:S01]  /*0950*/  IMAD R17, R15, c[0x0][0x17c], RZ ;  /* 0x00005f000f117a24 */ /* 0x000fe200078e02ff */
[----:B------:R-:W-:Y:S02]  /*0960*/  BSSY B1, `(.L_x_640) ;  /* 0x0000053000017945 */ /* 0x000fe40003800000 */
[----:B0-----:R-:W0:Y:S02]  /*0970*/  I2F.RP R19, R16 ;  /* 0x0000001000137306 */ /* 0x001e240000209400 */
[----:B------:R-:W-:-:S04]  /*0980*/  IADD3 R18, R17, c[0x0][0x17c], RZ ;  /* 0x00005f0011127a10 */ /* 0x000fc80007ffe0ff */
        /* <DEDUP_REMOVED lines=31> */
[----:B------:R-:W-:Y:S02]  /*0b80*/  ISETP.GT.AND P3, PT, R14, R13, PT ;  /* 0x0000000d0e00720c */ /* 0x000fe40003f64270 */
[----:B------:R-:W-:Y:S01]  /*0b90*/  @P2 IADD3 R3, R3, 0x1, RZ ;  /* 0x0000000103032810 */ /* 0x000fe20007ffe0ff */
[----:B------:R-:W-:Y:S01]  /*0ba0*/  IMAD.MOV.U32 R17, RZ, RZ, R2 ;  /* 0x000000ffff117224 */ /* 0x000fe200078e0002 */
[----:B------:R-:W-:Y:S02]  /*0bb0*/  ISETP.NE.AND P2, PT, RZ, c[0x0][0x184], PT ;  /* 0x00006100ff007a0c */ /* 0x000fe40003f45270 */
[----:B------:R-:W-:Y:S01]  /*0bc0*/  LOP3.LUT R2, RZ, c[0x0][0x184], RZ, 0x33, !PT ;  /* 0x00006100ff027a12 */ /* 0x000fe200078e33ff */
[----:B------:R-:W-:Y:S02]  /*0bd0*/  @!P0 IMAD.MOV R3, RZ, RZ, -R3 ;  /* 0x000000ffff038224 */ /* 0x000fe400078e0a03 */
[----:B------:R-:W-:-:S03]  /*0be0*/  @!P1 IMAD.MOV R17, RZ, RZ, -R17 ;  /* 0x000000ffff119224 */ /* 0x000fc600078e0a11 */
[C---:B------:R-:W-:Y:S02]  /*0bf0*/  SEL R16, R2.reuse, R3, !P2 ;  /* 0x0000000302107207 */ /* 0x040fe40005000000 */
[----:B------:R-:W-:Y:S01]  /*0c00*/  SEL R17, R2, R17, !P2 ;  /* 0x0000001102117207 */ /* 0x000fe20005000000 */
[----:B------:R-:W-:Y:S05]  /*0c10*/  @!P3 BRA `(.L_x_641) ;  /* 0x000002700000b947 */ /* 0x000fea0003800000 */
[----:B------:R-:W-:Y:S02]  /*0c20*/  IMAD.MOV.U32 R19, RZ, RZ, R13 ;  /* 0x000000ffff137224 */ /* 0x000fe400078e000d */
.L_x_648:
        /* <DEDUP_REMOVED lines=8> */
.L_x_647:
        /* <DEDUP_REMOVED lines=8> */
.L_x_646:
[----:B------:R-:W-:-:S05]  /*0d30*/  IMAD R2, R24, c[0x0][0x194], RZ ;  /* 0x0000650018027a24 */ /* 0x000fca00078e02ff */
[----:B------:R-:W-:-:S04]  /*0d40*/  IADD3 R3, P0, R2, R22, RZ ;  /* 0x0000001602037210 */ /* 0x000fc80007f1e0ff */
[----:B------:R-:W-:Y:S02]  /*0d50*/  LEA.HI.X.SX32 R26, R2, R25, 0x1, P0 ;  /* 0x00000019021a7211 */ /* 0x000fe400000f0eff */
[----:B------:R-:W-:-:S04]  /*0d60*/  LEA R2, P0, R3, c[0x0][0x160], 0x2 ;  /* 0x0000580003027a11 */ /* 0x000fc800078010ff */
[----:B------:R-:W-:Y:S02]  /*0d70*/  LEA.HI.X R3, R3, c[0x0][0x164], R26, 0x2, P0 ;  /* 0x0000590003037a11 */ /* 0x000fe400000f141a */
[----:B------:R-:W0:Y:S04]  /*0d80*/  LDS R26, [R23] ;  /* 0x00000000171a7984 */ /* 0x000e280000000800 */
[----:B------:R-:W0:Y:S01]  /*0d90*/  LDG.E.CONSTANT R3, [R2.64] ;  /* 0x0000000802037981 */ /* 0x000e22000c1e9900 */
[----:B------:R-:W-:-:S04]  /*0da0*/  IMAD.MOV.U32 R27, RZ, RZ, c[0x0][0x0] ;  /* 0x00000000ff1b7624 */ /* 0x000fc800078e00ff */
[----:B------:R-:W-:-:S05]  /*0db0*/  IMAD R24, R27, c[0x0][0x188], R24 ;  /* 0x000062001b187a24 */ /* 0x000fca00078e0218 */
[----:B------:R-:W-:Y:S01]  /*0dc0*/  ISETP.GE.AND P0, PT, R24, c[0x0][0x174], PT ;  /* 0x00005d0018007a0c */ /* 0x000fe20003f06270 */
[----:B0-----:R-:W-:-:S05]  /*0dd0*/  FADD.FTZ R26, R26, R3 ;  /* 0x000000031a1a7221 */ /* 0x001fca0000010000 */
[----:B------:R0:W-:Y:S02]  /*0de0*/  STS [R23], R26 ;  /* 0x0000001a17007388 */ /* 0x0001e40000000800 */
[----:B0-----:R-:W-:-:S05]  /*0df0*/  IMAD R23, R27, 0x4, R23 ;  /* 0x000000041b177824 */ /* 0x001fca00078e0217 */
[----:B------:R-:W-:Y:S05]  /*0e00*/  @!P0 BRA `(.L_x_646) ;  /* 0xffffff2000008947 */ /* 0x000fea000383ffff */
.L_x_645:
[----:B------:R-:W-:Y:S05]  /*0e10*/  BSYNC B3 ;  /* 0x0000000000037941 */ /* 0x000fea0003800000 */
.L_x_644:
[----:B------:R-:W-:-:S04]  /*0e20*/  IADD3 R20, R20, 0x1, RZ ;  /* 0x0000000114147810 */ /* 0x000fc80007ffe0ff */
[----:B------:R-:W-:-:S13]  /*0e30*/  ISETP.GE.AND P0, PT, R20, R17, PT ;  /* 0x000000111400720c */ /* 0x000fda0003f06270 */
[----:B------:R-:W-:Y:S05]  /*0e40*/  @!P0 BRA `(.L_x_647) ;  /* 0xfffffe6000008947 */ /* 0x000fea000383ffff */
.L_x_643:
[----:B------:R-:W-:Y:S05]  /*0e50*/  BSYNC B2 ;  /* 0x0000000000027941 */ /* 0x000fea0003800000 */
.L_x_642:
[----:B------:R-:W-:-:S04]  /*0e60*/  IADD3 R19, R19, 0x1, RZ ;  /* 0x0000000113137810 */ /* 0x000fc80007ffe0ff */
[----:B------:R-:W-:-:S13]  /*0e70*/  ISETP.GE.AND P0, PT, R19, R14, PT ;  /* 0x0000000e1300720c */ /* 0x000fda0003f06270 */
[----:B------:R-:W-:Y:S05]  /*0e80*/  @!P0 BRA `(.L_x_648) ;  /* 0xfffffda000008947 */ /* 0x000fea000383ffff */
.L_x_641:
[----:B------:R-:W-:Y:S05]  /*0e90*/  BSYNC B1 ;  /* 0x0000000000017941 */ /* 0x000fea0003800000 */
.L_x_640:
[----:B------:R-:W-:Y:S01]  /*0ea0*/  ISETP.GE.AND P0, PT, R8, c[0x0][0x174], PT ;  /* 0x00005d0008007a0c */ /* 0x000fe20003f06270 */
[----:B------:R-:W-:Y:S01]  /*0eb0*/  IMAD.IADD R17, R17, 0x1, -R16 ;  /* 0x0000000111117824 */ /* 0x000fe200078e0a10 */
[----:B------:R-:W-:Y:S01]  /*0ec0*/  BSSY B1, `(.L_x_649) ;  /* 0x0000020000017945 */ /* 0x000fe20003800000 */
[----:B------:R-:W-:-:S04]  /*0ed0*/  IMAD.IADD R2, R14, 0x1, -R13 ;  /* 0x000000010e027824 */ /* 0x000fc800078e0a0d */
[----:B------:R-:W-:-:S06]  /*0ee0*/  IMAD R2, R2, R17, RZ ;  /* 0x0000001102027224 */ /* 0x000fcc00078e02ff */
[----:B------:R-:W-:Y:S05]  /*0ef0*/  @P0 BRA `(.L_x_650) ;  /* 0x000001c000000947 */ /* 0x000fea0003800000 */
[----:B------:R-:W0:Y:S01]  /*0f00*/  I2F R2, R2 ;  /* 0x0000000200027306 */ /* 0x000e220000201400 */
[----:B------:R-:W-:Y:S01]  /*0f10*/  ULDC UR6, c[0x0][0x174] ;  /* 0x00005d0000067ab9 */ /* 0x000fe20000000800 */
[----:B------:R-:W-:Y:S01]  /*0f20*/  IMAD R3, R9, c[0x0][0x184], R15 ;  /* 0x0000610009037a24 */ /* 0x000fe200078e020f */
[----:B------:R-:W-:Y:S01]  /*0f30*/  ULDC.64 UR4, c[0x0][0x180] ;  /* 0x0000600000047ab9 */ /* 0x000fe20000000a00 */
[----:B------:R-:W-:Y:S01]  /*0f40*/  IMAD.MOV.U32 R17, RZ, RZ, R5 ;  /* 0x000000ffff117224 */ /* 0x000fe200078e0005 */
[----:B------:R-:W-:Y:S01]  /*0f50*/  UIMAD UR4, UR4, UR6, URZ ;  /* 0x00000006040472a4 */ /* 0x000fe2000f8e023f */
[----:B------:R-:W-:Y:S02]  /*0f60*/  IMAD R16, R3, c[0x0][0x174], RZ ;  /* 0x00005d0003107a24 */ /* 0x000fe400078e02ff */
[----:B------:R-:W-:Y:S01]  /*0f70*/  IMAD.MOV.U32 R25, RZ, RZ, c[0x0][0x0] ;  /* 0x00000000ff197624 */ /* 0x000fe200078e00ff */
[----:B------:R-:W-:Y:S02]  /*0f80*/  UIMAD UR4, UR4, UR5, URZ ;  /* 0x00000005040472a4 */ /* 0x000fe4000f8e023f */
[----:B------:R-:W-:-:S04]  /*0f90*/  SHF.R.S32.HI R18, RZ, 0x1f, R16 ;  /* 0x0000001fff127819 */ /* 0x000fc80000011410 */
[----:B------:R-:W-:Y:S01]  /*0fa0*/  IMAD R3, R6, UR4, RZ ;  /* 0x0000000406037c24 */ /* 0x000fe2000f8e02ff */
[----:B0-----:R0:W1:Y:S04]  /*0fb0*/  MUFU.RCP R22, R2 ;  /* 0x0000000200167308 */ /* 0x0010680000001000 */
[----:B------:R-:W-:Y:S01]  /*0fc0*/  IADD3 R21, P0, R3, R16, RZ ;  /* 0x0000001003157210 */ /* 0x000fe20007f1e0ff */
[----:B------:R-:W-:-:S03]  /*0fd0*/  IMAD.MOV.U32 R16, RZ, RZ, R8 ;  /* 0x000000ffff107224 */ /* 0x000fc600078e0008 */
[----:B------:R-:W-:Y:S02]  /*0fe0*/  LEA.HI.X.SX32 R23, R3, R18, 0x1, P0 ;  /* 0x0000001203177211 */ /* 0x000fe400000f0eff */
.L_x_651:
[----:B0-----:R-:W-:Y:S01]  /*0ff0*/  IMAD R18, R0, c[0x0][0x18c], R17 ;  /* 0x0000630000127a24 */ /* 0x001fe200078e0211 */
[C---:B------:R-:W-:Y:S02]  /*1000*/  IADD3 R3, P0, R16.reuse, R21, RZ ;  /* 0x0000001510037210 */ /* 0x040fe40007f1e0ff */
[----:B------:R-:W-:Y:S02]  /*1010*/  IADD3 R17, R17, c[0x0][0x0], RZ ;  /* 0x0000000011117a10 */ /* 0x000fe40007ffe0ff */
[----:B------:R-:W2:Y:S01]  /*1020*/  LDS R19, [R18.X4] ;  /* 0x0000000012137984 */ /* 0x000ea20000004800 */
[----:B------:R-:W-:Y:S01]  /*1030*/  LEA.HI.X.SX32 R20, R16, R23, 0x1, P0 ;  /* 0x0000001710147211 */ /* 0x000fe200000f0eff */
[----:B------:R-:W-:Y:S01]  /*1040*/  IMAD R16, R25, c[0x0][0x188], R16 ;  /* 0x0000620019107a24 */ /* 0x000fe200078e0210 */
[C---:B0-----:R-:W-:Y:S01]  /*1050*/  LEA R2, P0, R3.reuse, c[0x0][0x168], 0x2 ;  /* 0x00005a0003027a11 */ /* 0x041fe200078010ff */
[----:B------:R0:W-:Y:S03]  /*1060*/  STS [R18.X4], RZ ;  /* 0x000000ff12007388 */ /* 0x0001e60000004800 */
[----:B------:R-:W-:-:S02]  /*1070*/  LEA.HI.X R3, R3, c[0x0][0x16c], R20, 0x2, P0 ;  /* 0x00005b0003037a11 */ /* 0x000fc400000f1414 */
[----:B------:R-:W-:Y:S01]  /*1080*/  ISETP.GE.AND P0, PT, R16, c[0x0][0x174], PT ;  /* 0x00005d0010007a0c */ /* 0x000fe20003f06270 */
[----:B-12---:R-:W-:-:S05]  /*1090*/  FMUL.FTZ R19, R22, R19 ;  /* 0x0000001316137220 */ /* 0x006fca0000410000 */
[----:B------:R0:W-:Y:S07]  /*10a0*/  STG.E [R2.64], R19 ;  /* 0x0000001302007986 */ /* 0x0001ee000c101908 */
[----:B------:R-:W-:Y:S05]  /*10b0*/  @!P0 BRA `(.L_x_651) ;  /* 0xffffff3000008947 */ /* 0x000fea000383ffff */
.L_x_650:
[----:B------:R-:W-:Y:S05]  /*10c0*/  BSYNC B1 ;  /* 0x0000000000017941 */ /* 0x000fea0003800000 */
.L_x_649:
[----:B------:R-:W-:-:S04]  /*10d0*/  IADD3 R15, R15, c[0x0][0x4], RZ ;  /* 0x000001000f0f7a10 */ /* 0x000fc80007ffe0ff */
[----:B------:R-:W-:-:S13]  /*10e0*/  ISETP.GE.AND P0, PT, R15, R12, PT ;  /* 0x0000000c0f00720c */ /* 0x000fda0003f06270 */
[----:B------:R-:W-:Y:S05]  /*10f0*/  @!P0 BRA `(.L_x_652) ;  /* 0xfffff84000008947 */ /* 0x000fea000383ffff */
.L_x_639:
[----:B------:R-:W-:Y:S05]  /*1100*/  BSYNC B0 ;  /* 0x0000000000007941 */ /* 0x000fea0003800000 */
.L_x_638:
[----:B------:R-:W-:-:S04]  /*1110*/  IADD3 R9, R9, c[0x0][0x8], RZ ;  /* 0x0000020009097a10 */ /* 0x000fc80007ffe0ff */
[----:B------:R-:W-:-:S13]  /*1120*/  ISETP.GE.AND P0, PT, R9, R4, PT ;  /* 0x000000040900720c */ /* 0x000fda0003f06270 */
[----:B------:R-:W-:Y:S05]  /*1130*/  @!P0 BRA `(.L_x_653) ;  /* 0xfffff51000008947 */ /* 0x000fea000383ffff */
[----:B------:R-:W-:Y:S05]  /*1140*/  EXIT ;  /* 0x000000000000794d */ /* 0x000fea0003800000 */
.L_x_654:
        /* <DEDUP_REMOVED lines=11> */
.L_x_715:


//--------------------- .text._ZN2at6native58_GLOBAL__N__9a069279_25_AdaptiveAveragePooling_cu_ef17039c26adaptive_average_pool_nhwcIidEEvPKT0_PS3_iiiiiiiiT_S7_S7_S7_ --------------------------
	.section	.text._ZN2at6native58_GLOBAL__N__9a069279_25_AdaptiveAveragePooling_cu_ef17039c26adaptive_average_pool_nhwcIidEEvPKT0_PS3_iiiiiiiiT_S7_S7_S7_,"ax",@progbits
	.sectioninfo	@"SHI_REGISTERS=31"
	.align	128
.text._ZN2at6native58_GLOBAL__N__9a069279_25_AdaptiveAveragePooling_cu_ef17039c26adaptive_average_pool_nhwcIidEEvPKT0_PS3_iiiiiiiiT_S7_S7_S7_:
        .type           _ZN2at6native58_GLOBAL__N__9a069279_25_AdaptiveAveragePooling_cu_ef17039c26adaptive_average_pool_nhwcIidEEvPKT0_PS3_iiiiiiiiT_S7_S7_S7_,@function
        .size           _ZN2at6native58_GLOBAL__N__9a069279_25_AdaptiveAveragePooling_cu_ef17039c26adaptive_average_pool_nhwcIidEEvPKT0_PS3_iiiiiiiiT_S7_S7_S7_,(.L_x_716 - _ZN2at6native58_GLOBAL__N__9a069279_25_AdaptiveAveragePooling_cu_ef17039c26adaptive_average_pool_nhwcIidEEvPKT0_PS3_iiiiiiiiT_S7_S7_S7_)
        .other          _ZN2at6native58_GLOBAL__N__9a069279_25_AdaptiveAveragePooling_cu_ef17039c26adaptive_average_pool_nhwcIidEEvPKT0_PS3_iiiiiiiiT_S7_S7_S7_,@"STO_CUDA_ENTRY STV_DEFAULT"
_ZN2at6native58_GLOBAL__N__9a069279_25_AdaptiveAveragePooling_cu_ef17039c26adaptive_average_pool_nhwcIidEEvPKT0_PS3_iiiiiiiiT_S7_S7_S7_:
        /* <DEDUP_REMOVED lines=15> */
[----:B0-----:R-:W-:-:S02]  /*00f0*/  IADD3 R8, R0, 0xffffffe, RZ ;  /* 0x0ffffffe00087810 */ /* 0x001fc40007ffe0ff */
[----:B------:R-:W0:Y:S05]  /*0100*/  S2R R0, SR_TID.X ;  /* 0x0000000000007919 */ /* 0x000e2a0000002100 */
[----:B---3--:R-:W3:Y:S08]  /*0110*/  MUFU.RCP R5, R5 ;  /* 0x0000000500057308 */ /* 0x008ef00000001000 */
[----:B------:R4:W5:Y:S01]  /*0120*/  F2I.FTZ.U32.TRUNC.NTZ R9, R8 ;  /* 0x0000000800097305 */ /* 0x000962000021f000 */
[----:B--2---:R-:W-:Y:S01]  /*0130*/  IADD3 R2, R4, 0xffffffe, RZ ;  /* 0x0ffffffe04027810 */ /* 0x004fe20007ffe0ff */
[----:B------:R-:W-:-:S06]  /*0140*/  IMAD.MOV.U32 R4, RZ, RZ, c[0x0][0x14] ;  /* 0x00000500ff047624 */ /* 0x000fcc00078e00ff */
[----:B------:R2:W0:Y:S01]  /*0150*/  F2I.FTZ.U32.TRUNC.NTZ R3, R2 ;  /* 0x0000000200037305 */ /* 0x000422000021f000 */
[----:B---3--:R-:W-:Y:S01]  /*0160*/  IADD3 R10, R5, 0xffffffe, RZ ;  /* 0x0ffffffe050a7810 */ /* 0x008fe20007ffe0ff */
[----:B----4-:R-:W-:Y:S02]  /*0170*/  IMAD.MOV.U32 R8, RZ, RZ, RZ ;  /* 0x000000ffff087224 */ /* 0x010fe400078e00ff */
[----:B-----5:R-:W-:-:S04]  /*0180*/  IMAD.MOV R11, RZ, RZ, -R9 ;  /* 0x000000ffff0b7224 */ /* 0x020fc800078e0a09 */
[----:B------:R-:W3:Y:S01]  /*0190*/  F2I.FTZ.U32.TRUNC.NTZ R5, R10 ;  /* 0x0000000a00057305 */ /* 0x000ee2000021f000 */
[----:B--2---:R-:W-:Y:S02]  /*01a0*/  IMAD.MOV.U32 R2, RZ, RZ, RZ ;  /* 0x000000ffff027224 */ /* 0x004fe400078e00ff */
[----:B------:R-:W-:Y:S02]  /*01b0*/  IMAD R11, R11, c[0x0][0x170], RZ ;  /* 0x00005c000b0b7a24 */ /* 0x000fe400078e02ff */
[----:B0-----:R-:W-:Y:S02]  /*01c0*/  IMAD.MOV R12, RZ, RZ, -R3 ;  /* 0x000000ffff0c7224 */ /* 0x001fe400078e0a03 */
[----:B------:R-:W-:Y:S02]  /*01d0*/  IMAD.HI.U32 R9, R9, R11, R8 ;  /* 0x0000000b09097227 */ /* 0x000fe400078e0008 */
[----:B------:R-:W0:Y:S02]  /*01e0*/  S2R R8, SR_CTAID.X ;  /* 0x0000000000087919 */ /* 0x000e240000002500 */
[----:B------:R-:W-:-:S02]  /*01f0*/  IMAD R11, R12, c[0x0][0x14], RZ ;  /* 0x000005000c0b7a24 */ /* 0x000fc400078e02ff */
[----:B---3--:R-:W-:Y:S02]  /*0200*/  IMAD.MOV R13, RZ, RZ, -R5 ;  /* 0x000000ffff0d7224 */ /* 0x008fe400078e0a05 */
[----:B------:R-:W-:Y:S01]  /*0210*/  IMAD.HI.U32 R11, R3, R11, R2 ;  /* 0x0000000b030b7227 */ /* 0x000fe200078e0002 */
[----:B------:R-:W-:-:S03]  /*0220*/  IADD3 R2, R4, c[0x0][0x180], RZ ;  /* 0x0000600004027a10 */ /* 0x000fc60007ffe0ff */
[----:B------:R-:W-:Y:S01]  /*0230*/  IMAD.MOV.U32 R3, RZ, RZ, c[0x0][0x10] ;  /* 0x00000400ff037624 */ /* 0x000fe200078e00ff */
[----:B------:R-:W-:Y:S01]  /*0240*/  IADD3 R10, R2, -0x1, RZ ;  /* 0xffffffff020a7810 */ /* 0x000fe20007ffe0ff */
[----:B------:R-:W-:Y:S02]  /*0250*/  IMAD R13, R13, c[0x0][0x10], RZ ;  /* 0x000004000d0d7a24 */ /* 0x000fe400078e02ff */
[----:B------:R-:W-:Y:S01]  /*0260*/  IMAD.MOV.U32 R4, RZ, RZ, RZ ;  /* 0x000000ffff047224 */ /* 0x000fe200078e00ff */
[----:B------:R-:W-:Y:S01]  /*0270*/  IADD3 R2, R3, c[0x0][0x184], RZ ;  /* 0x0000610003027a10 */ /* 0x000fe20007ffe0ff */
[----:B-1----:R-:W-:Y:S02]  /*0280*/  IMAD R3, R7, c[0x0][0x4], R6 ;  /* 0x0000010007037a24 */ /* 0x002fe400078e0206 */
[----:B------:R-:W-:Y:S01]  /*0290*/  IMAD.HI.U32 R4, R5, R13, R4 ;  /* 0x0000000d05047227 */ /* 0x000fe200078e0004 */
[----:B------:R-:W-:-:S03]  /*02a0*/  IADD3 R5, R2, -0x1, RZ ;  /* 0xffffffff02057810 */ /* 0x000fc60007ffe0ff */
[----:B------:R-:W-:Y:S02]  /*02b0*/  IMAD R3, R3, c[0x0][0x0], RZ ;  /* 0x0000000003037a24 */ /* 0x000fe400078e02ff */
[----:B------:R-:W-:-:S04]  /*02c0*/  IMAD.HI.U32 R12, R11, R10, RZ ;  /* 0x0000000a0b0c7227 */ /* 0x000fc800078e00ff */
[----:B------:R-:W-:Y:S02]  /*02d0*/  IMAD.IADD R2, R3, 0x1, R0 ;  /* 0x0000000103027824 */ /* 0x000fe400078e0200 */
[----:B------:R-:W-:Y:S02]  /*02e0*/  IMAD.MOV R11, RZ, RZ, -R12 ;  /* 0x000000ffff0b7224 */ /* 0x000fe400078e0a0c */
[----:B0-----:R-:W-:Y:S01]  /*02f0*/  IMAD.HI.U32 R9, R9, R8, RZ ;  /* 0x0000000809097227 */ /* 0x001fe200078e00ff */
[----:B------:R-:W-:-:S03]  /*0300*/  ISETP.GE.U32.AND P0, PT, R2, UR5, PT ;  /* 0x0000000502007c0c */ /* 0x000fc6000bf06070 */
[----:B------:R-:W-:Y:S02]  /*0310*/  IMAD R10, R11, c[0x0][0x14], R10 ;  /* 0x000005000b0a7a24 */ /* 0x000fe400078e020a */
[----:B------:R-:W-:-:S03]  /*0320*/  IMAD.HI.U32 R11, R4, R5, RZ ;  /* 0x00000005040b7227 */ /* 0x000fc600078e00ff */
[----:B------:R-:W-:Y:S01]  /*0330*/  ISETP.GE.U32.AND P3, PT, R10, c[0x0][0x14], PT ;  /* 0x000005000a007a0c */ /* 0x000fe20003f66070 */
[----:B------:R-:W-:Y:S02]  /*0340*/  IMAD.MOV R13, RZ, RZ, -R9 ;  /* 0x000000ffff0d7224 */ /* 0x000fe400078e0a09 */
[----:B------:R-:W-:Y:S02]  /*0350*/  IMAD.MOV R14, RZ, RZ, -R11 ;  /* 0x000000ffff0e7224 */ /* 0x000fe400078e0a0b */
[----:B------:R-:W-:Y:S01]  /*0360*/  IMAD R4, R13, c[0x0][0x170], R8 ;  /* 0x00005c000d047a24 */ /* 0x000fe200078e0208 */
[----:B------:R-:W-:Y:S05]  /*0370*/  @P0 BRA `(.L_x_656) ;  /* 0x0000004000000947 */ /* 0x000fea0003800000 */
.L_x_657:
[----:B------:R0:W-:Y:S02]  /*0380*/  STS.64 [R2.X8], RZ ;  /* 0x000000ff02007388 */ /* 0x0001e40000008a00 */
[----:B0-----:R-:W-:-:S04]  /*0390*/  IADD3 R2, R2, UR4, RZ ;  /* 0x0000000402027c10 */ /* 0x001fc8000fffe0ff */
[----:B------:R-:W-:-:S13]  /*03a0*/  ISETP.GE.U32.AND P0, PT, R2, UR5, PT ;  /* 0x0000000502007c0c */ /* 0x000fda000bf06070 */
[----:B------:R-:W-:Y:S05]  /*03b0*/  @!P0 BRA `(.L_x_657) ;  /* 0xffffffc000008947 */ /* 0x000fea000383ffff */
.L_x_656:
[----:B------:R-:W-:Y:S05]  /*03c0*/  BSYNC B0 ;  /* 0x0000000000007941 */ /* 0x000fea0003800000 */
.L_x_655:
        /* <DEDUP_REMOVED lines=13> */
[----:B------:R-:W-:Y:S01]  /*04a0*/  ISETP.NE.U32.AND P4, PT, RZ, c[0x0][0x170], PT ;  /* 0x00005c00ff007a0c */ /* 0x000fe20003f85070 */
[----:B0-----:R-:W-:Y:S01]  /*04b0*/  IMAD R7, R12, UR6, R7 ;  /* 0x000000060c077c24 */ /* 0x001fe2000f8e0207 */
[----:B------:R-:W-:Y:S02]  /*04c0*/  ISETP.GE.U32.AND P3, PT, R4, c[0x0][0x170], PT ;  /* 0x00005c0004007a0c */ /* 0x000fe40003f66070 */
[----:B------:R-:W-:Y:S01]  /*04d0*/  @P1 IADD3 R5, R5, -c[0x0][0x10], RZ ;  /* 0x8000040005051a10 */ /* 0x000fe20007ffe0ff */
[----:B------:R-:W-:Y:S01]  /*04e0*/  IMAD.IADD R2, R12, 0x1, R7 ;  /* 0x000000010c027824 */ /* 0x000fe200078e0207 */
[----:B------:R-:W-:-:S02]  /*04f0*/  @P0 IADD3 R9, R9, 0x1, RZ ;  /* 0x0000000109090810 */ /* 0x000fc40007ffe0ff */
[----:B------:R-:W-:Y:S02]  /*0500*/  ISETP.GE.U32.AND P2, PT, R5, c[0x0][0x10], PT ;  /* 0x0000040005007a0c */ /* 0x000fe40003f46070 */
        /* <DEDUP_REMOVED lines=9> */
[----:B------:R-:W-:Y:S02]  /*05a0*/  IMAD R4, R5, c[0x0][0x170], R8 ;  /* 0x00005c0005047a24 */ /* 0x000fe400078e0208 */
[----:B-1----:R-:W-:Y:S01]  /*05b0*/  IMAD R5, R11, UR7, R6 ;  /* 0x000000070b057c24 */ /* 0x002fe2000f8e0206 */
[----:B------:R-:W-:Y:S06]  /*05c0*/  @P1 EXIT ;  /* 0x000000000000194d */ /* 0x000fec0003800000 */
[----:B------:R-:W-:Y:S01]  /*05d0*/  IMAD.IADD R10, R11, 0x1, R5 ;  /* 0x000000010b0a7824 */ /* 0x000fe200078e0205 */
[----:B------:R-:W-:Y:S01]  /*05e0*/  ULDC.64 UR8, c[0x0][0x118] ;  /* 0x0000460000087ab9 */ /* 0x000fe20000000a00 */
[--C-:B------:R-:W-:Y:S02]  /*05f0*/  IMAD R11, R3, c[0x0][0x18c], R0.reuse ;  /* 0x00006300030b7a24 */ /* 0x100fe400078e0200 */
[----:B------:R-:W-:Y:S01]  /*0600*/  IMAD R6, R9, c[0x0][0x0], R0 ;  /* 0x0000000009067a24 */ /* 0x000fe200078e0200 */
[----:B------:R-:W-:Y:S01]  /*0610*/  IMNMX R10, R10, c[0x0][0x184], PT ;  /* 0x000061000a0a7a17 */ /* 0x000fe20003800200 */
[----:B------:R-:W-:Y:S02]  /*0620*/  IMAD R8, R4, c[0x0][0x190], RZ ;  /* 0x0000640004087a24 */ /* 0x000fe400078e02ff */
[----:B------:R-:W-:-:S02]  /*0630*/  IMAD.SHL.U32 R9, R11, 0x8, RZ ;  /* 0x000000080b097824 */ /* 0x000fc400078e00ff */
.L_x_675:
[----:B------:R-:W-:Y:S01]  /*0640*/  IABS R11, c[0x0][0x180] ;  /* 0x00006000000b7a13 */ /* 0x000fe20000000000 */
[----:B--2---:R-:W-:Y:S01]  /*0650*/  IMAD R14, R7, c[0x0][0x178], RZ ;  /* 0x00005e00070e7a24 */ /* 0x004fe200078e02ff */
[----:B------:R-:W-:Y:S02]  /*0660*/  BSSY B0, `(.L_x_658) ;  /* 0x00000b7000007945 */ /* 0x000fe40003800000 */
[----:B------:R-:W0:Y:S02]  /*0670*/  I2F.RP R15, R11 ;  /* 0x0000000b000f7306 */ /* 0x000e240000209400 */
        /* <DEDUP_REMOVED lines=43> */
.L_x_674:
[----:B------:R-:W-:Y:S01]  /*0930*/  IABS R16, c[0x0][0x184] ;  /* 0x0000610000107a13 */ /* 0x000fe20000000000 */
[----:B------:R-:W-:Y:S01]  /*0940*/  IMAD R17, R13, c[0x0][0x17c], RZ ;  /* 0x00005f000d117a24 */ /* 0x000fe200078e02ff */
[----:B------:R-:W-:Y:S02]  /*0950*/  BSSY B1, `(.L_x_660) ;  /* 0x0000053000017945 */ /* 0x000fe40003800000 */
[----:B--2---:R-:W0:Y:S02]  /*0960*/  I2F.RP R19, R16 ;  /* 0x0000001000137306 */ /* 0x004e240000209400 */
        /* <DEDUP_REMOVED lines=43> */
.L_x_668:
        /* <DEDUP_REMOVED lines=8> */
.L_x_667:
        /* <DEDUP_REMOVED lines=8> */
.L_x_666:
[----:B------:R-:W-:-:S05]  /*0d20*/  IMAD R14, R27, c[0x0][0x194], RZ ;  /* 0x000065001b0e7a24 */ /* 0x000fca00078e02ff */
[----:B------:R-:W-:-:S04]  /*0d30*/  IADD3 R15, P0, R14, R24, RZ ;  /* 0x000000180e0f7210 */ /* 0x000fc80007f1e0ff */
[----:B------:R-:W-:Y:S02]  /*0d40*/  LEA.HI.X.SX32 R16, R14, R25, 0x1, P0 ;  /* 0x000000190e107211 */ /* 0x000fe400000f0eff */
[----:B------:R-:W-:-:S04]  /*0d50*/  LEA R14, P0, R15, c[0x0][0x160], 0x3 ;  /* 0x000058000f0e7a11 */ /* 0x000fc800078018ff */
[----:B------:R-:W-:Y:S02]  /*0d60*/  LEA.HI.X R15, R15, c[0x0][0x164], R16, 0x3, P0 ;  /* 0x000059000f0f7a11 */ /* 0x000fe400000f1c10 */
[----:B------:R-:W0:Y:S04]  /*0d70*/  LDS.64 R16, [R26] ;  /* 0x000000001a107984 */ /* 0x000e280000000a00 */
[----:B------:R-:W0:Y:S01]  /*0d80*/  LDG.E.64.CONSTANT R14, [R14.64] ;  /* 0x000000080e0e7981 */ /* 0x000e22000c1e9b00 */
[----:B------:R-:W-:-:S04]  /*0d90*/  IMAD.MOV.U32 R28, RZ, RZ, c[0x0][0x0] ;  /* 0x00000000ff1c7624 */ /* 0x000fc800078e00ff */
[----:B------:R-:W-:-:S05]  /*0da0*/  IMAD R27, R28, c[0x0][0x188], R27 ;  /* 0x000062001c1b7a24 */ /* 0x000fca00078e021b */
[----:B------:R-:W-:Y:S01]  /*0db0*/  ISETP.GE.AND P0, PT, R27, c[0x0][0x174], PT ;  /* 0x00005d001b007a0c */ /* 0x000fe20003f06270 */
[----:B0-----:R-:W0:-:S07]  /*0dc0*/  DADD R16, R16, R14 ;  /* 0x0000000010107229 */ /* 0x001e0e000000000e */
[----:B0-----:R0:W-:Y:S02]  /*0dd0*/  STS.64 [R26], R16 ;  /* 0x000000101a007388 */ /* 0x0011e40000000a00 */
[----:B0-----:R-:W-:-:S03]  /*0de0*/  IMAD R26, R28, 0x8, R26 ;  /* 0x000000081c1a7824 */ /* 0x001fc600078e021a */
[----:B------:R-:W-:Y:S05]  /*0df0*/  @!P0 BRA `(.L_x_666) ;  /* 0xffffff2000008947 */ /* 0x000fea000383ffff */
.L_x_665:
[----:B------:R-:W-:Y:S05]  /*0e00*/  BSYNC B3 ;  /* 0x0000000000037941 */ /* 0x000fea0003800000 */
.L_x_664:
[----:B------:R-:W-:-:S04]  /*0e10*/  IADD3 R22, R22, 0x1, RZ ;  /* 0x0000000116167810 */ /* 0x000fc80007ffe0ff */
[----:B------:R-:W-:-:S13]  /*0e20*/  ISETP.GE.AND P0, PT, R22, R19, PT ;  /* 0x000000131600720c */ /* 0x000fda0003f06270 */
[----:B------:R-:W-:Y:S05]  /*0e30*/  @!P0 BRA `(.L_x_667) ;  /* 0xfffffe6000008947 */ /* 0x000fea000383ffff */
.L_x_663:
[----:B------:R-:W-:Y:S05]  /*0e40*/  BSYNC B2 ;  /* 0x0000000000027941 */ /* 0x000fea0003800000 */
.L_x_662:
[----:B------:R-:W-:-:S04]  /*0e50*/  IADD3 R21, R21, 0x1, RZ ;  /* 0x0000000115157810 */ /* 0x000fc80007ffe0ff */
[----:B------:R-:W-:-:S13]  /*0e60*/  ISETP.GE.AND P0, PT, R21, R12, PT ;  /* 0x0000000c1500720c */ /* 0x000fda0003f06270 */
[----:B------:R-:W-:Y:S05]  /*0e70*/  @!P0 BRA `(.L_x_668) ;  /* 0xfffffda000008947 */ /* 0x000fea000383ffff */
.L_x_661:
[----:B------:R-:W-:Y:S05]  /*0e80*/  BSYNC B1 ;  /* 0x0000000000017941 */ /* 0x000fea0003800000 */
.L_x_660:
[----:B------:R-:W-:Y:S01]  /*0e90*/  ISETP.GE.AND P0, PT, R6, c[0x0][0x174], PT ;  /* 0x00005d0006007a0c */ /* 0x000fe20003f06270 */
[----:B------:R-:W-:Y:S01]  /*0ea0*/  IMAD.IADD R19, R19, 0x1, -R18 ;  /* 0x0000000113137824 */ /* 0x000fe200078e0a12 */
[----:B------:R-:W-:Y:S01]  /*0eb0*/  BSSY B1, `(.L_x_669) ;  /* 0x000002e000017945 */ /* 0x000fe20003800000 */
[----:B------:R-:W-:-:S04]  /*0ec0*/  IMAD.IADD R14, R12, 0x1, -R11 ;  /* 0x000000010c0e7824 */ /* 0x000fc800078e0a0b */
[----:B------:R-:W-:-:S06]  /*0ed0*/  IMAD R14, R14, R19, RZ ;  /* 0x000000130e0e7224 */ /* 0x000fcc00078e02ff */
[----:B------:R-:W-:Y:S05]  /*0ee0*/  @P0 BRA `(.L_x_670) ;  /* 0x000002a000000947 */ /* 0x000fea0003800000 */
[----:B------:R-:W0:Y:S01]  /*0ef0*/  I2F.F64 R14, R14 ;  /* 0x0000000e000e7312 */ /* 0x000e220000201c00 */
[----:B------:R-:W-:Y:S07]  /*0f00*/  BSSY B2, `(.L_x_671) ;  /* 0x000000e000027945 */ /* 0x000fee0003800000 */
        /* <DEDUP_REMOVED lines=9> */
[----:B------:R-:W-:Y:S02]  /*0fa0*/  LOP3.LUT R23, R15, 0x7fffffff, RZ, 0xc0, !PT ;  /* 0x7fffffff0f177812 */ /* 0x000fe400078ec0ff */
[----:B------:R-:W-:Y:S02]  /*0fb0*/  MOV R22, 0xfe0 ;  /* 0x00000fe000167802 */ /* 0x000fe40000000f00 */
[----:B------:R-:W-:Y:S02]  /*0fc0*/  IADD3 R23, R23, -0x100000, RZ ;  /* 0xfff0000017177810 */ /* 0x000fe40007ffe0ff */
[----:B01----:R-:W-:Y:S05]  /*0fd0*/  CALL.REL.NOINC `($__internal_16_$__cuda_sm20_dblrcp_rn_slowpath_v3) ;  /* 0x0000024000007944 */ /* 0x003fea0003c00000 */
.L_x_672:
[----:B------:R-:W-:Y:S05]  /*0fe0*/  BSYNC B2 ;  /* 0x0000000000027941 */ /* 0x000fea0003800000 */
.L_x_671:
[----:B------:R-:W-:Y:S01]  /*0ff0*/  ULDC UR6, c[0x0][0x174] ;  /* 0x00005d0000067ab9 */ /* 0x000fe20000000800 */
[----:B0-----:R-:W-:Y:S01]  /*1000*/  IMAD R14, R7, c[0x0][0x184], R13 ;  /* 0x00006100070e7a24 */ /* 0x001fe200078e020d */
[----:B------:R-:W-:Y:S01]  /*1010*/  ULDC.64 UR4, c[0x0][0x180] ;  /* 0x0000600000047ab9 */ /* 0x000fe20000000a00 */
[----:B------:R-:W-:Y:S01]  /*1020*/  IMAD.MOV.U32 R21, RZ, RZ, R6 ;  /* 0x000000ffff157224 */ /* 0x000fe200078e0006 */
[----:B------:R-:W-:Y:S01]  /*1030*/  UIMAD UR4, UR4, UR6, URZ ;  /* 0x00000006040472a4 */ /* 0x000fe2000f8e023f */
[----:B------:R-:W-:-:S02]  /*1040*/  IMAD R15, R14, c[0x0][0x174], RZ ;  /* 0x00005d000e0f7a24 */ /* 0x000fc400078e02ff */
[----:B------:R-:W-:Y:S01]  /*1050*/  IMAD.MOV.U32 R22, RZ, RZ, R0 ;  /* 0x000000ffff167224 */ /* 0x000fe200078e0000 */
[----:B------:R-:W-:Y:S01]  /*1060*/  UIMAD UR4, UR4, UR5, URZ ;  /* 0x00000005040472a4 */ /* 0x000fe2000f8e023f */
[----:B------:R-:W-:-:S05]  /*1070*/  IMAD.MOV.U32 R28, RZ, RZ, c[0x0][0x0] ;  /* 0x00000000ff1c7624 */ /* 0x000fca00078e00ff */
[----:B------:R-:W-:-:S05]  /*1080*/  IMAD R14, R4, UR4, RZ ;  /* 0x00000004040e7c24 */ /* 0x000fca000f8e02ff */
[----:B------:R-:W-:Y:S02]  /*1090*/  IADD3 R20, P0, R14, R15, RZ ;  /* 0x0000000f0e147210 */ /* 0x000fe40007f1e0ff */
[----:B------:R-:W-:-:S04]  /*10a0*/  SHF.R.S32.HI R15, RZ, 0x1f, R15 ;  /* 0x0000001fff0f7819 */ /* 0x000fc8000001140f */
[----:B------:R-:W-:Y:S02]  /*10b0*/  LEA.HI.X.SX32 R26, R14, R15, 0x1, P0 ;  /* 0x0000000f0e1a7211 */ /* 0x000fe400000f0eff */
.L_x_673:
[----:B--2---:R-:W-:Y:S01]  /*10c0*/  IMAD R23, R3, c[0x0][0x18c], R22 ;  /* 0x0000630003177a24 */ /* 0x004fe200078e0216 */
[C---:B------:R-:W-:Y:S02]  /*10d0*/  IADD3 R15, P0, R21.reuse, R20, RZ ;  /* 0x00000014150f7210 */ /* 0x040fe40007f1e0ff */
[----:B------:R-:W-:Y:S02]  /*10e0*/  IADD3 R22, R22, c[0x0][0x0], RZ ;  /* 0x0000000016167a10 */ /* 0x000fe40007ffe0ff */
[----:B------:R-:W0:Y:S01]  /*10f0*/  LDS.64 R18, [R23.X8] ;  /* 0x0000000017127984 */ /* 0x000e220000008a00 */
[----:B------:R-:W-:Y:S01]  /*1100*/  LEA.HI.X.SX32 R24, R21, R26, 0x1, P0 ;  /* 0x0000001a15187211 */ /* 0x000fe200000f0eff */
[----:B------:R-:W-:Y:S01]  /*1110*/  IMAD R21, R28, c[0x0][0x188], R21 ;  /* 0x000062001c157a24 */ /* 0x000fe200078e0215 */
[C---:B------:R-:W-:Y:S01]  /*1120*/  LEA R14, P0, R15.reuse, c[0x0][0x168], 0x3 ;  /* 0x00005a000f0e7a11 */ /* 0x040fe200078018ff */
[----:B------:R2:W-:Y:S03]  /*1130*/  STS.64 [R23.X8], RZ ;  /* 0x000000ff17007388 */ /* 0x0005e60000008a00 */
[----:B------:R-:W-:-:S02]  /*1140*/  LEA.HI.X R15, R15, c[0x0][0x16c], R24, 0x3, P0 ;  /* 0x00005b000f0f7a11 */ /* 0x000fc400000f1c18 */
[----:B------:R-:W-:Y:S01]  /*1150*/  ISETP.GE.AND P0, PT, R21, c[0x0][0x174], PT ;  /* 0x00005d0015007a0c */ /* 0x000fe20003f06270 */
[----:B01----:R-:W0:-:S07]  /*1160*/  DMUL R18, R18, R16 ;  /* 0x0000001012127228 */ /* 0x003e0e0000000000 */
[----:B0-----:R2:W-:Y:S05]  /*1170*/  STG.E.64 [R14.64], R18 ;  /* 0x000000120e007986 */ /* 0x0015ea000c101b08 */
[----:B------:R-:W-:Y:S05]  /*1180*/  @!P0 BRA `(.L_x_673) ;  /* 0xffffff3000008947 */ /* 0x000fea000383ffff */
.L_x_670:
[----:B------:R-:W-:Y:S05]  /*1190*/  BSYNC B1 ;  /* 0x0000000000017941 */ /* 0x000fea0003800000 */
.L_x_669:
[----:B------:R-:W-:-:S04]  /*11a0*/  IADD3 R13, R13, c[0x0][0x4], RZ ;  /* 0x000001000d0d7a10 */ /* 0x000fc80007ffe0ff */
[----:B------:R-:W-:-:S13]  /*11b0*/  ISETP.GE.AND P0, PT, R13, R10, PT ;  /* 0x0000000a0d00720c */ /* 0x000fda0003f06270 */
[----:B------:R-:W-:Y:S05]  /*11c0*/  @!P0 BRA `(.L_x_674) ;  /* 0xfffff76000008947 */ /* 0x000fea000383ffff */
.L_x_659:
[----:B------:R-:W-:Y:S05]  /*11d0*/  BSYNC B0 ;  /* 0x0000000000007941 */ /* 0x000fea0003800000 */
.L_x_658:
[----:B------:R-:W-:-:S04]  /*11e0*/  IADD3 R7, R7, c[0x0][0x8], RZ ;  /* 0x0000020007077a10 */ /* 0x000fc80007ffe0ff */
[----:B------:R-:W-:-:S13]  /*11f0*/  ISETP.GE.AND P0, PT, R7, R2, PT ;  /* 0x000000020700720c */ /* 0x000fda0003f06270 */
[----:B------:R-:W-:Y:S05]  /*1200*/  @!P0 BRA `(.L_x_675) ;  /* 0xfffff43000008947 */ /* 0x000fea000383ffff */
[----:B------:R-:W-:Y:S05]  /*1210*/  EXIT ;  /* 0x000000000000794d */ /* 0x000fea0003800000 */
        .weak           $__internal_16_$__cuda_sm20_dblrcp_rn_slowpath_v3
        .type           $__internal_16_$__cuda_sm20_dblrcp_rn_slowpath_v3,@function
        .size           $__internal_16_$__cuda_sm20_dblrcp_rn_slowpath_v3,(.L_x_716 - $__internal_16_$__cuda_sm20_dblrcp_rn_slowpath_v3)
$__internal_16_$__cuda_sm20_dblrcp_rn_slowpath_v3:
        /* <DEDUP_REMOVED lines=12> */
[----:B------:R-:W-:Y:S02]  /*12e0*/  IMAD.MOV.U32 R20, RZ, RZ, R14 ;  /* 0x000000ffff147224 */ /* 0x000fe400078e000e */
[----:B------:R-:W-:Y:S01]  /*12f0*/  IMAD.MOV.U32 R18, RZ, RZ, R23 ;  /* 0x000000ffff127224 */ /* 0x000fe200078e0017 */
[----:B------:R-:W0:Y:S05]  /*1300*/  MUFU.RCP64H R19, R21 ;  /* 0x0000001500137308 */ /* 0x000e2a0000001800 */
        /* <DEDUP_REMOVED lines=10> */
.L_x_679:
        /* <DEDUP_REMOVED lines=8> */
[----:B0-----:R-:W0:Y:S01]  /*1430*/  DMUL R16, R16, 8.11296384146066816958e+31 ;  /* 0x4690000010107828 */ /* 0x001e220000000000 */
[----:B------:R-:W-:Y:S05]  /*1440*/  BRA `(.L_x_678) ;  /* 0x0000002000007947 */ /* 0x000fea0003800000 */
.L_x_677:
[----:B------:R-:W-:Y:S01]  /*1450*/  LOP3.LUT R17, R15, 0x80000, RZ, 0xfc, !PT ;  /* 0x000800000f117812 */ /* 0x000fe200078efcff */
[----:B------:R-:W-:Y:S02]  /*1460*/  IMAD.MOV.U32 R16, RZ, RZ, R14 ;  /* 0x000000ffff107224 */ /* 0x000fe400078e000e */
.L_x_678:
[----:B------:R-:W-:Y:S05]  /*1470*/  BSYNC B3 ;  /* 0x0000000000037941 */ /* 0x000fea0003800000 */
.L_x_676:
[----:B------:R-:W-:-:S04]  /*1480*/  IMAD.MOV.U32 R23, RZ, RZ, 0x0 ;  /* 0x00000000ff177424 */ /* 0x000fc800078e00ff */
[----:B------:R-:W-:Y:S05]  /*1490*/  RET.REL.NODEC R22 `(_ZN2at6native58_GLOBAL__N__9a069279_25_AdaptiveAveragePooling_cu_ef17039c26adaptive_average_pool_nhwcIidEEvPKT0_PS3_iiiiiiiiT_S7_S7_S7_) ;  /* 0xffffeb6016007950 */ /* 0x000fea0003c3ffff */
.L_x_680:
        /* <DEDUP_REMOVED lines=14> */
.L_x_716:


//--------------------- .nv.shared._ZN2at6native58_GLOBAL__N__9a069279_25_AdaptiveAveragePooling_cu_ef17039c26adaptive_average_gradinputIN3c108BFloat16EEEvPT_PKS5_iiii --------------------------
	.section	.nv.shared._ZN2at6native58_GLOBAL__N__9a069279_25_AdaptiveAveragePooling_cu_ef17039c26adaptive_average_gradinputIN3c108BFloat16EEEvPT_PKS5_iiii,"aw",@nobits
	.sectionflags	@""
	.align	16


//--------------------- .nv.global                --------------------------
	.section	.nv.global,"aw",@nobits
.nv.global:
	.type		_ZN56_INTERNAL_9a069279_25_AdaptiveAveragePooling_cu_ef17039c4cuda3std3__48in_placeE,@object
	.size		_ZN56_INTERNAL_9a069279_25_AdaptiveAveragePooling_cu_ef17039c4cuda3std3__48in_placeE,(_ZN56_INTERNAL_9a069279_25_AdaptiveAveragePooling_cu_ef17039c4cuda3std6ranges3__45__cpo8distanceE - _ZN56_INTERNAL_9a069279_25_AdaptiveAveragePooling_cu_ef17039c4cuda3std3__48in_placeE)
_ZN56_INTERNAL_9a069279_25_AdaptiveAveragePooling_cu_ef17039c4cuda3std3__48in_placeE:
	.zero		1
	.type		_ZN56_INTERNAL_9a069279_25_AdaptiveAveragePooling_cu_ef17039c4cuda3std6ranges3__45__cpo8distanceE,@object
	.size		_ZN56_INTERNAL_9a069279_25_AdaptiveAveragePooling_cu_ef17039c4cuda3std6ranges3__45__cpo8distanceE,(_ZN56_INTERNAL_9a069279_25_AdaptiveAveragePooling_cu_ef17039c4cuda3std3__45__cpo6cbeginE - _ZN56_INTERNAL_9a069279_25_AdaptiveAveragePooling_cu_ef17039c4cuda3std6ranges3__45__cpo8distanceE)
_ZN56_INTERNAL_9a069279_25_AdaptiveAveragePooling_cu_ef17039c4cuda3std6ranges3__45__cpo8distanceE:
	.zero		1
	.type		_ZN56_INTERNAL_9a069279_25_AdaptiveAveragePooling_cu_ef17039c4cuda3std3__45__cpo6cbeginE,@object
	.size		_ZN56_INTERNAL_9a069279_25_AdaptiveAveragePooling_cu_ef17039c4cuda3std3__45__cpo6cbeginE,(_ZN56_INTERNAL_9a069279_25_AdaptiveAveragePooling_cu_ef17039c4cuda3std6ranges3__45__cpo7advanceE - _ZN56_INTERNAL_9a069279_25_AdaptiveAveragePooling_cu_ef17039c4cuda3std3__45__cpo6cbeginE)
_ZN56_INTERNAL_9a069279_25_AdaptiveAveragePooling_cu_ef17039c4cuda3std3__45__cpo6cbeginE:
	.zero		1
	.type		_ZN56_INTERNAL_9a069279_25_AdaptiveAveragePooling_cu_ef17039c4cuda3std6ranges3__45__cpo7advanceE,@object
	.size		_ZN56_INTERNAL_9a069279_25_AdaptiveAveragePooling_cu_ef17039c4cuda3std6ranges3__45__cpo7advanceE,(_ZN56_INTERNAL_9a069279_25_AdaptiveAveragePooling_cu_ef17039c4cuda3std3__45__cpo7crbeginE - _ZN56_INTERNAL_9a069279_25_AdaptiveAveragePooling_cu_ef17039c4cuda3std6ranges3__45__cpo7advanceE)
_ZN56_INTERNAL_9a069279_25_AdaptiveAveragePooling_cu_ef17039c4cuda3std6ranges3__45__cpo7advanceE:
	.zero		1
	.type		_ZN56_INTERNAL_9a069279_25_AdaptiveAveragePooling_cu_ef17039c4cuda3std3__45__cpo7crbeginE,@object
	.size		_ZN56_INTERNAL_9a069279_25_AdaptiveAveragePooling_cu_ef17039c4cuda3std3__45__cpo7crbeginE,(_ZN56_INTERNAL_9a069279_25_AdaptiveAveragePooling_cu_ef17039c4cuda3std6ranges3__45__cpo4dataE - _ZN56_INTERNAL_9a069279_25_AdaptiveAveragePooling_cu_ef17039c4cuda3std3__45__cpo7crbeginE)
_ZN56_INTERNAL_9a069279_25_AdaptiveAveragePooling_cu_ef17039c4cuda3std3__45__cpo7crbeginE:
	.zero		1
	.type		_ZN56_INTERNAL_9a069279_25_AdaptiveAveragePooling_cu_ef17039c4cuda3std6ranges3__45__cpo4dataE,@object
	.size		_ZN56_INTERNAL_9a069279_25_AdaptiveAveragePooling_cu_ef17039c4cuda3std6ranges3__45__cpo4dataE,(_ZN56_INTERNAL_9a069279_25_AdaptiveAveragePooling_cu_ef17039c4cuda3std6ranges3__45__cpo5beginE - _ZN56_INTERNAL_9a069279_25_AdaptiveAveragePooling_cu_ef17039c4cuda3std6ranges3__45__cpo4dataE)
_ZN56_INTERNAL_9a069279_25_AdaptiveAveragePooling_cu_ef17039c4cuda3std6ranges3__45__cpo4dataE:
	.zero		1
	.type		_ZN56_INTERNAL_9a069279_25_AdaptiveAveragePooling_cu_ef17039c4cuda3std6ranges3__45__cpo5beginE,@object
	.size		_ZN56_INTERNAL_9a069279_25_AdaptiveAveragePooling_cu_ef17039c4cuda3std6ranges3__45__cpo5beginE,(_ZN56_INTERNAL_9a069279_25_AdaptiveAveragePooling_cu_ef17039c4cuda3std3__458_GLOBAL__N__9a069279_25_AdaptiveAveragePooling_cu_ef17039c6ignoreE - _ZN56_INTERNAL_9a069279_25_AdaptiveAveragePooling_cu_ef17039c4cuda3std6ranges3__45__cpo5beginE)
_ZN56_INTERNAL_9a069279_25_AdaptiveAveragePooling_cu_ef17039c4cuda3std6ranges3__45__cpo5beginE:
	.zero		1
	.type		_ZN56_INTERNAL_9a069279_25_AdaptiveAveragePooling_cu_ef17039c4cuda3std3__458_GLOBAL__N__9a069279_25_AdaptiveAveragePooling_cu_ef17039c6ignoreE,@object
	.size		_ZN56_INTERNAL_9a069279_25_AdaptiveAveragePooling_cu_ef17039c4cuda3std3__458_GLOBAL__N__9a069279_25_AdaptiveAveragePooling_cu_ef17039c6ignoreE,(_ZN56_INTERNAL_9a069279_25_AdaptiveAveragePooling_cu_ef17039c4cuda3std6ranges3__45__cpo4sizeE - _ZN56_INTERNAL_9a069279_25_AdaptiveAveragePooling_cu_ef17039c4cuda3std3__458_GLOBAL__N__9a069279_25_AdaptiveAveragePooling_cu_ef17039c6ignoreE)
_ZN56_INTERNAL_9a069279_25_AdaptiveAveragePooling_cu_ef17039c4cuda3std3__458_GLOBAL__N__9a069279_25_AdaptiveAveragePooling_cu_ef17039c6ignoreE:
	.zero		1
	.type		_ZN56_INTERNAL_9a069279_25_AdaptiveAveragePooling_cu_ef17039c4cuda3std6ranges3__45__cpo4sizeE,@object
	.size		_ZN56_INTERNAL_9a069279_25_AdaptiveAveragePooling_cu_ef17039c4cuda3std6ranges3__45__cpo4sizeE,(_ZN56_INTERNAL_9a069279_25_AdaptiveAveragePooling_cu_ef17039c4cuda3std3__45__cpo5beginE - _ZN56_INTERNAL_9a069279_25_AdaptiveAveragePooling_cu_ef17039c4cuda3std6ranges3__45__cpo4sizeE)
_ZN56_INTERNAL_9a069279_25_AdaptiveAveragePooling_cu_ef17039c4cuda3std6ranges3__45__cpo4sizeE:
	.zero		1
	.type		_ZN56_INTERNAL_9a069279_25_AdaptiveAveragePooling_cu_ef17039c4cuda3std3__45__cpo5beginE,@object
	.size		_ZN56_INTERNAL_9a069279_25_AdaptiveAveragePooling_cu_ef17039c4cuda3std3__45__cpo5beginE,(_ZN56_INTERNAL_9a069279_25_AdaptiveAveragePooling_cu_ef17039c4cuda3std6ranges3__45__cpo6cbeginE - _ZN56_INTERNAL_9a069279_25_AdaptiveAveragePooling_cu_ef17039c4cuda3std3__45__cpo5beginE)
_ZN56_INTERNAL_9a069279_25_AdaptiveAveragePooling_cu_ef17039c4cuda3std3__45__cpo5beginE:
	.zero		1
	.type		_ZN56_INTERNAL_9a069279_25_AdaptiveAveragePooling_cu_ef17039c4cuda3std6ranges3__45__cpo6cbeginE,@object
	.size		_ZN56_INTERNAL_9a069279_25_AdaptiveAveragePooling_cu_ef17039c4cuda3std6ranges3__45__cpo6cbeginE,(_ZN56_INTERNAL_9a069279_25_AdaptiveAveragePooling_cu_ef17039c4cuda3std3__45__cpo6rbeginE - _ZN56_INTERNAL_9a069279_25_AdaptiveAveragePooling_cu_ef17039c4cuda3std6ranges3__45__cpo6cbeginE)
_ZN56_INTERNAL_9a069279_25_AdaptiveAveragePooling_cu_ef17039c4cuda3std6ranges3__45__cpo6cbeginE:
	.zero		1
	.type		_ZN56_INTERNAL_9a069279_25_AdaptiveAveragePooling_cu_ef17039c4cuda3std3__45__cpo6rbeginE,@object
	.size		_ZN56_INTERNAL_9a069279_25_AdaptiveAveragePooling_cu_ef17039c4cuda3std3__45__cpo6rbeginE,(_ZN56_INTERNAL_9a069279_25_AdaptiveAveragePooling_cu_ef17039c4cuda3std6ranges3__45__cpo4nextE - _ZN56_INTERNAL_9a069279_25_AdaptiveAveragePooling_cu_ef17039c4cuda3std3__45__cpo6rbeginE)
_ZN56_INTERNAL_9a069279_25_AdaptiveAveragePooling_cu_ef17039c4cuda3std3__45__cpo6rbeginE:
	.zero		1
	.type		_ZN56_INTERNAL_9a069279_25_AdaptiveAveragePooling_cu_ef17039c4cuda3std6ranges3__45__cpo4nextE,@object
	.size		_ZN56_INTERNAL_9a069279_25_AdaptiveAveragePooling_cu_ef17039c4cuda3std6ranges3__45__cpo4nextE,(_ZN56_INTERNAL_9a069279_25_AdaptiveAveragePooling_cu_ef17039c4cuda3std6ranges3__45__cpo4swapE - _ZN56_INTERNAL_9a069279_25_AdaptiveAveragePooling_cu_ef17039c4cuda3std6ranges3__45__cpo4nextE)
_ZN56_INTERNAL_9a069279_25_AdaptiveAveragePooling_cu_ef17039c4cuda3std6ranges3__45__cpo4nextE:
	.zero		1
	.type		_ZN56_INTERNAL_9a069279_25_AdaptiveAveragePooling_cu_ef17039c4cuda3std6ranges3__45__cpo4swapE,@object
	.size		_ZN56_INTERNAL_9a069279_25_AdaptiveAveragePooling_cu_ef17039c4cuda3std6ranges3__45__cpo4swapE,(_ZN56_INTERNAL_9a069279_25_AdaptiveAveragePooling_cu_ef17039c4cuda3std3__420unreachable_sentinelE - _ZN56_INTERNAL_9a069279_25_AdaptiveAveragePooling_cu_ef17039c4cuda3std6ranges3__45__cpo4swapE)
_ZN56_INTERNAL_9a069279_25_AdaptiveAveragePooling_cu_ef17039c4cuda3std6ranges3__45__cpo4swapE:
	.zero		1
	.type		_ZN56_INTERNAL_9a069279_25_AdaptiveAveragePooling_cu_ef17039c4cuda3std3__420unreachable_sentinelE,@object
	.size		_ZN56_INTERNAL_9a069279_25_AdaptiveAveragePooling_cu_ef17039c4cuda3std3__420unreachable_sentinelE,(_ZN56_INTERNAL_9a069279_25_AdaptiveAveragePooling_cu_ef17039c6thrust23THRUST_300001_SM_800_NS6system6detail10sequential3seqE - _ZN56_INTERNAL_9a069279_25_AdaptiveAveragePooling_cu_ef17039c4cuda3std3__420unreachable_sentinelE)
_ZN56_INTERNAL_9a069279_25_AdaptiveAveragePooling_cu_ef17039c4cuda3std3__420unreachable_sentinelE:
	.zero		1
	.type		_ZN56_INTERNAL_9a069279_25_AdaptiveAveragePooling_cu_ef17039c6thrust23THRUST_300001_SM_800_NS6system6detail10sequential3seqE,@object
	.size		_ZN56_INTERNAL_9a069279_25_AdaptiveAveragePooling_cu_ef17039c6thrust23THRUST_300001_SM_800_NS6system6detail10sequential3seqE,(_ZN56_INTERNAL_9a069279_25_AdaptiveAveragePooling_cu_ef17039c4cuda3std3__45__cpo4cendE - _ZN56_INTERNAL_9a069279_25_AdaptiveAveragePooling_cu_ef17039c6thrust23THRUST_300001_SM_800_NS6system6detail10sequential3seqE)
_ZN56_INTERNAL_9a069279_25_AdaptiveAveragePooling_cu_ef17039c6thrust23THRUST_300001_SM_800_NS6system6detail10sequential3seqE:
	.zero		1
	.type		_ZN56_INTERNAL_9a069279_25_AdaptiveAveragePooling_cu_ef17039c4cuda3std3__45__cpo4cendE,@object
	.size		_ZN56_INTERNAL_9a069279_25_AdaptiveAveragePooling_cu_ef17039c4cuda3std3__45__cpo4cendE,(_ZN56_INTERNAL_9a069279_25_AdaptiveAveragePooling_cu_ef17039c4cuda3std6ranges3__45__cpo9iter_swapE - _ZN56_INTERNAL_9a069279_25_AdaptiveAveragePooling_cu_ef17039c4cuda3std3__45__cpo4cendE)
_ZN56_INTERNAL_9a069279_25_AdaptiveAveragePooling_cu_ef17039c4cuda3std3__45__cpo4cendE:
	.zero		1
	.type		_ZN56_INTERNAL_9a069279_25_AdaptiveAveragePooling_cu_ef17039c4cuda3std6ranges3__45__cpo9iter_swapE,@object
	.size		_ZN56_INTERNAL_9a069279_25_AdaptiveAveragePooling_cu_ef17039c4cuda3std6ranges3__45__cpo9iter_swapE,(_ZN56_INTERNAL_9a069279_25_AdaptiveAveragePooling_cu_ef17039c4cuda3std3__45__cpo5crendE - _ZN56_INTERNAL_9a069279_25_AdaptiveAveragePooling_cu_ef17039c4cuda3std6ranges3__45__cpo9iter_swapE)
_ZN56_INTERNAL_9a069279_25_AdaptiveAveragePooling_cu_ef17039c4cuda3std6ranges3__45__cpo9iter_swapE:
	.zero		1
	.type		_ZN56_INTERNAL_9a069279_25_AdaptiveAveragePooling_cu_ef17039c4cuda3std3__45__cpo5crendE,@object
	.size		_ZN56_INTERNAL_9a069279_25_AdaptiveAveragePooling_cu_ef17039c4cuda3std3__45__cpo5crendE,(_ZN56_INTERNAL_9a069279_25_AdaptiveAveragePooling_cu_ef17039c4cuda3std6ranges3__45__cpo5cdataE - _ZN56_INTERNAL_9a069279_25_AdaptiveAveragePooling_cu_ef17039c4cuda3std3__45__cpo5crendE)
_ZN56_INTERNAL_9a069279_25_AdaptiveAveragePooling_cu_ef17039c4cuda3std3__45__cpo5crendE:
	.zero		1
	.type		_ZN56_INTERNAL_9a069279_25_AdaptiveAveragePooling_cu_ef17039c4cuda3std6ranges3__45__cpo5cdataE,@object
	.size		_ZN56_INTERNAL_9a069279_25_AdaptiveAveragePooling_cu_ef17039c4cuda3std6ranges3__45__cpo5cdataE,(_ZN56_INTERNAL_9a069279_25_AdaptiveAveragePooling_cu_ef17039c4cuda3std6ranges3__45__cpo3endE - _ZN56_INTERNAL_9a069279_25_AdaptiveAveragePooling_cu_ef17039c4cuda3std6ranges3__45__cpo5cdataE)
_ZN56_INTERNAL_9a069279_25_AdaptiveAveragePooling_cu_ef17039c4cuda3std6ranges3__45__cpo5cdataE:
	.zero		1
	.type		_ZN56_INTERNAL_9a069279_25_AdaptiveAveragePooling_cu_ef17039c4cuda3std6ranges3__45__cpo3endE,@object
	.size		_ZN56_INTERNAL_9a069279_25_AdaptiveAveragePooling_cu_ef17039c4cuda3std6ranges3__45__cpo3endE,(_ZN56_INTERNAL_9a069279_25_AdaptiveAveragePooling_cu_ef17039c4cuda3std3__419piecewise_constructE - _ZN56_INTERNAL_9a069279_25_AdaptiveAveragePooling_cu_ef17039c4cuda3std6ranges3__45__cpo3endE)
_ZN56_INTERNAL_9a069279_25_AdaptiveAveragePooling_cu_ef17039c4cuda3std6ranges3__45__cpo3endE:
	.zero		1
	.type		_ZN56_INTERNAL_9a069279_25_AdaptiveAveragePooling_cu_ef17039c4cuda3std3__419piecewise_constructE,@object
	.size		_ZN56_INTERNAL_9a069279_25_AdaptiveAveragePooling_cu_ef17039c4cuda3std3__419piecewise_constructE,(_ZN56_INTERNAL_9a069279_25_AdaptiveAveragePooling_cu_ef17039c4cuda3std6ranges3__45__cpo5ssizeE - _ZN56_INTERNAL_9a069279_25_AdaptiveAveragePooling_cu_ef17039c4cuda3std3__419piecewise_constructE)
_ZN56_INTERNAL_9a069279_25_AdaptiveAveragePooling_cu_ef17039c4cuda3std3__419piecewise_constructE:
	.zero		1
	.type		_ZN56_INTERNAL_9a069279_25_AdaptiveAveragePooling_cu_ef17039c4cuda3std6ranges3__45__cpo5ssizeE,@object
	.size		_ZN56_INTERNAL_9a069279_25_AdaptiveAveragePooling_cu_ef17039c4cuda3std6ranges3__45__cpo5ssizeE,(_ZN56_INTERNAL_9a069279_25_AdaptiveAveragePooling_cu_ef17039c4cuda3std3__45__cpo3endE - _ZN56_INTERNAL_9a069279_25_AdaptiveAveragePooling_cu_ef17039c4cuda3std6ranges3__45__cpo5ssizeE)
_ZN56_INTERNAL_9a069279_25_AdaptiveAveragePooling_cu_ef17039c4cuda3std6ranges3__45__cpo5ssizeE:
	.zero		1
	.type		_ZN56_INTERNAL_9a069279_25_AdaptiveAveragePooling_cu_ef17039c4cuda3std3__45__cpo3endE,@object
	.size		_ZN56_INTERNAL_9a069279_25_AdaptiveAveragePooling_cu_ef17039c4cuda3std3__45__cpo3endE,(_ZN56_INTERNAL_9a069279_25_AdaptiveAveragePooling_cu_ef17039c4cuda3std6ranges3__45__cpo4cendE - _ZN56_INTERNAL_9a069279_25_AdaptiveAveragePooling_cu_ef17039c4cuda3std3__45__cpo3endE)
_ZN56_INTERNAL_9a069279_25_AdaptiveAveragePooling_cu_ef17039c4cuda3std3__45__cpo3endE:
	.zero		1
	.type		_ZN56_INTERNAL_9a069279_25_AdaptiveAveragePooling_cu_ef17039c4cuda3std6ranges3__45__cpo4cendE,@object
	.size		_ZN56_INTERNAL_9a069279_25_AdaptiveAveragePooling_cu_ef17039c4cuda3std6ranges3__45__cpo4cendE,(_ZN56_INTERNAL_9a069279_25_AdaptiveAveragePooling_cu_ef17039c4cuda3std3__45__cpo4rendE - _ZN56_INTERNAL_9a069279_25_AdaptiveAveragePooling_cu_ef17039c4cuda3std6ranges3__45__cpo4cendE)
_ZN56_INTERNAL_9a069279_25_AdaptiveAveragePooling_cu_ef17039c4cuda3std6ranges3__45__cpo4cendE:
	.zero		1
	.type		_ZN56_INTERNAL_9a069279_25_AdaptiveAveragePooling_cu_ef17039c4cuda3std3__45__cpo4rendE,@object
	.size		_ZN56_INTERNAL_9a069279_25_AdaptiveAveragePooling_cu_ef17039c4cuda3std3__45__cpo4rendE,(_ZN56_INTERNAL_9a069279_25_AdaptiveAveragePooling_cu_ef17039c4cuda3std6ranges3__45__cpo4prevE - _ZN56_INTERNAL_9a069279_25_AdaptiveAveragePooling_cu_ef17039c4cuda3std3__45__cpo4rendE)
_ZN56_INTERNAL_9a069279_25_AdaptiveAveragePooling_cu_ef17039c4cuda3std3__45__cpo4rendE:
	.zero		1
	.type		_ZN56_INTERNAL_9a069279_25_AdaptiveAveragePooling_cu_ef17039c4cuda3std6ranges3__45__cpo4prevE,@object
	.size		_ZN56_INTERNAL_9a069279_25_AdaptiveAveragePooling_cu_ef17039c4cuda3std6ranges3__45__cpo4prevE,(_ZN56_INTERNAL_9a069279_25_AdaptiveAveragePooling_cu_ef17039c4cuda3std6ranges3__45__cpo9iter_moveE - _ZN56_INTERNAL_9a069279_25_AdaptiveAveragePooling_cu_ef17039c4cuda3std6ranges3__45__cpo4prevE)
_ZN56_INTERNAL_9a069279_25_AdaptiveAveragePooling_cu_ef17039c4cuda3std6ranges3__45__cpo4prevE:
	.zero		1
	.type		_ZN56_INTERNAL_9a069279_25_AdaptiveAveragePooling_cu_ef17039c4cuda3std6ranges3__45__cpo9iter_moveE,@object
	.size		_ZN56_INTERNAL_9a069279_25_AdaptiveAveragePooling_cu_ef17039c4cuda3std6ranges3__45__cpo9iter_moveE,(.L_13 - _ZN56_INTERNAL_9a069279_25_AdaptiveAveragePooling_cu_ef17039c4cuda3std6ranges3__45__cpo9iter_moveE)
_ZN56_INTERNAL_9a069279_25_AdaptiveAveragePooling_cu_ef17039c4cuda3std6ranges3__45__cpo9iter_moveE:
	.zero		1
.L_13:


//--------------------- .nv.shared._ZN2at6native58_GLOBAL__N__9a069279_25_AdaptiveAveragePooling_cu_ef17039c33atomic_adaptive_average_gradinputIN3c108BFloat16EEEvPT_PKS5_iiii --------------------------
	.section	.nv.shared._ZN2at6native58_GLOBAL__N__9a069279_25_AdaptiveAveragePooling_cu_ef17039c33atomic_adaptive_average_gradinputIN3c108BFloat16EEEvPT_PKS5_iiii,"aw",@nobits
	.sectionflags	@""
	.align	16


//--------------------- .nv.shared._ZN2at6native58_GLOBAL__N__9a069279_25_AdaptiveAveragePooling_cu_ef17039c26adaptive_average_gradinputIN3c104HalfEEEvPT_PKS5_iiii --------------------------
	.section	.nv.shared._ZN2at6native58_GLOBAL__N__9a069279_25_AdaptiveAveragePooling_cu_ef17039c26adaptive_average_gradinputIN3c104HalfEEEvPT_PKS5_iiii,"aw",@nobits
	.sectionflags	@""
	.align	16


//--------------------- .nv.shared._ZN2at6native58_GLOBAL__N__9a069279_25_AdaptiveAveragePooling_cu_ef17039c33atomic_adaptive_average_gradinputIN3c104HalfEEEvPT_PKS5_iiii --------------------------
	.section	.nv.shared._ZN2at6native58_GLOBAL__N__9a069279_25_AdaptiveAveragePooling_cu_ef17039c33atomic_adaptive_average_gradinputIN3c104HalfEEEvPT_PKS5_iiii,"aw",@nobits
	.sectionflags	@""
	.align	16


//--------------------- .nv.shared._ZN2at6native58_GLOBAL__N__9a069279_25_AdaptiveAveragePooling_cu_ef17039c26adaptive_average_gradinputIfEEvPT_PKS3_iiii --------------------------
	.section	.nv.shared._ZN2at6native58_GLOBAL__N__9a069279_25_AdaptiveAveragePooling_cu_ef17039c26adaptive_average_gradinputIfEEvPT_PKS3_iiii,"aw",@nobits
	.sectionflags	@""
	.align	16


//--------------------- .nv.shared._ZN2at6native58_GLOBAL__N__9a069279_25_AdaptiveAveragePooling_cu_ef17039c33atomic_adaptive_average_gradinputIfEEvPT_PKS3_iiii --------------------------
	.section	.nv.shared._ZN2at6native58_GLOBAL__N__9a069279_25_AdaptiveAveragePooling_cu_ef17039c33atomic_adaptive_average_gradinputIfEEvPT_PKS3_iiii,"aw",@nobits
	.sectionflags	@""
	.align	16


//--------------------- .nv.shared._ZN2at6native58_GLOBAL__N__9a069279_25_AdaptiveAveragePooling_cu_ef17039c26adaptive_average_gradinputIdEEvPT_PKS3_iiii --------------------------
	.section	.nv.shared._ZN2at6native58_GLOBAL__N__9a069279_25_AdaptiveAveragePooling_cu_ef17039c26adaptive_average_gradinputIdEEvPT_PKS3_iiii,"aw",@nobits
	.sectionflags	@""
	.align	16


//--------------------- .nv.shared._ZN2at6native58_GLOBAL__N__9a069279_25_AdaptiveAveragePooling_cu_ef17039c33atomic_adaptive_average_gradinputIdEEvPT_PKS3_iiii --------------------------
	.section	.nv.shared._ZN2at6native58_GLOBAL__N__9a069279_25_AdaptiveAveragePooling_cu_ef17039c33atomic_adaptive_average_gradinputIdEEvPT_PKS3_iiii,"aw",@nobits
	.sectionflags	@""
	.align	16


//--------------------- .nv.shared._ZN2at6native58_GLOBAL__N__9a069279_25_AdaptiveAveragePooling_cu_ef17039c31adaptive_average_gradinput_nhwcIiN3c108BFloat16EEEvPT0_PKS5_iiiiiiiiT_S9_S9_S9_ --------------------------
	.section	.nv.shared._ZN2at6native58_GLOBAL__N__9a069279_25_AdaptiveAveragePooling_cu_ef17039c31adaptive_average_gradinput_nhwcIiN3c108BFloat16EEEvPT0_PKS5_iiiiiiiiT_S9_S9_S9_,"aw",@nobits
	.sectionflags	@""
	.align	16


//--------------------- .nv.shared._ZN2at6native58_GLOBAL__N__9a069279_25_AdaptiveAveragePooling_cu_ef17039c31adaptive_average_gradinput_nhwcIiN3c104HalfEEEvPT0_PKS5_iiiiiiiiT_S9_S9_S9_ --------------------------
	.section	.nv.shared._ZN2at6native58_GLOBAL__N__9a069279_25_AdaptiveAveragePooling_cu_ef17039c31adaptive_average_gradinput_nhwcIiN3c104HalfEEEvPT0_PKS5_iiiiiiiiT_S9_S9_S9_,"aw",@nobits
	.sectionflags	@""
	.align	16


//--------------------- .nv.shared._ZN2at6native58_GLOBAL__N__9a069279_25_AdaptiveAveragePooling_cu_ef17039c31adaptive_average_gradinput_nhwcIifEEvPT0_PKS3_iiiiiiiiT_S7_S7_S7_ --------------------------
	.section	.nv.shared._ZN2at6native58_GLOBAL__N__9a069279_25_AdaptiveAveragePooling_cu_ef17039c31adaptive_average_gradinput_nhwcIifEEvPT0_PKS3_iiiiiiiiT_S7_S7_S7_,"aw",@nobits
	.sectionflags	@""
	.align	16


//--------------------- .nv.shared._ZN2at6native58_GLOBAL__N__9a069279_25_AdaptiveAveragePooling_cu_ef17039c31adaptive_average_gradinput_nhwcIidEEvPT0_PKS3_iiiiiiiiT_S7_S7_S7_ --------------------------
	.section	.nv.shared._ZN2at6native58_GLOBAL__N__9a069279_25_AdaptiveAveragePooling_cu_ef17039c31adaptive_average_gradinput_nhwcIidEEvPT0_PKS3_iiiiiiiiT_S7_S7_S7_,"aw",@nobits
	.sectionflags	@""
	.align	16


//--------------------- .nv.shared._ZN2at6native58_GLOBAL__N__9a069279_25_AdaptiveAveragePooling_cu_ef17039c21adaptive_average_poolIN3c108BFloat16EEEvPKT_PS5_iiiilll --------------------------
	.section	.nv.shared._ZN2at6native58_GLOBAL__N__9a069279_25_AdaptiveAveragePooling_cu_ef17039c21adaptive_average_poolIN3c108BFloat16EEEvPKT_PS5_iiiilll,"aw",@nobits
	.sectionflags	@""
	.align	16


//--------------------- .nv.shared._ZN2at6native58_GLOBAL__N__9a069279_25_AdaptiveAveragePooling_cu_ef17039c21adaptive_average_poolIN3c104HalfEEEvPKT_PS5_iiiilll --------------------------
	.section	.nv.shared._ZN2at6native58_GLOBAL__N__9a069279_25_AdaptiveAveragePooling_cu_ef17039c21adaptive_average_poolIN3c104HalfEEEvPKT_PS5_iiiilll,"aw",@nobits
	.sectionflags	@""
	.align	16


//--------------------- .nv.shared._ZN2at6native58_GLOBAL__N__9a069279_25_AdaptiveAveragePooling_cu_ef17039c21adaptive_average_poolIfEEvPKT_PS3_iiiilll --------------------------
	.section	.nv.shared._ZN2at6native58_GLOBAL__N__9a069279_25_AdaptiveAveragePooling_cu_ef17039c21adaptive_average_poolIfEEvPKT_PS3_iiiilll,"aw",@nobits
	.sectionflags	@""
	.align	16


//--------------------- .nv.shared._ZN2at6native58_GLOBAL__N__9a069279_25_AdaptiveAveragePooling_cu_ef17039c21adaptive_average_poolIdEEvPKT_PS3_iiiilll --------------------------
	.section	.nv.shared._ZN2at6native58_GLOBAL__N__9a069279_25_AdaptiveAveragePooling_cu_ef17039c21adaptive_average_poolIdEEvPKT_PS3_iiiilll,"aw",@nobits
	.sectionflags	@""
	.align	16


//--------------------- .nv.shared._ZN2at6native58_GLOBAL__N__9a069279_25_AdaptiveAveragePooling_cu_ef17039c26adaptive_average_pool_nhwcIiN3c108BFloat16EEEvPKT0_PS5_iiiiiiiiT_S9_S9_S9_ --------------------------
	.section	.nv.shared._ZN2at6native58_GLOBAL__N__9a069279_25_AdaptiveAveragePooling_cu_ef17039c26adaptive_average_pool_nhwcIiN3c108BFloat16EEEvPKT0_PS5_iiiiiiiiT_S9_S9_S9_,"aw",@nobits
	.sectionflags	@""
	.align	16


//--------------------- .nv.shared._ZN2at6native58_GLOBAL__N__9a069279_25_AdaptiveAveragePooling_cu_ef17039c26adaptive_average_pool_nhwcIiN3c104HalfEEEvPKT0_PS5_iiiiiiiiT_S9_S9_S9_ --------------------------
	.section	.nv.shared._ZN2at6native58_GLOBAL__N__9a069279_25_AdaptiveAveragePooling_cu_ef17039c26adaptive_average_pool_nhwcIiN3c104HalfEEEvPKT0_PS5_iiiiiiiiT_S9_S9_S9_,"aw",@nobits
	.sectionflags	@""
	.align	16


//--------------------- .nv.shared._ZN2at6native58_GLOBAL__N__9a069279_25_AdaptiveAveragePooling_cu_ef17039c26adaptive_average_pool_nhwcIifEEvPKT0_PS3_iiiiiiiiT_S7_S7_S7_ --------------------------
	.section	.nv.shared._ZN2at6native58_GLOBAL__N__9a069279_25_AdaptiveAveragePooling_cu_ef17039c26adaptive_average_pool_nhwcIifEEvPKT0_PS3_iiiiiiiiT_S7_S7_S7_,"aw",@nobits
	.sectionflags	@""
	.align	16


//--------------------- .nv.shared._ZN2at6native58_GLOBAL__N__9a069279_25_AdaptiveAveragePooling_cu_ef17039c26adaptive_average_pool_nhwcIidEEvPKT0_PS3_iiiiiiiiT_S7_S7_S7_ --------------------------
	.section	.nv.shared._ZN2at6native58_GLOBAL__N__9a069279_25_AdaptiveAveragePooling_cu_ef17039c26adaptive_average_pool_nhwcIidEEvPKT0_PS3_iiiiiiiiT_S7_S7_S7_,"aw",@nobits
	.sectionflags	@""
	.align	16
